	.target	sm_90a

	.elftype	@"ET_EXEC"


//--------------------- .note.nv.tkinfo           --------------------------
	.section	.note.nv.tkinfo,"",@"SHT_NOTE"
	.sectionflags	@"SHF_NOTE_NV_TKINFO"
	.tkinfo
        /*0018*/ 	.word	0x00000002
        /*0030*/ 	.string	""
        /*0030*/ 	.string	"ptxas"
        /*0030*/ 	.string	"Cuda compilation tools, release 13.0, V13.0.88"
        /*0030*/ 	.string	"Build cuda_13.0.r13.0/compiler.36424714_0"
        /*0030*/ 	.string	"-arch sm_90a -m 64 "



//--------------------- .note.nv.cuinfo           --------------------------
	.section	.note.nv.cuinfo,"",@"SHT_NOTE"
	.sectionflags	@"SHF_NOTE_NV_CUINFO"
        /*0018*/ 	.short	0x0002
        /*001a*/ 	.short	0x005a
        /*001c*/ 	.short	0x0082
	.zero		2


//--------------------- .nv.info                  --------------------------
	.section	.nv.info,"",@"SHT_CUDA_INFO"
	.align	4


	//----- nvinfo : EIATTR_REGCOUNT
	.align		4
        /*0000*/ 	.byte	0x04, 0x2f
        /*0002*/ 	.short	(.L_15 - .L_14)
	.align		4
.L_14:
        /*0004*/ 	.word	index@(_ZN7cutlass13device_kernelINS_4gemm6kernel13GemmUniversalIN4cute5tupleIJiiiiEEENS1_10collective13CollectiveMmaINS1_34MainloopSm90TmaGmmaWarpSpecializedILi5ENS5_IJNS4_1CILi2EEENSA_ILi1EEESC_EEENS1_35KernelTmaWarpSpecializedCooperativeEEENS5_IJNSA_ILi512EEENSA_ILi192EEENSA_ILi32EEEEEENS_6half_tENS5_IJlSC_lEEESK_SL_NS4_8TiledMMAINS4_8MMA_AtomIJNS4_4SM904GMMA26MMA_64x192x16_F32F16F16_SSILNSP_5MajorE0ELSR_0ELNSP_7ScaleInE1ELSS_1EEEEEENS4_6LayoutISD_NS5_IJSC_NSA_ILi0EEESW_EEEEENS5_IJNS4_10UnderscoreESZ_SZ_EEEEENS4_13SM90_TMA_LOADENS4_14ComposedLayoutINS4_7SwizzleILi2ELi4ELi3EEENS4_18smem_ptr_flag_bitsILi16EEENSV_INS5_IJNSA_ILi8EEESI_EEENS5_IJSI_SC_EEEEEEEvNS4_8identityENS4_23SM90_TMA_LOAD_MULTICASTES1C_vS1D_EENS_8epilogue10collective6detail29Sm90TmaWarpSpecializedAdapterINS1H_15DefaultEpilogueISK_SL_SL_NS1G_6thread17LinearCombinationISK_Li1EffLNS1L_9ScaleType4KindE0ELNS_15FloatRoundStyleE2ESK_EENS1_15EpilogueDefaultEEEEEvvEEEEvNT_6ParamsE)
        /*0008*/ 	.word	0x000000a8


	//----- nvinfo : EIATTR_FRAME_SIZE
	.align		4
.L_15:
        /*000c*/ 	.byte	0x04, 0x11
        /*000e*/ 	.short	(.L_17 - .L_16)
	.align		4
.L_16:
        /*0010*/ 	.word	index@(_ZN7cutlass13device_kernelINS_4gemm6kernel13GemmUniversalIN4cute5tupleIJiiiiEEENS1_10collective13CollectiveMmaINS1_34MainloopSm90TmaGmmaWarpSpecializedILi5ENS5_IJNS4_1CILi2EEENSA_ILi1EEESC_EEENS1_35KernelTmaWarpSpecializedCooperativeEEENS5_IJNSA_ILi512EEENSA_ILi192EEENSA_ILi32EEEEEENS_6half_tENS5_IJlSC_lEEESK_SL_NS4_8TiledMMAINS4_8MMA_AtomIJNS4_4SM904GMMA26MMA_64x192x16_F32F16F16_SSILNSP_5MajorE0ELSR_0ELNSP_7ScaleInE1ELSS_1EEEEEENS4_6LayoutISD_NS5_IJSC_NSA_ILi0EEESW_EEEEENS5_IJNS4_10UnderscoreESZ_SZ_EEEEENS4_13SM90_TMA_LOADENS4_14ComposedLayoutINS4_7SwizzleILi2ELi4ELi3EEENS4_18smem_ptr_flag_bitsILi16EEENSV_INS5_IJNSA_ILi8EEESI_EEENS5_IJSI_SC_EEEEEEEvNS4_8identityENS4_23SM90_TMA_LOAD_MULTICASTES1C_vS1D_EENS_8epilogue10collective6detail29Sm90TmaWarpSpecializedAdapterINS1H_15DefaultEpilogueISK_SL_SL_NS1G_6thread17LinearCombinationISK_Li1EffLNS1L_9ScaleType4KindE0ELNS_15FloatRoundStyleE2ESK_EENS1_15EpilogueDefaultEEEEEvvEEEEvNT_6ParamsE)
        /*0014*/ 	.word	0x000009f0


	//----- nvinfo : EIATTR_MIN_STACK_SIZE
	.align		4
.L_17:
        /*0018*/ 	.byte	0x04, 0x12
        /*001a*/ 	.short	(.L_19 - .L_18)
	.align		4
.L_18:
        /*001c*/ 	.word	index@(_ZN7cutlass13device_kernelINS_4gemm6kernel13GemmUniversalIN4cute5tupleIJiiiiEEENS1_10collective13CollectiveMmaINS1_34MainloopSm90TmaGmmaWarpSpecializedILi5ENS5_IJNS4_1CILi2EEENSA_ILi1EEESC_EEENS1_35KernelTmaWarpSpecializedCooperativeEEENS5_IJNSA_ILi512EEENSA_ILi192EEENSA_ILi32EEEEEENS_6half_tENS5_IJlSC_lEEESK_SL_NS4_8TiledMMAINS4_8MMA_AtomIJNS4_4SM904GMMA26MMA_64x192x16_F32F16F16_SSILNSP_5MajorE0ELSR_0ELNSP_7ScaleInE1ELSS_1EEEEEENS4_6LayoutISD_NS5_IJSC_NSA_ILi0EEESW_EEEEENS5_IJNS4_10UnderscoreESZ_SZ_EEEEENS4_13SM90_TMA_LOADENS4_14ComposedLayoutINS4_7SwizzleILi2ELi4ELi3EEENS4_18smem_ptr_flag_bitsILi16EEENSV_INS5_IJNSA_ILi8EEESI_EEENS5_IJSI_SC_EEEEEEEvNS4_8identityENS4_23SM90_TMA_LOAD_MULTICASTES1C_vS1D_EENS_8epilogue10collective6detail29Sm90TmaWarpSpecializedAdapterINS1H_15DefaultEpilogueISK_SL_SL_NS1G_6thread17LinearCombinationISK_Li1EffLNS1L_9ScaleType4KindE0ELNS_15FloatRoundStyleE2ESK_EENS1_15EpilogueDefaultEEEEEvvEEEEvNT_6ParamsE)
        /*0020*/ 	.word	0x000009f0
.L_19:


//--------------------- .nv.compat                --------------------------
	.section	.nv.compat,"",@"SHT_CUDA_COMPAT_INFO"
	.align	4
        /*0000*/ 	.byte	0x02, 0x09, 0x01, 0x00, 0x02, 0x02, 0x04, 0x00, 0x02, 0x05, 0x05, 0x00, 0x03, 0x07, 0x01, 0x01
        /*0010*/ 	.byte	0x02, 0x03, 0x01, 0x00, 0x02, 0x06, 0x01, 0x00, 0x04, 0x0b, 0x08, 0x00, 0x00, 0x00, 0x00, 0x00
        /*0020*/ 	.byte	0x00, 0x00, 0x00, 0x00


//--------------------- .nv.info._ZN7cutlass13device_kernelINS_4gemm6kernel13GemmUniversalIN4cute5tupleIJiiiiEEENS1_10collective13CollectiveMmaINS1_34MainloopSm90TmaGmmaWarpSpecializedILi5ENS5_IJNS4_1CILi2EEENSA_ILi1EEESC_EEENS1_35KernelTmaWarpSpecializedCooperativeEEENS5_IJNSA_ILi512EEENSA_ILi192EEENSA_ILi32EEEEEENS_6half_tENS5_IJlSC_lEEESK_SL_NS4_8TiledMMAINS4_8MMA_AtomIJNS4_4SM904GMMA26MMA_64x192x16_F32F16F16_SSILNSP_5MajorE0ELSR_0ELNSP_7ScaleInE1ELSS_1EEEEEENS4_6LayoutISD_NS5_IJSC_NSA_ILi0EEESW_EEEEENS5_IJNS4_10UnderscoreESZ_SZ_EEEEENS4_13SM90_TMA_LOADENS4_14ComposedLayoutINS4_7SwizzleILi2ELi4ELi3EEENS4_18smem_ptr_flag_bitsILi16EEENSV_INS5_IJNSA_ILi8EEESI_EEENS5_IJSI_SC_EEEEEEEvNS4_8identityENS4_23SM90_TMA_LOAD_MULTICASTES1C_vS1D_EENS_8epilogue10collective6detail29Sm90TmaWarpSpecializedAdapterINS1H_15DefaultEpilogueISK_SL_SL_NS1G_6thread17LinearCombinationISK_Li1EffLNS1L_9ScaleType4KindE0ELNS_15FloatRoundStyleE2ESK_EENS1_15EpilogueDefaultEEEEEvvEEEEvNT_6ParamsE --------------------------
	.section	.nv.info._ZN7cutlass13device_kernelINS_4gemm6kernel13GemmUniversalIN4cute5tupleIJiiiiEEENS1_10collective13CollectiveMmaINS1_34MainloopSm90TmaGmmaWarpSpecializedILi5ENS5_IJNS4_1CILi2EEENSA_ILi1EEESC_EEENS1_35KernelTmaWarpSpecializedCooperativeEEENS5_IJNSA_ILi512EEENSA_ILi192EEENSA_ILi32EEEEEENS_6half_tENS5_IJlSC_lEEESK_SL_NS4_8TiledMMAINS4_8MMA_AtomIJNS4_4SM904GMMA26MMA_64x192x16_F32F16F16_SSILNSP_5MajorE0ELSR_0ELNSP_7ScaleInE1ELSS_1EEEEEENS4_6LayoutISD_NS5_IJSC_NSA_ILi0EEESW_EEEEENS5_IJNS4_10UnderscoreESZ_SZ_EEEEENS4_13SM90_TMA_LOADENS4_14ComposedLayoutINS4_7SwizzleILi2ELi4ELi3EEENS4_18smem_ptr_flag_bitsILi16EEENSV_INS5_IJNSA_ILi8EEESI_EEENS5_IJSI_SC_EEEEEEEvNS4_8identityENS4_23SM90_TMA_LOAD_MULTICASTES1C_vS1D_EENS_8epilogue10collective6detail29Sm90TmaWarpSpecializedAdapterINS1H_15DefaultEpilogueISK_SL_SL_NS1G_6thread17LinearCombinationISK_Li1EffLNS1L_9ScaleType4KindE0ELNS_15FloatRoundStyleE2ESK_EENS1_15EpilogueDefaultEEEEEvvEEEEvNT_6ParamsE,"",@"SHT_CUDA_INFO"
	.sectionflags	@""
	.align	4


	//----- nvinfo : EIATTR_CUDA_API_VERSION
	.align		4
        /*0000*/ 	.byte	0x04, 0x37
        /*0002*/ 	.short	(.L_21 - .L_20)
.L_20:
        /*0004*/ 	.word	0x00000082


	//----- nvinfo : EIATTR_KPARAM_INFO
	.align		4
.L_21:
        /*0008*/ 	.byte	0x04, 0x17
        /*000a*/ 	.short	(.L_23 - .L_22)
.L_22:
        /*000c*/ 	.word	0x00000000
        /*0010*/ 	.short	0x0000
        /*0012*/ 	.short	0x0070
        /*0014*/ 	.byte	0x00, 0xf0, 0x01, 0x10


	//----- nvinfo : EIATTR_SPARSE_MMA_MASK
	.align		4
.L_23:
        /*0018*/ 	.byte	0x03, 0x50
        /*001a*/ 	.short	0x0000


	//----- nvinfo : EIATTR_MAXREG_COUNT
	.align		4
        /*001c*/ 	.byte	0x03, 0x1b
        /*001e*/ 	.short	0x00a8


	//----- nvinfo : EIATTR_NUM_BARRIERS
	.align		4
        /*0020*/ 	.byte	0x02, 0x4c
        /*0022*/ 	.byte	0x01
	.zero		1


	//----- nvinfo : EIATTR_EXTERNS
	.align		4
        /*0024*/ 	.byte	0x04, 0x0f
        /*0026*/ 	.short	(.L_25 - .L_24)


	//   ....[0]....
	.align		4
.L_24:
        /*0028*/ 	.word	index@(__assertfail)


	//----- nvinfo : EIATTR_ANNOTATIONS
	.align		4
.L_25:
        /*002c*/ 	.byte	0x04, 0x55
        /*002e*/ 	.short	(.L_27 - .L_26)


	//   ....[0]....
.L_26:
        /*0030*/ 	.word	0x00000001
        /*0034*/ 	.byte	0x60, 0x07, 0x00, 0x00, 0x01, 0x00, 0x00, 0x00, 0x30, 0x0a, 0x00, 0x00, 0x01, 0x00, 0x00, 0x00
        /* <DEDUP_REMOVED lines=917> */
        /*3994*/ 	.byte	0x90, 0x39, 0x02, 0x00, 0x01, 0x00, 0x00, 0x00, 0xb0, 0x39, 0x02, 0x00


	//----- nvinfo : EIATTR_MERCURY_ISA_VERSION
	.align		4
.L_27:
        /*39a0*/ 	.byte	0x03, 0x5f
        /*39a2*/ 	.short	0x0101


	//----- nvinfo : EIATTR_INT_WARP_WIDE_INSTR_OFFSETS
	.align		4
        /*39a4*/ 	.byte	0x04, 0x31
        /*39a6*/ 	.short	(.L_29 - .L_28)


	//   ....[0]....
.L_28:
        /*39a8*/ 	.word	0x000005a0


	//   ....[1]....
        /*39ac*/ 	.word	0x000005b0


	//   ....[2]....
        /*39b0*/ 	.word	0x00000730


	//----- nvinfo : EIATTR_COOP_GROUP_MASK_REGIDS
	.align		4
.L_29:
        /*39b4*/ 	.byte	0x04, 0x29
        /*39b6*/ 	.short	(.L_31 - .L_30)


	//   ....[0]....
.L_30:
        /*39b8*/ 	.word	0xffffffff


	//   ....[1]....
        /*39bc*/ 	.word	0xffffffff


	//   ....[2]....
        /*39c0*/ 	.word	0xffffffff


	//   ....[3]....
        /*39c4*/ 	.word	0xffffffff


	//   ....[4]....
        /*39c8*/ 	.word	0xffffffff


	//   ....[5]....
        /*39cc*/ 	.word	0xffffffff


	//----- nvinfo : EIATTR_COOP_GROUP_INSTR_OFFSETS
	.align		4
.L_31:
        /*39d0*/ 	.byte	0x04, 0x28
        /*39d2*/ 	.short	(.L_33 - .L_32)


	//   ....[0]....
.L_32:
        /*39d4*/ 	.word	0x00000070


	//   ....[1]....
        /*39d8*/ 	.word	0x00000080


	//   ....[2]....
        /*39dc*/ 	.word	0x000001a0


	//   ....[3]....
        /*39e0*/ 	.word	0x000003f0


	//   ....[4]....
        /*39e4*/ 	.word	0x00000870


	//   ....[5]....
        /*39e8*/ 	.word	0x00001440


	//----- nvinfo : EIATTR_REG_RECONFIG
	.align		4
.L_33:
        /*39ec*/ 	.byte	0x01, 0x54
	.zero		2


	//----- nvinfo : EIATTR_SYSCALL_OFFSETS
	.align		4
        /*39f0*/ 	.byte	0x04, 0x46
        /*39f2*/ 	.short	(.L_35 - .L_34)


	//   ....[0]....
.L_34:
        /*39f4*/ 	.word	0x000015f0


	//----- nvinfo : EIATTR_MBARRIER_INSTR_OFFSETS
	.align		4
.L_35:
        /*39f8*/ 	.byte	0x04, 0x39
        /*39fa*/ 	.short	(.L_37 - .L_36)


	//   ....[0]....
.L_36:
        /*39fc*/ 	.word	0x00000320
        /*3a00*/ 	.word	0x000000ff
        /*3a04*/ 	.word	0x00000000
        /*3a08*/ 	.short	0x0100
        /*3a0a*/ 	.byte	0x08
	.zero		1


	//   ....[1]....
        /*3a0c*/ 	.word	0x00000330
        /*3a10*/ 	.word	0x000000ff
        /*3a14*/ 	.word	0x00000028
        /*3a18*/ 	.short	0x0100
        /*3a1a*/ 	.byte	0x08
	.zero		1


	//   ....[2]....
        /*3a1c*/ 	.word	0x00000340
        /*3a20*/ 	.word	0x000000ff
        /*3a24*/ 	.word	0x00000008
        /*3a28*/ 	.short	0x0100
        /*3a2a*/ 	.byte	0x08
	.zero		1


	//   ....[3]....
        /*3a2c*/ 	.word	0x00000350
        /*3a30*/ 	.word	0x000000ff
        /*3a34*/ 	.word	0x00000030
        /*3a38*/ 	.short	0x0100
        /*3a3a*/ 	.byte	0x08
	.zero		1


	//   ....[4]....
        /*3a3c*/ 	.word	0x00000360
        /*3a40*/ 	.word	0x000000ff
        /*3a44*/ 	.word	0x00000010
        /*3a48*/ 	.short	0x0100
        /*3a4a*/ 	.byte	0x08
	.zero		1


	//   ....[5]....
        /*3a4c*/ 	.word	0x00000370
        /*3a50*/ 	.word	0x000000ff
        /*3a54*/ 	.word	0x00000038
        /*3a58*/ 	.short	0x0100
        /*3a5a*/ 	.byte	0x08
	.zero		1


	//   ....[6]....
        /*3a5c*/ 	.word	0x00000380
        /*3a60*/ 	.word	0x000000ff
        /*3a64*/ 	.word	0x00000018
        /*3a68*/ 	.short	0x0100
        /*3a6a*/ 	.byte	0x08
	.zero		1


	//   ....[7]....
        /*3a6c*/ 	.word	0x00000390
        /*3a70*/ 	.word	0x000000ff
        /*3a74*/ 	.word	0x00000040
        /*3a78*/ 	.short	0x0100
        /*3a7a*/ 	.byte	0x08
	.zero		1


	//   ....[8]....
        /*3a7c*/ 	.word	0x000003a0
        /*3a80*/ 	.word	0x000000ff
        /*3a84*/ 	.word	0x00000020
        /*3a88*/ 	.short	0x0100
        /*3a8a*/ 	.byte	0x08
	.zero		1


	//   ....[9]....
        /*3a8c*/ 	.word	0x000003b0
        /*3a90*/ 	.word	0x000000ff
        /*3a94*/ 	.word	0x00000048
        /*3a98*/ 	.short	0x0100
        /*3a9a*/ 	.byte	0x08
	.zero		1


	//   ....[10]....
        /*3a9c*/ 	.word	0x000007a0
        /*3aa0*/ 	.word	0x000000ff
        /*3aa4*/ 	.word	0x00000060
        /*3aa8*/ 	.short	0x0100
        /*3aaa*/ 	.byte	0x06
	.zero		1


	//   ....[11]....
        /*3aac*/ 	.word	0x000007d0
        /*3ab0*/ 	.word	0x000000ff
        /*3ab4*/ 	.word	0x00000068
        /*3ab8*/ 	.short	0x0100
        /*3aba*/ 	.byte	0x06
	.zero		1


	//   ....[12]....
        /*3abc*/ 	.word	0x00001690
        /*3ac0*/ 	.word	0x00000003
        /*3ac4*/ 	.word	0x00000000
        /*3ac8*/ 	.short	0x010a
        /*3aca*/ 	.byte	0x3f
	.zero		1


	//   ....[13]....
        /*3acc*/ 	.word	0x000016d0
        /*3ad0*/ 	.word	0x00000003
        /*3ad4*/ 	.word	0x00000000
        /*3ad8*/ 	.short	0x010a
        /*3ada*/ 	.byte	0x3f
	.zero		1


	//   ....[14]....
        /*3adc*/ 	.word	0x000042f0
        /*3ae0*/ 	.word	0x000000ff
        /*3ae4*/ 	.word	0x00000000
        /*3ae8*/ 	.short	0x010a
        /*3aea*/ 	.byte	0x08
	.zero		1


	//   ....[15]....
        /*3aec*/ 	.word	0x00004330
        /*3af0*/ 	.word	0x000000ff
        /*3af4*/ 	.word	0x00000000
        /*3af8*/ 	.short	0x010a
        /*3afa*/ 	.byte	0x08
	.zero		1


	//   ....[16]....
        /*3afc*/ 	.word	0x00008850
        /*3b00*/ 	.word	0x00000004
        /*3b04*/ 	.word	0x00000000
        /*3b08*/ 	.short	0x0101
        /*3b0a*/ 	.byte	0x3f
	.zero		1


	//   ....[17]....
        /*3b0c*/ 	.word	0x00008a30
        /*3b10*/ 	.word	0x00000000
        /*3b14*/ 	.word	0x00000000
        /*3b18*/ 	.short	0x0101
        /*3b1a*/ 	.byte	0x3f
	.zero		1


	//   ....[18]....
        /*3b1c*/ 	.word	0x00023510
        /*3b20*/ 	.word	0x0000000f
        /*3b24*/ 	.word	0x00000028
        /*3b28*/ 	.short	0x010a
        /*3b2a*/ 	.byte	0x3f
	.zero		1


	//   ....[19]....
        /*3b2c*/ 	.word	0x000238b0
        /*3b30*/ 	.word	0x00000002
        /*3b34*/ 	.word	0x00000068
        /*3b38*/ 	.short	0x0101
        /*3b3a*/ 	.byte	0x3f
	.zero		1


	//   ....[20]....
        /*3b3c*/ 	.word	0x000240c0
        /*3b40*/ 	.word	0x00000003
        /*3b44*/ 	.word	0x00000000
        /*3b48*/ 	.short	0x010a
        /*3b4a*/ 	.byte	0x3f
	.zero		1


	//   ....[21]....
        /*3b4c*/ 	.word	0x00024150
        /*3b50*/ 	.word	0x00000003
        /*3b54*/ 	.word	0x00000000
        /*3b58*/ 	.short	0x010a
        /*3b5a*/ 	.byte	0x3f
	.zero		1


	//   ....[22]....
        /*3b5c*/ 	.word	0x000241e0
        /*3b60*/ 	.word	0x00000003
        /*3b64*/ 	.word	0x00000000
        /*3b68*/ 	.short	0x010a
        /*3b6a*/ 	.byte	0x3f
	.zero		1


	//   ....[23]....
        /*3b6c*/ 	.word	0x00024270
        /*3b70*/ 	.word	0x00000003
        /*3b74*/ 	.word	0x00000000
        /*3b78*/ 	.short	0x010a
        /*3b7a*/ 	.byte	0x3f
	.zero		1


	//   ....[24]....
        /*3b7c*/ 	.word	0x00024300
        /*3b80*/ 	.word	0x00000003
        /*3b84*/ 	.word	0x00000000
        /*3b88*/ 	.short	0x010a
        /*3b8a*/ 	.byte	0x3f
	.zero		1


	//   ....[25]....
        /*3b8c*/ 	.word	0x00024360
        /*3b90*/ 	.word	0x00000003
        /*3b94*/ 	.word	0x00000000
        /*3b98*/ 	.short	0x010a
        /*3b9a*/ 	.byte	0x3f
	.zero		1


	//   ....[26]....
        /*3b9c*/ 	.word	0x000243c0
        /*3ba0*/ 	.word	0x00000006
        /*3ba4*/ 	.word	0x00000000
        /*3ba8*/ 	.short	0x010a
        /*3baa*/ 	.byte	0x3f
	.zero		1


	//   ....[27]....
        /*3bac*/ 	.word	0x00024490
        /*3bb0*/ 	.word	0x0000000f
        /*3bb4*/ 	.word	0x00000028
        /*3bb8*/ 	.short	0x010a
        /*3bba*/ 	.byte	0x3f
	.zero		1


	//   ....[28]....
        /*3bbc*/ 	.word	0x00024560
        /*3bc0*/ 	.word	0x00000003
        /*3bc4*/ 	.word	0x00000000
        /*3bc8*/ 	.short	0x010a
        /*3bca*/ 	.byte	0x3f
	.zero		1


	//   ....[29]....
        /*3bcc*/ 	.word	0x000245b0
        /*3bd0*/ 	.word	0x00000003
        /*3bd4*/ 	.word	0x00000000
        /*3bd8*/ 	.short	0x010a
        /*3bda*/ 	.byte	0x3f
	.zero		1


	//   ....[30]....
        /*3bdc*/ 	.word	0x00024600
        /*3be0*/ 	.word	0x00000003
        /*3be4*/ 	.word	0x00000000
        /*3be8*/ 	.short	0x010a
        /*3bea*/ 	.byte	0x3f
	.zero		1


	//   ....[31]....
        /*3bec*/ 	.word	0x00024650
        /*3bf0*/ 	.word	0x00000003
        /*3bf4*/ 	.word	0x00000000
        /*3bf8*/ 	.short	0x010a
        /*3bfa*/ 	.byte	0x3f
	.zero		1


	//----- nvinfo : EIATTR_NUM_MBARRIERS
	.align		4
.L_37:
        /*3bfc*/ 	.byte	0x03, 0x38
        /*3bfe*/ 	.short	0x000c


	//----- nvinfo : EIATTR_EXIT_INSTR_OFFSETS
	.align		4
        /*3c00*/ 	.byte	0x04, 0x1c
        /*3c02*/ 	.short	(.L_39 - .L_38)


	//   ....[0]....
.L_38:
        /*3c04*/ 	.word	0x00000ad0


	//   ....[1]....
        /*3c08*/ 	.word	0x00001360


	//   ....[2]....
        /*3c0c*/ 	.word	0x00022ba0


	//   ....[3]....
        /*3c10*/ 	.word	0x000231c0


	//   ....[4]....
        /*3c14*/ 	.word	0x00024350


	//----- nvinfo : EIATTR_MAX_THREADS
	.align		4
.L_39:
        /*3c18*/ 	.byte	0x04, 0x05
        /*3c1a*/ 	.short	(.L_41 - .L_40)
.L_40:
        /*3c1c*/ 	.word	0x00000180
        /*3c20*/ 	.word	0x00000001
        /*3c24*/ 	.word	0x00000001


	//----- nvinfo : EIATTR_CRS_STACK_SIZE
	.align		4
.L_41:
        /*3c28*/ 	.byte	0x04, 0x1e
        /*3c2a*/ 	.short	(.L_43 - .L_42)
.L_42:
        /*3c2c*/ 	.word	0x00000000


	//----- nvinfo : EIATTR_CBANK_PARAM_SIZE
	.align		4
.L_43:
        /*3c30*/ 	.byte	0x03, 0x19
        /*3c32*/ 	.short	0x0470


	//----- nvinfo : EIATTR_PARAM_CBANK
	.align		4
        /*3c34*/ 	.byte	0x04, 0x0a
        /*3c36*/ 	.short	(.L_45 - .L_44)
	.align		4
.L_44:
        /*3c38*/ 	.word	index@(.nv.constant0._ZN7cutlass13device_kernelINS_4gemm6kernel13GemmUniversalIN4cute5tupleIJiiiiEEENS1_10collective13CollectiveMmaINS1_34MainloopSm90TmaGmmaWarpSpecializedILi5ENS5_IJNS4_1CILi2EEENSA_ILi1EEESC_EEENS1_35KernelTmaWarpSpecializedCooperativeEEENS5_IJNSA_ILi512EEENSA_ILi192EEENSA_ILi32EEEEEENS_6half_tENS5_IJlSC_lEEESK_SL_NS4_8TiledMMAINS4_8MMA_AtomIJNS4_4SM904GMMA26MMA_64x192x16_F32F16F16_SSILNSP_5MajorE0ELSR_0ELNSP_7ScaleInE1ELSS_1EEEEEENS4_6LayoutISD_NS5_IJSC_NSA_ILi0EEESW_EEEEENS5_IJNS4_10UnderscoreESZ_SZ_EEEEENS4_13SM90_TMA_LOADENS4_14ComposedLayoutINS4_7SwizzleILi2ELi4ELi3EEENS4_18smem_ptr_flag_bitsILi16EEENSV_INS5_IJNSA_ILi8EEESI_EEENS5_IJSI_SC_EEEEEEEvNS4_8identityENS4_23SM90_TMA_LOAD_MULTICASTES1C_vS1D_EENS_8epilogue10collective6detail29Sm90TmaWarpSpecializedAdapterINS1H_15DefaultEpilogueISK_SL_SL_NS1G_6thread17LinearCombinationISK_Li1EffLNS1L_9ScaleType4KindE0ELNS_15FloatRoundStyleE2ESK_EENS1_15EpilogueDefaultEEEEEvvEEEEvNT_6ParamsE)
        /*3c3c*/ 	.short	0x0210
        /*3c3e*/ 	.short	0x0470


	//----- nvinfo : EIATTR_SW_WAR
	.align		4
.L_45:
        /*3c40*/ 	.byte	0x04, 0x36
        /*3c42*/ 	.short	(.L_47 - .L_46)
.L_46:
        /*3c44*/ 	.word	0x00000008
.L_47:


//--------------------- .nv.callgraph             --------------------------
	.section	.nv.callgraph,"",@"SHT_CUDA_CALLGRAPH"
	.align	4
	.sectionentsize	8
	.align		4
        /*0000*/ 	.word	0x00000000
	.align		4
        /*0004*/ 	.word	0xffffffff
	.align		4
        /*0008*/ 	.word	index@(_ZN7cutlass13device_kernelINS_4gemm6kernel13GemmUniversalIN4cute5tupleIJiiiiEEENS1_10collective13CollectiveMmaINS1_34MainloopSm90TmaGmmaWarpSpecializedILi5ENS5_IJNS4_1CILi2EEENSA_ILi1EEESC_EEENS1_35KernelTmaWarpSpecializedCooperativeEEENS5_IJNSA_ILi512EEENSA_ILi192EEENSA_ILi32EEEEEENS_6half_tENS5_IJlSC_lEEESK_SL_NS4_8TiledMMAINS4_8MMA_AtomIJNS4_4SM904GMMA26MMA_64x192x16_F32F16F16_SSILNSP_5MajorE0ELSR_0ELNSP_7ScaleInE1ELSS_1EEEEEENS4_6LayoutISD_NS5_IJSC_NSA_ILi0EEESW_EEEEENS5_IJNS4_10UnderscoreESZ_SZ_EEEEENS4_13SM90_TMA_LOADENS4_14ComposedLayoutINS4_7SwizzleILi2ELi4ELi3EEENS4_18smem_ptr_flag_bitsILi16EEENSV_INS5_IJNSA_ILi8EEESI_EEENS5_IJSI_SC_EEEEEEEvNS4_8identityENS4_23SM90_TMA_LOAD_MULTICASTES1C_vS1D_EENS_8epilogue10collective6detail29Sm90TmaWarpSpecializedAdapterINS1H_15DefaultEpilogueISK_SL_SL_NS1G_6thread17LinearCombinationISK_Li1EffLNS1L_9ScaleType4KindE0ELNS_15FloatRoundStyleE2ESK_EENS1_15EpilogueDefaultEEEEEvvEEEEvNT_6ParamsE)
	.align		4
        /*000c*/ 	.word	index@(__assertfail)
	.align		4
        /*0010*/ 	.word	0x00000000
	.align		4
        /*0014*/ 	.word	0xfffffffe
	.align		4
        /*0018*/ 	.word	0x00000000
	.align		4
        /*001c*/ 	.word	0xfffffffd
	.align		4
        /*0020*/ 	.word	0x00000000
	.align		4
        /*0024*/ 	.word	0xfffffffc


//--------------------- .nv.constant4             --------------------------
	.section	.nv.constant4,"a",@progbits
	.align	8
	.align		8
.nv.constant4:
        /*0000*/ 	.dword	__assertfail
	.align		8
        /*0008*/ 	.dword	__unnamed_1
	.align		8
        /*0010*/ 	.dword	_ZN39_INTERNAL_f6cb04cd_4_k_cu_f73ab5e6_75854cuda3std3__45__cpo5beginE
	.align		8
        /*0018*/ 	.dword	_ZN39_INTERNAL_f6cb04cd_4_k_cu_f73ab5e6_75854cuda3std3__45__cpo3endE
	.align		8
        /*0020*/ 	.dword	_ZN39_INTERNAL_f6cb04cd_4_k_cu_f73ab5e6_75854cuda3std3__45__cpo6cbeginE
	.align		8
        /*0028*/ 	.dword	_ZN39_INTERNAL_f6cb04cd_4_k_cu_f73ab5e6_75854cuda3std3__45__cpo4cendE
	.align		8
        /*0030*/ 	.dword	_ZN39_INTERNAL_f6cb04cd_4_k_cu_f73ab5e6_75854cuda3std3__441_GLOBAL__N__f6cb04cd_4_k_cu_f73ab5e6_75856ignoreE
	.align		8
        /*0038*/ 	.dword	_ZN39_INTERNAL_f6cb04cd_4_k_cu_f73ab5e6_75854cuda3std3__419piecewise_constructE
	.align		8
        /*0040*/ 	.dword	_ZN39_INTERNAL_f6cb04cd_4_k_cu_f73ab5e6_75854cuda3std3__48in_placeE
	.align		8
        /*0048*/ 	.dword	_ZN39_INTERNAL_f6cb04cd_4_k_cu_f73ab5e6_75854cuda3std6ranges3__45__cpo4swapE
	.align		8
        /*0050*/ 	.dword	_ZN39_INTERNAL_f6cb04cd_4_k_cu_f73ab5e6_75854cuda3std6ranges3__45__cpo9iter_moveE
	.align		8
        /*0058*/ 	.dword	_ZN39_INTERNAL_f6cb04cd_4_k_cu_f73ab5e6_75854cute7productE
	.align		8
        /*0060*/ 	.dword	_ZN39_INTERNAL_f6cb04cd_4_k_cu_f73ab5e6_75854cute1_E
	.align		8
        /*0068*/ 	.dword	$str$22
	.align		8
        /*0070*/ 	.dword	$str$23


//--------------------- .text._ZN7cutlass13device_kernelINS_4gemm6kernel13GemmUniversalIN4cute5tupleIJiiiiEEENS1_10collective13CollectiveMmaINS1_34MainloopSm90TmaGmmaWarpSpecializedILi5ENS5_IJNS4_1CILi2EEENSA_ILi1EEESC_EEENS1_35KernelTmaWarpSpecializedCooperativeEEENS5_IJNSA_ILi512EEENSA_ILi192EEENSA_ILi32EEEEEENS_6half_tENS5_IJlSC_lEEESK_SL_NS4_8TiledMMAINS4_8MMA_AtomIJNS4_4SM904GMMA26MMA_64x192x16_F32F16F16_SSILNSP_5MajorE0ELSR_0ELNSP_7ScaleInE1ELSS_1EEEEEENS4_6LayoutISD_NS5_IJSC_NSA_ILi0EEESW_EEEEENS5_IJNS4_10UnderscoreESZ_SZ_EEEEENS4_13SM90_TMA_LOADENS4_14ComposedLayoutINS4_7SwizzleILi2ELi4ELi3EEENS4_18smem_ptr_flag_bitsILi16EEENSV_INS5_IJNSA_ILi8EEESI_EEENS5_IJSI_SC_EEEEEEEvNS4_8identityENS4_23SM90_TMA_LOAD_MULTICASTES1C_vS1D_EENS_8epilogue10collective6detail29Sm90TmaWarpSpecializedAdapterINS1H_15DefaultEpilogueISK_SL_SL_NS1G_6thread17LinearCombinationISK_Li1EffLNS1L_9ScaleType4KindE0ELNS_15FloatRoundStyleE2ESK_EENS1_15EpilogueDefaultEEEEEvvEEEEvNT_6ParamsE --------------------------
	.section	.text._ZN7cutlass13device_kernelINS_4gemm6kernel13GemmUniversalIN4cute5tupleIJiiiiEEENS1_10collective13CollectiveMmaINS1_34MainloopSm90TmaGmmaWarpSpecializedILi5ENS5_IJNS4_1CILi2EEENSA_ILi1EEESC_EEENS1_35KernelTmaWarpSpecializedCooperativeEEENS5_IJNSA_ILi512EEENSA_ILi192EEENSA_ILi32EEEEEENS_6half_tENS5_IJlSC_lEEESK_SL_NS4_8TiledMMAINS4_8MMA_AtomIJNS4_4SM904GMMA26MMA_64x192x16_F32F16F16_SSILNSP_5MajorE0ELSR_0ELNSP_7ScaleInE1ELSS_1EEEEEENS4_6LayoutISD_NS5_IJSC_NSA_ILi0EEESW_EEEEENS5_IJNS4_10UnderscoreESZ_SZ_EEEEENS4_13SM90_TMA_LOADENS4_14ComposedLayoutINS4_7SwizzleILi2ELi4ELi3EEENS4_18smem_ptr_flag_bitsILi16EEENSV_INS5_IJNSA_ILi8EEESI_EEENS5_IJSI_SC_EEEEEEEvNS4_8identityENS4_23SM90_TMA_LOAD_MULTICASTES1C_vS1D_EENS_8epilogue10collective6detail29Sm90TmaWarpSpecializedAdapterINS1H_15DefaultEpilogueISK_SL_SL_NS1G_6thread17LinearCombinationISK_Li1EffLNS1L_9ScaleType4KindE0ELNS_15FloatRoundStyleE2ESK_EENS1_15EpilogueDefaultEEEEEvvEEEEvNT_6ParamsE,"ax",@progbits
	.align	128
.text._ZN7cutlass13device_kernelINS_4gemm6kernel13GemmUniversalIN4cute5tupleIJiiiiEEENS1_10collective13CollectiveMmaINS1_34MainloopSm90TmaGmmaWarpSpecializedILi5ENS5_IJNS4_1CILi2EEENSA_ILi1EEESC_EEENS1_35KernelTmaWarpSpecializedCooperativeEEENS5_IJNSA_ILi512EEENSA_ILi192EEENSA_ILi32EEEEEENS_6half_tENS5_IJlSC_lEEESK_SL_NS4_8TiledMMAINS4_8MMA_AtomIJNS4_4SM904GMMA26MMA_64x192x16_F32F16F16_SSILNSP_5MajorE0ELSR_0ELNSP_7ScaleInE1ELSS_1EEEEEENS4_6LayoutISD_NS5_IJSC_NSA_ILi0EEESW_EEEEENS5_IJNS4_10UnderscoreESZ_SZ_EEEEENS4_13SM90_TMA_LOADENS4_14ComposedLayoutINS4_7SwizzleILi2ELi4ELi3EEENS4_18smem_ptr_flag_bitsILi16EEENSV_INS5_IJNSA_ILi8EEESI_EEENS5_IJSI_SC_EEEEEEEvNS4_8identityENS4_23SM90_TMA_LOAD_MULTICASTES1C_vS1D_EENS_8epilogue10collective6detail29Sm90TmaWarpSpecializedAdapterINS1H_15DefaultEpilogueISK_SL_SL_NS1G_6thread17LinearCombinationISK_Li1EffLNS1L_9ScaleType4KindE0ELNS_15FloatRoundStyleE2ESK_EENS1_15EpilogueDefaultEEEEEvvEEEEvNT_6ParamsE:
        .type           _ZN7cutlass13device_kernelINS_4gemm6kernel13GemmUniversalIN4cute5tupleIJiiiiEEENS1_10collective13CollectiveMmaINS1_34MainloopSm90TmaGmmaWarpSpecializedILi5ENS5_IJNS4_1CILi2EEENSA_ILi1EEESC_EEENS1_35KernelTmaWarpSpecializedCooperativeEEENS5_IJNSA_ILi512EEENSA_ILi192EEENSA_ILi32EEEEEENS_6half_tENS5_IJlSC_lEEESK_SL_NS4_8TiledMMAINS4_8MMA_AtomIJNS4_4SM904GMMA26MMA_64x192x16_F32F16F16_SSILNSP_5MajorE0ELSR_0ELNSP_7ScaleInE1ELSS_1EEEEEENS4_6LayoutISD_NS5_IJSC_NSA_ILi0EEESW_EEEEENS5_IJNS4_10UnderscoreESZ_SZ_EEEEENS4_13SM90_TMA_LOADENS4_14ComposedLayoutINS4_7SwizzleILi2ELi4ELi3EEENS4_18smem_ptr_flag_bitsILi16EEENSV_INS5_IJNSA_ILi8EEESI_EEENS5_IJSI_SC_EEEEEEEvNS4_8identityENS4_23SM90_TMA_LOAD_MULTICASTES1C_vS1D_EENS_8epilogue10collective6detail29Sm90TmaWarpSpecializedAdapterINS1H_15DefaultEpilogueISK_SL_SL_NS1G_6thread17LinearCombinationISK_Li1EffLNS1L_9ScaleType4KindE0ELNS_15FloatRoundStyleE2ESK_EENS1_15EpilogueDefaultEEEEEvvEEEEvNT_6ParamsE,@function
        .size           _ZN7cutlass13device_kernelINS_4gemm6kernel13GemmUniversalIN4cute5tupleIJiiiiEEENS1_10collective13CollectiveMmaINS1_34MainloopSm90TmaGmmaWarpSpecializedILi5ENS5_IJNS4_1CILi2EEENSA_ILi1EEESC_EEENS1_35KernelTmaWarpSpecializedCooperativeEEENS5_IJNSA_ILi512EEENSA_ILi192EEENSA_ILi32EEEEEENS_6half_tENS5_IJlSC_lEEESK_SL_NS4_8TiledMMAINS4_8MMA_AtomIJNS4_4SM904GMMA26MMA_64x192x16_F32F16F16_SSILNSP_5MajorE0ELSR_0ELNSP_7ScaleInE1ELSS_1EEEEEENS4_6LayoutISD_NS5_IJSC_NSA_ILi0EEESW_EEEEENS5_IJNS4_10UnderscoreESZ_SZ_EEEEENS4_13SM90_TMA_LOADENS4_14ComposedLayoutINS4_7SwizzleILi2ELi4ELi3EEENS4_18smem_ptr_flag_bitsILi16EEENSV_INS5_IJNSA_ILi8EEESI_EEENS5_IJSI_SC_EEEEEEEvNS4_8identityENS4_23SM90_TMA_LOAD_MULTICASTES1C_vS1D_EENS_8epilogue10collective6detail29Sm90TmaWarpSpecializedAdapterINS1H_15DefaultEpilogueISK_SL_SL_NS1G_6thread17LinearCombinationISK_Li1EffLNS1L_9ScaleType4KindE0ELNS_15FloatRoundStyleE2ESK_EENS1_15EpilogueDefaultEEEEEvvEEEEvNT_6ParamsE,(.L_x_833 - _ZN7cutlass13device_kernelINS_4gemm6kernel13GemmUniversalIN4cute5tupleIJiiiiEEENS1_10collective13CollectiveMmaINS1_34MainloopSm90TmaGmmaWarpSpecializedILi5ENS5_IJNS4_1CILi2EEENSA_ILi1EEESC_EEENS1_35KernelTmaWarpSpecializedCooperativeEEENS5_IJNSA_ILi512EEENSA_ILi192EEENSA_ILi32EEEEEENS_6half_tENS5_IJlSC_lEEESK_SL_NS4_8TiledMMAINS4_8MMA_AtomIJNS4_4SM904GMMA26MMA_64x192x16_F32F16F16_SSILNSP_5MajorE0ELSR_0ELNSP_7ScaleInE1ELSS_1EEEEEENS4_6LayoutISD_NS5_IJSC_NSA_ILi0EEESW_EEEEENS5_IJNS4_10UnderscoreESZ_SZ_EEEEENS4_13SM90_TMA_LOADENS4_14ComposedLayoutINS4_7SwizzleILi2ELi4ELi3EEENS4_18smem_ptr_flag_bitsILi16EEENSV_INS5_IJNSA_ILi8EEESI_EEENS5_IJSI_SC_EEEEEEEvNS4_8identityENS4_23SM90_TMA_LOAD_MULTICASTES1C_vS1D_EENS_8epilogue10collective6detail29Sm90TmaWarpSpecializedAdapterINS1H_15DefaultEpilogueISK_SL_SL_NS1G_6thread17LinearCombinationISK_Li1EffLNS1L_9ScaleType4KindE0ELNS_15FloatRoundStyleE2ESK_EENS1_15EpilogueDefaultEEEEEvvEEEEvNT_6ParamsE)
        .other          _ZN7cutlass13device_kernelINS_4gemm6kernel13GemmUniversalIN4cute5tupleIJiiiiEEENS1_10collective13CollectiveMmaINS1_34MainloopSm90TmaGmmaWarpSpecializedILi5ENS5_IJNS4_1CILi2EEENSA_ILi1EEESC_EEENS1_35KernelTmaWarpSpecializedCooperativeEEENS5_IJNSA_ILi512EEENSA_ILi192EEENSA_ILi32EEEEEENS_6half_tENS5_IJlSC_lEEESK_SL_NS4_8TiledMMAINS4_8MMA_AtomIJNS4_4SM904GMMA26MMA_64x192x16_F32F16F16_SSILNSP_5MajorE0ELSR_0ELNSP_7ScaleInE1ELSS_1EEEEEENS4_6LayoutISD_NS5_IJSC_NSA_ILi0EEESW_EEEEENS5_IJNS4_10UnderscoreESZ_SZ_EEEEENS4_13SM90_TMA_LOADENS4_14ComposedLayoutINS4_7SwizzleILi2ELi4ELi3EEENS4_18smem_ptr_flag_bitsILi16EEENSV_INS5_IJNSA_ILi8EEESI_EEENS5_IJSI_SC_EEEEEEEvNS4_8identityENS4_23SM90_TMA_LOAD_MULTICASTES1C_vS1D_EENS_8epilogue10collective6detail29Sm90TmaWarpSpecializedAdapterINS1H_15DefaultEpilogueISK_SL_SL_NS1G_6thread17LinearCombinationISK_Li1EffLNS1L_9ScaleType4KindE0ELNS_15FloatRoundStyleE2ESK_EENS1_15EpilogueDefaultEEEEEvvEEEEvNT_6ParamsE,@"STO_CUDA_ENTRY STV_DEFAULT"
_ZN7cutlass13device_kernelINS_4gemm6kernel13GemmUniversalIN4cute5tupleIJiiiiEEENS1_10collective13CollectiveMmaINS1_34MainloopSm90TmaGmmaWarpSpecializedILi5ENS5_IJNS4_1CILi2EEENSA_ILi1EEESC_EEENS1_35KernelTmaWarpSpecializedCooperativeEEENS5_IJNSA_ILi512EEENSA_ILi192EEENSA_ILi32EEEEEENS_6half_tENS5_IJlSC_lEEESK_SL_NS4_8TiledMMAINS4_8MMA_AtomIJNS4_4SM904GMMA26MMA_64x192x16_F32F16F16_SSILNSP_5MajorE0ELSR_0ELNSP_7ScaleInE1ELSS_1EEEEEENS4_6LayoutISD_NS5_IJSC_NSA_ILi0EEESW_EEEEENS5_IJNS4_10UnderscoreESZ_SZ_EEEEENS4_13SM90_TMA_LOADENS4_14ComposedLayoutINS4_7SwizzleILi2ELi4ELi3EEENS4_18smem_ptr_flag_bitsILi16EEENSV_INS5_IJNSA_ILi8EEESI_EEENS5_IJSI_SC_EEEEEEEvNS4_8identityENS4_23SM90_TMA_LOAD_MULTICASTES1C_vS1D_EENS_8epilogue10collective6detail29Sm90TmaWarpSpecializedAdapterINS1H_15DefaultEpilogueISK_SL_SL_NS1G_6thread17LinearCombinationISK_Li1EffLNS1L_9ScaleType4KindE0ELNS_15FloatRoundStyleE2ESK_EENS1_15EpilogueDefaultEEEEEvvEEEEvNT_6ParamsE:
[----:B------:R-:W0:Y:S02]  /*0000*/  LDC R1, c[0x0][0x28] ;  /* 0x00000a00ff017b82 */ /* 0x000e240000000800 */
[----:B0-----:R-:W-:Y:S01]  /*0010*/  VIADD R1, R1, 0xfffff610 ;  /* 0xfffff61001017836 */ /* 0x001fe20000000000 */
[----:B------:R-:W0:Y:S01]  /*0020*/  S2R R4, SR_TID.X ;  /* 0x0000000000047919 */ /* 0x000e220000002100 */
[----:B------:R-:W-:Y:S01]  /*0030*/  ELECT P0, URZ, PT ;  /* 0x00000000003f782f */ /* 0x000fe20003800000 */
[----:B------:R-:W-:Y:S01]  /*0040*/  BSSY B0, `(.L_x_0) ;  /* 0x0000015000007945 */ /* 0x000fe20003800000 */
[--C-:B0-----:R-:W-:Y:S02]  /*0050*/  SHF.R.U32.HI R0, RZ, 0x5, R4.reuse ;  /* 0x00000005ff007819 */ /* 0x101fe40000011604 */
[----:B------:R-:W-:-:S03]  /*0060*/  SHF.R.U32.HI R2, RZ, 0x7, R4 ;  /* 0x00000007ff027819 */ /* 0x000fc60000011604 */
[----:B------:R-:W0:Y:S04]  /*0070*/  SHFL.IDX PT, R3, R0, RZ, 0x1f ;  /* 0x00001fff00037589 */ /* 0x000e2800000e0000 */
[----:B------:R-:W1:Y:S01]  /*0080*/  SHFL.IDX PT, R2, R2, RZ, 0x1f ;  /* 0x00001fff02027589 */ /* 0x000e6200000e0000 */
[----:B0-----:R-:W-:Y:S02]  /*0090*/  R2UR UR9, R3 ;  /* 0x00000000030972ca */ /* 0x001fe400000e0000 */
[----:B-1----:R-:W-:-:S11]  /*00a0*/  R2UR UR5, R2 ;  /* 0x00000000020572ca */ /* 0x002fd600000e0000 */
[----:B------:R-:W-:Y:S02]  /*00b0*/  USHF.R.S32.HI UR4, URZ, 0x1f, UR9 ;  /* 0x0000001f3f047899 */ /* 0x000fe40008011409 */
[----:B------:R-:W-:Y:S02]  /*00c0*/  ISETP.NE.OR P0, PT, RZ, UR9, !P0 ;  /* 0x00000009ff007c0c */ /* 0x000fe4000c705670 */
[----:B------:R-:W-:-:S04]  /*00d0*/  ULEA.HI UR4, UR4, UR9, URZ, 0x2 ;  /* 0x0000000904047291 */ /* 0x000fc8000f8f103f */
[----:B------:R-:W-:-:S04]  /*00e0*/  ULOP3.LUT UR4, UR4, 0xfffffffc, URZ, 0xc0, !UPT ;  /* 0xfffffffc04047892 */ /* 0x000fc8000f8ec03f */
[----:B------:R-:W-:-:S03]  /*00f0*/  UIADD3 UR9, UR9, -UR4, URZ ;  /* 0x8000000409097290 */ /* 0x000fc6000fffe03f */
[----:B------:R-:W-:Y:S09]  /*0100*/  @P0 BRA `(.L_x_1) ;  /* 0x0000000000200947 */ /* 0x000ff20003800000 */
[----:B------:R-:W-:Y:S02]  /*0110*/  ULDC.64 UR6, c[0x0][0x198] ;  /* 0x0000660000067ab9 */ /* 0x000fe40000000a00 */
[----:B------:R-:W-:Y:S02]  /*0120*/  UIADD3 UR10, UP0, UR6, 0xf0, URZ ;  /* 0x000000f0060a7890 */ /* 0x000fe4000ff1e03f */
[----:B------:R-:W-:Y:S02]  /*0130*/  UIADD3 UR6, UP1, UR6, 0x1f0, URZ ;  /* 0x000001f006067890 */ /* 0x000fe4000ff3e03f */
[----:B------:R-:W-:Y:S02]  /*0140*/  UIADD3.X UR11, URZ, UR7, URZ, UP0, !UPT ;  /* 0x000000073f0b7290 */ /* 0x000fe400087fe43f */
[----:B------:R-:W-:-:S07]  /*0150*/  UIADD3.X UR7, URZ, UR7, URZ, UP1, !UPT ;  /* 0x000000073f077290 */ /* 0x000fce0008ffe43f */
[----:B------:R0:W-:Y:S02]  /*0160*/  UTMACCTL.PF [UR10] ;  /* 0x000000000a0079b9 */ /* 0x0001e40008040000 */
[----:B------:R0:W-:Y:S02]  /*0170*/  UTMACCTL.PF [UR6] ;  /* 0x00000000060079b9 */ /* 0x0001e40008040000 */
[----:B0-----:R-:W-:Y:S01]  /*0180*/  NOP ;  /* 0x0000000000007918 */ /* 0x001fe20000000000 */
.L_x_1:
[----:B------:R-:W-:Y:S05]  /*0190*/  BSYNC B0 ;  /* 0x0000000000007941 */ /* 0x000fea0003800000 */
.L_x_0:
[----:B------:R-:W0:Y:S01]  /*01a0*/  SHFL.IDX PT, R2, R0, RZ, 0x1f ;  /* 0x00001fff00027589 */ /* 0x000e2200000e0000 */
[----:B------:R-:W-:Y:S01]  /*01b0*/  UISETP.NE.AND UP0, UPT, UR9, 0x3, UPT ;  /* 0x000000030900788c */ /* 0x000fe2000bf05270 */
[----:B------:R-:W-:Y:S01]  /*01c0*/  ISETP.NE.AND P1, PT, RZ, UR5, PT ;  /* 0x00000005ff007c0c */ /* 0x000fe2000bf25270 */
[----:B------:R-:W-:Y:S02]  /*01d0*/  UIADD3 UR16, UR5, -0x1, URZ ;  /* 0xffffffff05107890 */ /* 0x000fe4000fffe03f */
[----:B------:R-:W-:Y:S02]  /*01e0*/  UISETP.EQ.OR UP0, UPT, UR9, URZ, !UP0 ;  /* 0x0000003f0900728c */ /* 0x000fe4000c702670 */
[----:B------:R-:W-:Y:S02]  /*01f0*/  UISETP.GE.U32.AND UP1, UPT, UR16, 0x2, UPT ;  /* 0x000000021000788c */ /* 0x000fe4000bf26070 */
[----:B------:R-:W-:-:S04]  /*0200*/  UISETP.EQ.AND UP0, UPT, UR5, URZ, UP0 ;  /* 0x0000003f0500728c */ /* 0x000fc80008702270 */
[----:B------:R-:W-:-:S04]  /*0210*/  USEL UR40, URZ, 0x1, !UP0 ;  /* 0x000000013f287887 */ /* 0x000fc8000c000000 */
[----:B------:R-:W-:Y:S01]  /*0220*/  USEL UR40, UR40, 0x2, UP1 ;  /* 0x0000000228287887 */ /* 0x000fe20008800000 */
[----:B0-----:R-:W-:-:S13]  /*0230*/  ISETP.NE.AND P0, PT, R2, RZ, PT ;  /* 0x000000ff0200720c */ /* 0x001fda0003f05270 */
[----:B------:R-:W-:Y:S05]  /*0240*/  @P0 BRA `(.L_x_2) ;  /* 0x0000000000600947 */ /* 0x000fea0003800000 */
[----:B------:R-:W0:Y:S01]  /*0250*/  S2UR UR8, SR_CgaCtaId ;  /* 0x00000000000879c3 */ /* 0x000e220000008800 */
[----:B------:R-:W-:Y:S01]  /*0260*/  UMOV UR4, 0x400 ;  /* 0x0000040000047882 */ /* 0x000fe20000000000 */
[----:B------:R-:W-:Y:S01]  /*0270*/  UMOV UR5, 0x1 ;  /* 0x0000000100057882 */ /* 0x000fe20000000000 */
[----:B------:R-:W-:Y:S01]  /*0280*/  UMOV UR6, 0x4 ;  /* 0x0000000400067882 */ /* 0x000fe20000000000 */
[----:B------:R-:W-:Y:S01]  /*0290*/  ELECT P0, URZ, PT ;  /* 0x00000000003f782f */ /* 0x000fe20003800000 */
[----:B------:R-:W-:-:S04]  /*02a0*/  UIADD3 UR6, -UR6, 0x100000, URZ ;  /* 0x0010000006067890 */ /* 0x000fc8000fffe13f */
[----:B------:R-:W-:Y:S02]  /*02b0*/  USHF.L.U32 UR7, UR6, 0xb, URZ ;  /* 0x0000000b06077899 */ /* 0x000fe4000800063f */
[----:B------:R-:W-:Y:S02]  /*02c0*/  USHF.L.U32 UR6, UR6, 0x1, URZ ;  /* 0x0000000106067899 */ /* 0x000fe4000800063f */
[----:B0-----:R-:W-:Y:S02]  /*02d0*/  ULEA UR8, UR8, UR4, 0x18 ;  /* 0x0000000408087291 */ /* 0x001fe4000f8ec03f */
[----:B------:R-:W-:-:S04]  /*02e0*/  UIADD3 UR4, -UR5, 0x100000, URZ ;  /* 0x0010000005047890 */ /* 0x000fc8000fffe13f */
[----:B------:R-:W-:Y:S02]  /*02f0*/  USHF.L.U32 UR5, UR4, 0xb, URZ ;  /* 0x0000000b04057899 */ /* 0x000fe4000800063f */
[----:B------:R-:W-:Y:S01]  /*0300*/  USHF.L.U32 UR4, UR4, 0x1, URZ ;  /* 0x0000000104047899 */ /* 0x000fe2000800063f */
[----:B------:R-:W0:Y:S11]  /*0310*/  FENCE.VIEW.ASYNC.S ;  /* 0x00000000000073c6 */ /* 0x000e360000000000 */
[----:B0-----:R0:W1:Y:S01]  /*0320*/  SYNCS.EXCH.64 URZ, [UR8], UR4 ;  /* 0x00000004083f75b2 */ /* 0x0010620008000100 */
[----:B------:R0:W2:Y:S01]  /*0330*/  SYNCS.EXCH.64 URZ, [UR8+0x28], UR6 ;  /* 0x00002806083f75b2 */ /* 0x0000a20008000100 */
[----:B------:R0:W3:Y:S01]  /*0340*/  SYNCS.EXCH.64 URZ, [UR8+0x8], UR4 ;  /* 0x00000804083f75b2 */ /* 0x0000e20008000100 */
[----:B------:R0:W4:Y:S01]  /*0350*/  SYNCS.EXCH.64 URZ, [UR8+0x30], UR6 ;  /* 0x00003006083f75b2 */ /* 0x0001220008000100 */
[----:B------:R0:W0:Y:S01]  /*0360*/  SYNCS.EXCH.64 URZ, [UR8+0x10], UR4 ;  /* 0x00001004083f75b2 */ /* 0x0000220008000100 */
[----:B------:R0:W0:Y:S01]  /*0370*/  SYNCS.EXCH.64 URZ, [UR8+0x38], UR6 ;  /* 0x00003806083f75b2 */ /* 0x0000220008000100 */
[----:B------:R0:W0:Y:S01]  /*0380*/  SYNCS.EXCH.64 URZ, [UR8+0x18], UR4 ;  /* 0x00001804083f75b2 */ /* 0x0000220008000100 */
[----:B------:R0:W0:Y:S01]  /*0390*/  SYNCS.EXCH.64 URZ, [UR8+0x40], UR6 ;  /* 0x00004006083f75b2 */ /* 0x0000220008000100 */
[----:B------:R0:W0:Y:S01]  /*03a0*/  SYNCS.EXCH.64 URZ, [UR8+0x20], UR4 ;  /* 0x00002004083f75b2 */ /* 0x0000220008000100 */
[----:B------:R0:W0:Y:S01]  /*03b0*/  SYNCS.EXCH.64 URZ, [UR8+0x48], UR6 ;  /* 0x00004806083f75b2 */ /* 0x0000220008000100 */
[----:B------:R-:W-:Y:S01]  /*03c0*/  NOP ;  /* 0x0000000000007918 */ /* 0x000fe20000000000 */
.L_x_2:
[----:B------:R-:W5:Y:S01]  /*03d0*/  S2UR UR13, SR_CTAID.X ;  /* 0x00000000000d79c3 */ /* 0x000f620000002500 */
[----:B------:R-:W-:Y:S01]  /*03e0*/  SHF.R.S32.HI R3, RZ, 0x1f, R4 ;  /* 0x0000001fff037819 */ /* 0x000fe20000011404 */
[----:B------:R5:W1:Y:S01]  /*03f0*/  SHFL.IDX PT, R6, R0, RZ, 0x1f ;  /* 0x00001fff00067589 */ /* 0x000a6200000e0000 */
[----:B0-----:R-:W-:Y:S01]  /*0400*/  ULDC UR4, c[0x0][0x150] ;  /* 0x0000540000047ab9 */ /* 0x001fe20000000800 */
[----:B------:R-:W-:Y:S02]  /*0410*/  ELECT P0, URZ, PT ;  /* 0x00000000003f782f */ /* 0x000fe40003800000 */
[----:B------:R-:W-:Y:S01]  /*0420*/  LEA.HI R3, R3, R4, RZ, 0x7 ;  /* 0x0000000403037211 */ /* 0x000fe200078f38ff */
[----:B------:R-:W-:Y:S01]  /*0430*/  ULDC UR5, c[0x0][0x154] ;  /* 0x0000550000057ab9 */ /* 0x000fe20000000800 */
[----:B------:R-:W-:Y:S01]  /*0440*/  SHF.R.S32.HI R7, RZ, 0x1f, R2 ;  /* 0x0000001fff077819 */ /* 0x000fe20000011402 */
[----:B------:R-:W0:Y:S01]  /*0450*/  S2UR UR10, SR_CTAID.Y ;  /* 0x00000000000a79c3 */ /* 0x000e220000002600 */
[----:B------:R-:W-:Y:S01]  /*0460*/  LOP3.LUT R3, R3, 0xffffff80, RZ, 0xc0, !PT ;  /* 0xffffff8003037812 */ /* 0x000fe200078ec0ff */
[----:B------:R-:W-:Y:S01]  /*0470*/  ULDC UR8, c[0x0][0x144] ;  /* 0x0000510000087ab9 */ /* 0x000fe20000000800 */
[----:B------:R-:W-:Y:S01]  /*0480*/  LEA.HI R7, R7, R2, RZ, 0x2 ;  /* 0x0000000207077211 */ /* 0x000fe200078f10ff */
[----:B------:R-:W-:Y:S01]  /*0490*/  NOP ;  /* 0x0000000000007918 */ /* 0x000fe20000000000 */
[----:B------:R-:W-:Y:S01]  /*04a0*/  NOP ;  /* 0x0000000000007918 */ /* 0x000fe20000000000 */
[----:B------:R-:W-:Y:S01]  /*04b0*/  IMAD.IADD R3, R4, 0x1, -R3 ;  /* 0x0000000104037824 */ /* 0x000fe200078e0a03 */
[----:B------:R-:W-:Y:S01]  /*04c0*/  LOP3.LUT R7, R7, 0x3ffffffc, RZ, 0xc0, !PT ;  /* 0x3ffffffc07077812 */ /* 0x000fe200078ec0ff */
[----:B------:R-:W-:Y:S01]  /*04d0*/  ULDC UR11, c[0x0][0x148] ;  /* 0x00005200000b7ab9 */ /* 0x000fe20000000800 */
[----:B------:R-:W-:-:S02]  /*04e0*/  MOV R17, 0x1 ;  /* 0x0000000100117802 */ /* 0x000fc40000000f00 */
[----:B------:R-:W-:Y:S02]  /*04f0*/  SHF.R.S32.HI R4, RZ, 0x1f, R3 ;  /* 0x0000001fff047819 */ /* 0x000fe40000011403 */
[----:B------:R-:W-:Y:S02]  /*0500*/  IADD3 R2, R2, -R7, RZ ;  /* 0x8000000702027210 */ /* 0x000fe40007ffe0ff */
[----:B------:R-:W-:Y:S02]  /*0510*/  LEA.HI R4, R4, R3, RZ, 0x3 ;  /* 0x0000000304047211 */ /* 0x000fe400078f18ff */
[----:B-----5:R-:W-:Y:S02]  /*0520*/  I2FP.F32.U32 R5, UR13 ;  /* 0x0000000d00057c45 */ /* 0x020fe40008201000 */
[--C-:B------:R-:W-:Y:S02]  /*0530*/  SHF.R.S32.HI R0, RZ, 0x3, R4.reuse ;  /* 0x00000003ff007819 */ /* 0x100fe40000011404 */
[----:B-1----:R-:W-:Y:S01]  /*0540*/  ISETP.NE.OR P0, PT, R6, RZ, !P0 ;  /* 0x000000ff0600720c */ /* 0x002fe20004705670 */
[----:B------:R-:W-:Y:S01]  /*0550*/  FMUL R8, R5, UR4 ;  /* 0x0000000405087c20 */ /* 0x000fe20008400000 */
[----:B------:R-:W-:-:S04]  /*0560*/  SHF.R.S32.HI R5, RZ, 0x1f, R4 ;  /* 0x0000001fff057819 */ /* 0x000fc80000011404 */
[----:B------:R-:W-:Y:S01]  /*0570*/  LEA.HI R5, R5, R0, RZ, 0x2 ;  /* 0x0000000005057211 */ /* 0x000fe200078f10ff */
[----:B------:R-:W1:Y:S03]  /*0580*/  F2I.U32.TRUNC.NTZ R8, R8 ;  /* 0x0000000800087305 */ /* 0x000e66000020f000 */
[----:B------:R-:W-:-:S03]  /*0590*/  LOP3.LUT R5, R5, 0xfffffffc, RZ, 0xc0, !PT ;  /* 0xfffffffc05057812 */ /* 0x000fc600078ec0ff */
[----:B------:R-:W-:Y:S01]  /*05a0*/  VOTEU.ALL UP0, P0 ;  /* 0x00000000003f7886 */ /* 0x000fe20000000000 */
[----:B------:R-:W-:Y:S01]  /*05b0*/  VOTEU.ALL UP1, P0 ;  /* 0x00000000003f7886 */ /* 0x000fe20000020000 */
[----:B------:R-:W-:Y:S01]  /*05c0*/  IMAD.IADD R5, R0, 0x1, -R5 ;  /* 0x0000000100057824 */ /* 0x000fe200078e0a05 */
[----:B0-----:R-:W-:Y:S02]  /*05d0*/  I2FP.F32.U32 R0, UR10 ;  /* 0x0000000a00007c45 */ /* 0x001fe40008201000 */
[----:B------:R-:W0:Y:S01]  /*05e0*/  @!UP0 S2UR UR7, SR_CgaCtaId ;  /* 0x00000000000789c3 */ /* 0x000e220000008800 */
[----:B------:R-:W-:Y:S01]  /*05f0*/  IMAD R2, R2, 0x4, R5 ;  /* 0x0000000402027824 */ /* 0x000fe200078e0205 */
[----:B------:R-:W-:Y:S01]  /*0600*/  @!UP0 UMOV UR6, 0x400 ;  /* 0x0000040000068882 */ /* 0x000fe20000000000 */
[----:B------:R-:W-:Y:S01]  /*0610*/  FMUL R4, R0, UR5 ;  /* 0x0000000500047c20 */ /* 0x000fe20008400000 */
[----:B-1----:R-:W-:Y:S02]  /*0620*/  R2UR UR4, R8 ;  /* 0x00000000080472ca */ /* 0x002fe400000e0000 */
[----:B------:R-:W-:-:S03]  /*0630*/  LEA.HI R0, R2, R2, RZ, 0x1 ;  /* 0x0000000202007211 */ /* 0x000fc600078f08ff */
[----:B------:R-:W1:Y:S01]  /*0640*/  F2I.U32.TRUNC.NTZ R4, R4 ;  /* 0x0000000400047305 */ /* 0x000e62000020f000 */
[----:B------:R-:W-:-:S05]  /*0650*/  LOP3.LUT R5, R0, 0xfffffffe, RZ, 0xc0, !PT ;  /* 0xfffffffe00057812 */ /* 0x000fca00078ec0ff */
[----:B------:R-:W-:Y:S02]  /*0660*/  IMAD.IADD R5, R2, 0x1, -R5 ;  /* 0x0000000102057824 */ /* 0x000fe400078e0a05 */
[----:B------:R-:W-:-:S04]  /*0670*/  UIADD3 UR4, -UR4, URZ, URZ ;  /* 0x0000003f04047290 */ /* 0x000fc8000fffe13f */
[----:B------:R-:W-:Y:S01]  /*0680*/  UIMAD UR8, UR8, UR4, UR13 ;  /* 0x00000004080872a4 */ /* 0x000fe2000f8e020d */
[----:B-1----:R-:W-:Y:S02]  /*0690*/  R2UR UR12, R4 ;  /* 0x00000000040c72ca */ /* 0x002fe400000e0000 */
[----:B------:R-:W-:Y:S01]  /*06a0*/  UMOV UR4, 0x20 ;  /* 0x0000002000047882 */ /* 0x000fe20000000000 */
[----:B------:R-:W1:Y:S02]  /*06b0*/  LDC R4, c[0x0][0x140] ;  /* 0x00005000ff047b82 */ /* 0x000e640000000800 */
[----:B------:R-:W-:Y:S01]  /*06c0*/  ISETP.NE.AND P3, PT, R5, UR8, PT ;  /* 0x0000000805007c0c */ /* 0x000fe2000bf65270 */
[----:B------:R-:W-:Y:S01]  /*06d0*/  IMAD.SHL.U32 R5, R2, 0x4, RZ ;  /* 0x0000000402057824 */ /* 0x000fe200078e00ff */
[----:B------:R-:W-:-:S04]  /*06e0*/  @!UP0 UIADD3 UR4, -UR4, 0x100000, URZ ;  /* 0x0010000004048890 */ /* 0x000fc8000fffe13f */
[----:B------:R-:W-:Y:S02]  /*06f0*/  @!UP0 USHF.L.U32 UR5, UR4, 0xb, URZ ;  /* 0x0000000b04058899 */ /* 0x000fe4000800063f */
[----:B------:R-:W-:Y:S02]  /*0700*/  @!UP0 USHF.L.U32 UR4, UR4, 0x1, URZ ;  /* 0x0000000104048899 */ /* 0x000fe4000800063f */
[----:B0-----:R-:W-:Y:S01]  /*0710*/  @!UP0 ULEA UR6, UR7, UR6, 0x18 ;  /* 0x0000000607068291 */ /* 0x001fe2000f8ec03f */
[----:B------:R-:W-:Y:S01]  /*0720*/  LOP3.LUT R9, R2, 0xc, R5, 0x78, !PT ;  /* 0x0000000c02097812 */ /* 0x000fe200078e7805 */
[----:B------:R-:W-:Y:S01]  /*0730*/  VOTEU.ALL UP0, P0 ;  /* 0x00000000003f7886 */ /* 0x000fe20000000000 */
[----:B------:R-:W-:Y:S01]  /*0740*/  LOP3.LUT P0, RZ, R3, 0x7, RZ, 0xc0, !PT ;  /* 0x0000000703ff7812 */ /* 0x000fe2000780c0ff */
[----:B------:R-:W-:Y:S02]  /*0750*/  UIADD3 UR12, -UR12, URZ, URZ ;  /* 0x0000003f0c0c7290 */ /* 0x000fe4000fffe13f */
[----:B------:R0:W-:Y:S01]  /*0760*/  STL [R1+0x300], R9 ;  /* 0x0003000901007387 */ /* 0x0001e20000100800 */
[----:B------:R-:W-:-:S02]  /*0770*/  ISETP.LT.U32.AND P0, PT, R9, 0x2, !P0 ;  /* 0x000000020900780c */ /* 0x000fc40004701070 */
[----:B------:R-:W-:Y:S01]  /*0780*/  @P3 LEA.HI R0, R9, R9, RZ, 0x1 ;  /* 0x0000000909003211 */ /* 0x000fe200078f08ff */
[----:B------:R-:W5:Y:S02]  /*0790*/  FENCE.VIEW.ASYNC.S ;  /* 0x00000000000073c6 */ /* 0x000f640000000000 */
[----:B-----5:R-:W0:Y:S01]  /*07a0*/  @!UP0 SYNCS.EXCH.64 URZ, [UR6+0x60], UR4 ;  /* 0x00006004063f85b2 */ /* 0x020e220008000100 */
[----:B------:R-:W-:Y:S02]  /*07b0*/  @P3 SHF.R.S32.HI R0, RZ, 0x1, R0 ;  /* 0x00000001ff003819 */ /* 0x000fe40000011400 */
[----:B-1----:R-:W-:Y:S01]  /*07c0*/  ISETP.EQ.U32.AND P2, PT, R4, 0x1, PT ;  /* 0x000000010400780c */ /* 0x002fe20003f42070 */
[----:B------:R1:W0:Y:S01]  /*07d0*/  @!UP1 SYNCS.EXCH.64 URZ, [UR6+0x68], UR4 ;  /* 0x00006804063f95b2 */ /* 0x0002220008000100 */
[----:B------:R-:W-:Y:S01]  /*07e0*/  NOP ;  /* 0x0000000000007918 */ /* 0x000fe20000000000 */
[----:B-1----:R-:W-:-:S06]  /*07f0*/  UIMAD UR4, UR11, UR12, UR10 ;  /* 0x0000000c0b0472a4 */ /* 0x002fcc000f8e020a */
[----:B------:R-:W-:Y:S02]  /*0800*/  @P3 ISETP.NE.AND P4, PT, R0, UR4, PT ;  /* 0x0000000400003c0c */ /* 0x000fe4000bf85270 */
[----:B------:R-:W-:Y:S02]  /*0810*/  SEL R0, RZ, 0x1, !P0 ;  /* 0x00000001ff007807 */ /* 0x000fe40004000000 */
[----:B------:R-:W-:-:S04]  /*0820*/  @P3 SEL R17, RZ, 0x1, P4 ;  /* 0x00000001ff113807 */ /* 0x000fc80002000000 */
[----:B------:R-:W-:Y:S01]  /*0830*/  LOP3.LUT R17, R17, R0, RZ, 0xc0, !PT ;  /* 0x0000000011117212 */ /* 0x000fe200078ec0ff */
[----:B------:R-:W-:Y:S06]  /*0840*/  @!P2 BRA `(.L_x_3) ;  /* 0x000000000008a947 */ /* 0x000fec0003800000 */
[----:B0-234-:R-:W-:Y:S01]  /*0850*/  UCGABAR_ARV ;  /* 0x00000000000079c7 */ /* 0x01dfe20008000000 */
[----:B------:R-:W-:Y:S05]  /*0860*/  BRA `(.L_x_4) ;  /* 0x0000000000047947 */ /* 0x000fea0003800000 */
.L_x_3:
[----:B0-234-:R-:W-:Y:S01]  /*0870*/  NOP ;  /* 0x0000000000007918 */ /* 0x01dfe20000000000 */
.L_x_4:
[----:B------:R-:W-:Y:S01]  /*0880*/  ULDC UR4, c[0x0][0x65c] ;  /* 0x0001970000047ab9 */ /* 0x000fe20000000800 */
[----:B------:R-:W-:Y:S01]  /*0890*/  UMOV UR5, URZ ;  /* 0x0000003f00057c82 */ /* 0x000fe20008000000 */
[----:B------:R-:W-:-:S03]  /*08a0*/  UISETP.NE.AND UP0, UPT, UR4, 0x1, UPT ;  /* 0x000000010400788c */ /* 0x000fc6000bf05270 */
[----:B------:R-:W-:Y:S01]  /*08b0*/  UMOV UR4, UR13 ;  /* 0x0000000d00047c82 */ /* 0x000fe20008000000 */
[----:B------:R-:W-:Y:S02]  /*08c0*/  UP2UR UR46, UPR, URZ, 0x1 ;  /* 0x000000013f2e7883 */ /* 0x000fe40008000000 */
[----:B------:R-:W-:Y:S02]  /*08d0*/  PLOP3.LUT P0, PT, PT, PT, UP0, 0x80, 0x0 ;  /* 0x000000000000781c */ /* 0x000fe40003f0f008 */
[----:B------:R-:W-:Y:S02]  /*08e0*/  PLOP3.LUT P3, PT, PT, PT, UP0, 0x80, 0x0 ;  /* 0x000000000000781c */ /* 0x000fe40003f6f008 */
[----:B------:R-:W-:Y:S01]  /*08f0*/  PLOP3.LUT P5, PT, PT, PT, UP0, 0x80, 0x0 ;  /* 0x000000000000781c */ /* 0x000fe20003faf008 */
[----:B------:R-:W-:Y:S01]  /*0900*/  @UP0 ULDC UR14, c[0x0][0x10] ;  /* 0x00000400000e0ab9 */ /* 0x000fe20000000800 */
[----:B------:R-:W-:Y:S01]  /*0910*/  @UP0 UMOV UR6, UR10 ;  /* 0x0000000a00060c82 */ /* 0x000fe20008000000 */
[----:B------:R-:W-:Y:S01]  /*0920*/  @UP0 UMOV UR7, URZ ;  /* 0x0000003f00070c82 */ /* 0x000fe20008000000 */
[----:B------:R-:W-:Y:S01]  /*0930*/  PLOP3.LUT P4, PT, PT, PT, UP0, 0x80, 0x0 ;  /* 0x000000000000781c */ /* 0x000fe20003f8f008 */
[----:B------:R-:W-:-:S03]  /*0940*/  @UP0 UIMAD.WIDE.U32 UR14, UR13, UR14, UR6 ;  /* 0x0000000e0d0e02a5 */ /* 0x000fc6000f8e0006 */
[----:B------:R-:W-:Y:S01]  /*0950*/  @!UP0 ULDC UR7, c[0x0][0xc] ;  /* 0x0000030000078ab9 */ /* 0x000fe20000000800 */
[----:B------:R-:W-:Y:S01]  /*0960*/  @UP0 UMOV UR6, URZ ;  /* 0x0000003f00060c82 */ /* 0x000fe20008000000 */
[----:B------:R-:W-:Y:S01]  /*0970*/  @!UP0 UIMAD.WIDE.U32 UR4, UR10, UR7, UR4 ;  /* 0x000000070a0482a5 */ /* 0x000fe2000f8e0004 */
[----:B------:R-:W-:Y:S01]  /*0980*/  IMAD.U32 R2, RZ, RZ, UR14 ;  /* 0x0000000eff027e24 */ /* 0x000fe2000f8e00ff */
[----:B------:R-:W-:Y:S02]  /*0990*/  @UP0 UIADD3 UR6, UR15, UR6, URZ ;  /* 0x000000060f060290 */ /* 0x000fe4000fffe03f */
[----:B------:R-:W-:Y:S02]  /*09a0*/  IMAD.U32 R3, RZ, RZ, UR15 ;  /* 0x0000000fff037e24 */ /* 0x000fe4000f8e00ff */
[----:B------:R-:W-:Y:S01]  /*09b0*/  @P0 IMAD.MOV.U32 R7, RZ, RZ, R2 ;  /* 0x000000ffff070224 */ /* 0x000fe200078e0002 */
[----:B------:R-:W-:Y:S01]  /*09c0*/  MOV R5, UR5 ;  /* 0x0000000500057c02 */ /* 0x000fe20008000f00 */
[----:B------:R-:W-:Y:S01]  /*09d0*/  IMAD.U32 R2, RZ, RZ, UR4 ;  /* 0x00000004ff027e24 */ /* 0x000fe2000f8e00ff */
[----:B------:R-:W-:Y:S01]  /*09e0*/  @P3 MOV R6, UR6 ;  /* 0x0000000600063c02 */ /* 0x000fe20008000f00 */
[----:B------:R-:W-:-:S02]  /*09f0*/  IMAD.U32 R3, RZ, RZ, UR5 ;  /* 0x00000005ff037e24 */ /* 0x000fc4000f8e00ff */
[----:B------:R-:W-:Y:S02]  /*0a00*/  @!P5 IMAD.MOV.U32 R6, RZ, RZ, R5 ;  /* 0x000000ffff06d224 */ /* 0x000fe400078e0005 */
[----:B------:R-:W-:Y:S02]  /*0a10*/  @!P4 IMAD.MOV.U32 R7, RZ, RZ, R2 ;  /* 0x000000ffff07c224 */ /* 0x000fe400078e0002 */
[----:B------:R-:W-:Y:S01]  /*0a20*/  IMAD.U32 R4, RZ, RZ, UR4 ;  /* 0x00000004ff047e24 */ /* 0x000fe2000f8e00ff */
[----:B------:R0:W-:Y:S04]  /*0a30*/  STL [R1+0x304], R6 ;  /* 0x0003040601007387 */ /* 0x0001e80000100800 */
[----:B------:R0:W-:Y:S01]  /*0a40*/  STL [R1+0x308], R7 ;  /* 0x0003080701007387 */ /* 0x0001e20000100800 */
[----:B------:R-:W-:Y:S05]  /*0a50*/  @!P2 BRA `(.L_x_5) ;  /* 0x00000000000ca947 */ /* 0x000fea0003800000 */
[----:B------:R-:W-:Y:S01]  /*0a60*/  UCGABAR_WAIT ;  /* 0x0000000000007dc7 */ /* 0x000fe20008000000 */
[----:B------:R-:W-:Y:S01]  /*0a70*/  CCTL.IVALL ;  /* 0x00000000ff00798f */ /* 0x000fe20002000000 */
[----:B------:R-:W-:Y:S05]  /*0a80*/  BRA `(.L_x_6) ;  /* 0x0000000000047947 */ /* 0x000fea0003800000 */
.L_x_5:
[----:B------:R-:W-:Y:S06]  /*0a90*/  BAR.SYNC.DEFER_BLOCKING 0x0 ;  /* 0x0000000000007b1d */ /* 0x000fec0000010000 */
.L_x_6:
[----:B------:R-:W-:Y:S05]  /*0aa0*/  @!P1 BRA `(.L_x_7) ;  /* 0x0000022000409947 */ /* 0x000fea0003800000 */
[----:B------:R-:W-:-:S06]  /*0ab0*/  UISETP.GT.U32.AND UP0, UPT, UR16, 0x1, UPT ;  /* 0x000000011000788c */ /* 0x000fcc000bf04070 */
[----:B------:R-:W-:-:S13]  /*0ac0*/  PLOP3.LUT P0, PT, PT, PT, UP0, 0x80, 0x0 ;  /* 0x000000000000781c */ /* 0x000fda0003f0f008 */
[----:B------:R-:W-:Y:S05]  /*0ad0*/  @P0 EXIT ;  /* 0x000000000000094d */ /* 0x000fea0003800000 */
[----:B------:R-:W-:Y:S01]  /*0ae0*/  ULDC.64 UR4, c[0x0][0x650] ;  /* 0x0001940000047ab9 */ /* 0x000fe20000000a00 */
[----:B------:R-:W-:Y:S01]  /*0af0*/  UMOV UR41, 0xffffffff ;  /* 0xffffffff00297882 */ /* 0x000fe20000000000 */
[----:B------:R-:W-:Y:S01]  /*0b00*/  ISETP.GE.U32.AND P0, PT, R7, UR4, PT ;  /* 0x0000000407007c0c */ /* 0x000fe2000bf06070 */
[----:B------:R-:W-:Y:S01]  /*0b10*/  UMOV UR42, 0xffffffff ;  /* 0xffffffff002a7882 */ /* 0x000fe20000000000 */
[----:B------:R-:W-:Y:S01]  /*0b20*/  UMOV UR43, 0xffffffff ;  /* 0xffffffff002b7882 */ /* 0x000fe20000000000 */
[----:B------:R-:W-:Y:S02]  /*0b30*/  PRMT R0, RZ, 0x7610, R0 ;  /* 0x00007610ff007816 */ /* 0x000fe40000000000 */
[----:B------:R-:W-:-:S13]  /*0b40*/  ISETP.GE.U32.AND.EX P0, PT, R6, UR5, PT, P0 ;  /* 0x0000000506007c0c */ /* 0x000fda000bf06100 */
[----:B------:R-:W-:Y:S05]  /*0b50*/  @P0 BRA `(.L_x_8) ;  /* 0x0000000400480947 */ /* 0x000fea0003800000 */
[----:B------:R-:W-:Y:S01]  /*0b60*/  ULDC.64 UR16, c[0x0][0x628] ;  /* 0x00018a0000107ab9 */ /* 0x000fe20000000a00 */
[C---:B------:R-:W-:Y:S01]  /*0b70*/  R2UR UR19, R7.reuse ;  /* 0x00000000071372ca */ /* 0x040fe200000e0000 */
[----:B------:R-:W-:Y:S01]  /*0b80*/  ULDC UR18, c[0x0][0x630] ;  /* 0x00018c0000127ab9 */ /* 0x000fe20000000800 */
[----:B------:R-:W-:Y:S02]  /*0b90*/  ISETP.NE.U32.AND P0, PT, RZ, UR16, PT ;  /* 0x00000010ff007c0c */ /* 0x000fe4000bf05070 */
[----:B------:R-:W-:Y:S02]  /*0ba0*/  R2UR UR4, R7 ;  /* 0x00000000070472ca */ /* 0x000fe400000e0000 */
[----:B------:R-:W-:Y:S02]  /*0bb0*/  ISETP.NE.AND.EX P0, PT, RZ, UR17, PT, P0 ;  /* 0x00000011ff007c0c */ /* 0x000fe4000bf05300 */
[----:B------:R-:W-:-:S11]  /*0bc0*/  R2UR UR5, R6 ;  /* 0x00000000060572ca */ /* 0x000fd600000e0000 */
[----:B------:R-:W-:Y:S05]  /*0bd0*/  @!P0 BRA `(.L_x_9) ;  /* 0x0000000000308947 */ /* 0x000fea0003800000 */
[----:B------:R-:W-:Y:S01]  /*0be0*/  R2UR UR4, R7 ;  /* 0x00000000070472ca */ /* 0x000fe200000e0000 */
[----:B------:R-:W-:Y:S01]  /*0bf0*/  ULDC UR9, c[0x0][0x634] ;  /* 0x00018d0000097ab9 */ /* 0x000fe20000000800 */
[----:B------:R-:W-:-:S11]  /*0c00*/  R2UR UR13, R6 ;  /* 0x00000000060d72ca */ /* 0x000fd600000e0000 */
[----:B------:R-:W-:-:S04]  /*0c10*/  UIADD3 UR9, UP0, UR4, UR9, URZ ;  /* 0x0000000904097290 */ /* 0x000fc8000ff1e03f */
[----:B------:R-:W-:-:S04]  /*0c20*/  UIADD3.X UR13, URZ, UR13, URZ, UP0, !UPT ;  /* 0x0000000d3f0d7290 */ /* 0x000fc800087fe43f */
[----:B------:R-:W-:-:S04]  /*0c30*/  UIMAD.WIDE.U32 UR4, UR13, UR16, URZ ;  /* 0x000000100d0472a5 */ /* 0x000fc8000f8e003f */
[----:B------:R-:W-:Y:S02]  /*0c40*/  UIMAD.WIDE.U32 UR6, UP0, UR9, UR17, UR4 ;  /* 0x00000011090672a5 */ /* 0x000fe4000f800004 */
[----:B------:R-:W-:Y:S02]  /*0c50*/  UIMAD.WIDE.U32 UR4, UR9, UR16, URZ ;  /* 0x00000010090472a5 */ /* 0x000fe4000f8e003f */
[----:B------:R-:W-:Y:S02]  /*0c60*/  UIADD3.X UR15, URZ, URZ, URZ, UP0, !UPT ;  /* 0x0000003f3f0f7290 */ /* 0x000fe400087fe43f */
[----:B------:R-:W-:Y:S01]  /*0c70*/  UIADD3 URZ, UP0, UR5, UR6, URZ ;  /* 0x00000006053f7290 */ /* 0x000fe2000ff1e03f */
[----:B------:R-:W-:-:S03]  /*0c80*/  UMOV UR14, UR7 ;  /* 0x00000007000e7c82 */ /* 0x000fc60008000000 */
[----:B------:R-:W-:-:S12]  /*0c90*/  UIMAD.WIDE.U32.X UR4, UR13, UR17, UR14, UP0 ;  /* 0x000000110d0472a5 */ /* 0x000fd800080e040e */
.L_x_9:
[----:B------:R-:W-:Y:S01]  /*0ca0*/  USHF.R.U64 UR43, UR4, UR18, UR5 ;  /* 0x00000012042b7299 */ /* 0x000fe20008001205 */
[----:B------:R-:W-:Y:S01]  /*0cb0*/  R2UR UR7, R6 ;  /* 0x00000000060772ca */ /* 0x000fe200000e0000 */
[----:B------:R-:W-:Y:S02]  /*0cc0*/  USHF.R.U32.HI UR4, URZ, UR18, UR5 ;  /* 0x000000123f047299 */ /* 0x000fe40008011605 */
[----:B------:R-:W-:Y:S01]  /*0cd0*/  UIADD3 UR5, UP0, URZ, -UR43, URZ ;  /* 0x8000002b3f057290 */ /* 0x000fe2000ff1e03f */
[----:B------:R-:W-:Y:S01]  /*0ce0*/  ULDC.64 UR14, c[0x0][0x620] ;  /* 0x00018800000e7ab9 */ /* 0x000fe20000000a00 */
[----:B------:R-:W-:Y:S02]  /*0cf0*/  UMOV UR6, UR19 ;  /* 0x0000001300067c82 */ /* 0x000fe40008000000 */
[----:B------:R-:W-:Y:S01]  /*0d00*/  UIADD3.X UR4, URZ, ~UR4, URZ, UP0, !UPT ;  /* 0x800000043f047290 */ /* 0x000fe200087fe43f */
[----:B------:R-:W-:Y:S01]  /*0d10*/  ULDC UR9, c[0x0][0x618] ;  /* 0x0001860000097ab9 */ /* 0x000fe20000000800 */
[----:B------:R-:W-:-:S02]  /*0d20*/  UIMAD UR12, UR11, UR12, UR10 ;  /* 0x0000000c0b0c72a4 */ /* 0x000fc4000f8e020a */
[----:B------:R-:W-:Y:S02]  /*0d30*/  UIMAD UR4, UR4, UR14, URZ ;  /* 0x0000000e040472a4 */ /* 0x000fe4000f8e023f */
[----:B------:R-:W-:Y:S02]  /*0d40*/  UIMAD.WIDE.U32 UR6, UR5, UR14, UR6 ;  /* 0x0000000e050672a5 */ /* 0x000fe4000f8e0006 */
[----:B------:R-:W-:Y:S01]  /*0d50*/  UIMAD UR4, UR5, UR15, UR4 ;  /* 0x0000000f050472a4 */ /* 0x000fe2000f8e0204 */
[----:B------:R-:W-:Y:S01]  /*0d60*/  ULDC UR10, c[0x0][0x608] ;  /* 0x00018200000a7ab9 */ /* 0x000fe20000000800 */
[----:B------:R-:W-:Y:S02]  /*0d70*/  ULDC UR18, c[0x0][0x658] ;  /* 0x0001960000127ab9 */ /* 0x000fe40000000800 */
[----:B------:R-:W-:Y:S01]  /*0d80*/  UIADD3 UR7, UR7, UR4, URZ ;  /* 0x0000000407077290 */ /* 0x000fe2000fffe03f */
[----:B------:R-:W-:Y:S02]  /*0d90*/  UMOV UR11, 0xffffffff ;  /* 0xffffffff000b7882 */ /* 0x000fe40000000000 */
[----:B------:R-:W-:Y:S01]  /*0da0*/  ULDC.64 UR4, c[0x0][0x640] ;  /* 0x0001900000047ab9 */ /* 0x000fe20000000a00 */
[----:B------:R-:W-:Y:S01]  /*0db0*/  USHF.R.U64 UR16, UR6, UR9, UR7 ;  /* 0x0000000906107299 */ /* 0x000fe20008001207 */
[----:B------:R-:W-:Y:S01]  /*0dc0*/  ISETP.NE.U32.AND P0, PT, RZ, UR4, PT ;  /* 0x00000004ff007c0c */ /* 0x000fe2000bf05070 */
[----:B------:R-:W-:-:S02]  /*0dd0*/  USHF.R.U32.HI UR7, URZ, UR9, UR7 ;  /* 0x000000093f077299 */ /* 0x000fc40008011607 */
[----:B------:R-:W-:Y:S01]  /*0de0*/  USHF.L.U32 UR6, UR11, UR18, URZ ;  /* 0x000000120b067299 */ /* 0x000fe2000800063f */
[----:B------:R-:W-:Y:S01]  /*0df0*/  ISETP.NE.AND.EX P0, PT, RZ, UR5, PT, P0 ;  /* 0x00000005ff007c0c */ /* 0x000fe2000bf05300 */
[----:B------:R-:W-:Y:S02]  /*0e00*/  USHF.R.U64 UR22, UR16, UR10, UR7 ;  /* 0x0000000a10167299 */ /* 0x000fe40008001207 */
[----:B------:R-:W-:Y:S02]  /*0e10*/  USHF.R.U32.HI UR7, URZ, UR10, UR7 ;  /* 0x0000000a3f077299 */ /* 0x000fe40008011607 */
[----:B------:R-:W-:Y:S02]  /*0e20*/  UISETP.NE.AND UP1, UPT, UR46, URZ, UPT ;  /* 0x0000003f2e00728c */ /* 0x000fe4000bf25270 */
[----:B------:R-:W-:Y:S01]  /*0e30*/  USHF.R.U64 UR23, UR22, UR18, UR7 ;  /* 0x0000001216177299 */ /* 0x000fe20008001207 */
[----:B------:R-:W-:Y:S01]  /*0e40*/  ULDC UR17, c[0x0][0x600] ;  /* 0x0001800000117ab9 */ /* 0x000fe20000000800 */
[----:B------:R-:W-:-:S02]  /*0e50*/  ULOP3.LUT UR13, URZ, UR6, URZ, 0x33, !UPT ;  /* 0x000000063f0d7292 */ /* 0x000fc4000f8e333f */
[----:B------:R-:W-:Y:S02]  /*0e60*/  UIADD3 UR15, UR17, -0x1, URZ ;  /* 0xffffffff110f7890 */ /* 0x000fe4000fffe03f */
[----:B------:R-:W-:Y:S02]  /*0e70*/  USEL UR12, UR8, UR12, !UP1 ;  /* 0x0000000c080c7287 */ /* 0x000fe4000c800000 */
[----:B------:R-:W-:Y:S01]  /*0e80*/  USHF.R.U32.HI UR7, URZ, UR18, UR7 ;  /* 0x000000123f077299 */ /* 0x000fe20008011607 */
[----:B------:R-:W-:Y:S01]  /*0e90*/  ULDC UR19, c[0x0][0x648] ;  /* 0x0001920000137ab9 */ /* 0x000fe20000000800 */
[----:B------:R-:W-:Y:S01]  /*0ea0*/  ULDC UR20, c[0x0][0x638] ;  /* 0x00018e0000147ab9 */ /* 0x000fe20000000800 */
[----:B------:R-:W-:Y:S01]  /*0eb0*/  UMOV UR21, 0x1 ;  /* 0x0000000100157882 */ /* 0x000fe20000000000 */
[----:B------:R-:W-:Y:S01]  /*0ec0*/  UMOV UR6, UR23 ;  /* 0x0000001700067c82 */ /* 0x000fe20008000000 */
[----:B------:R-:W-:Y:S07]  /*0ed0*/  @!P0 BRA `(.L_x_10) ;  /* 0x0000000000308947 */ /* 0x000fee0003800000 */
[----:B------:R-:W-:Y:S02]  /*0ee0*/  ULDC UR10, c[0x0][0x64c] ;  /* 0x00019300000a7ab9 */ /* 0x000fe40000000800 */
        /* <DEDUP_REMOVED lines=8> */
[----:B------:R-:W-:-:S07]  /*0f70*/  UIMAD.WIDE.U32.X UR4, UR14, UR5, UR10, UP0 ;  /* 0x000000050e0472a5 */ /* 0x000fce00080e040a */
[----:B------:R-:W-:Y:S01]  /*0f80*/  UMOV UR6, UR4 ;  /* 0x0000000400067c82 */ /* 0x000fe20008000000 */
[----:B------:R-:W-:-:S05]  /*0f90*/  UMOV UR7, UR5 ;  /* 0x0000000500077c82 */ /* 0x000fca0008000000 */
.L_x_10:
[----:B------:R-:W-:Y:S01]  /*0fa0*/  USHF.R.U64 UR5, UR6, UR19, UR7 ;  /* 0x0000001306057299 */ /* 0x000fe20008001207 */
[----:B------:R-:W-:Y:S01]  /*0fb0*/  IMAD.MOV.U32 R0, RZ, RZ, 0x1 ;  /* 0x00000001ff007424 */ /* 0x000fe200078e00ff */
[----:B------:R-:W-:Y:S02]  /*0fc0*/  USHF.L.U32 UR4, UR21, UR18, URZ ;  /* 0x0000001215047299 */ /* 0x000fe4000800063f */
[----:B------:R-:W-:Y:S02]  /*0fd0*/  ULOP3.LUT UR13, UR22, UR13, URZ, 0xc0, !UPT ;  /* 0x0000000d160d7292 */ /* 0x000fe4000f8ec03f */
[----:B------:R-:W-:Y:S02]  /*0fe0*/  UIADD3 UR6, -UR5, URZ, URZ ;  /* 0x0000003f05067290 */ /* 0x000fe4000fffe13f */
[----:B------:R-:W-:Y:S02]  /*0ff0*/  UIMAD UR13, UR4, UR5, UR13 ;  /* 0x00000005040d72a4 */ /* 0x000fe4000f8e020d */
[----:B------:R-:W-:-:S02]  /*1000*/  ULOP3.LUT UR15, UR16, UR15, URZ, 0xc0, !UPT ;  /* 0x0000000f100f7292 */ /* 0x000fc4000f8ec03f */
[----:B------:R-:W-:Y:S01]  /*1010*/  UIMAD UR4, UR6, UR20, UR23 ;  /* 0x00000014060472a4 */ /* 0x000fe2000f8e0217 */
[----:B------:R-:W-:Y:S01]  /*1020*/  ULDC UR5, c[0x0][0x610] ;  /* 0x0001840000057ab9 */ /* 0x000fe20000000800 */
[----:B------:R-:W-:Y:S02]  /*1030*/  UISETP.NE.AND UP0, UPT, UR46, URZ, UPT ;  /* 0x0000003f2e00728c */ /* 0x000fe4000bf05270 */
[----:B------:R-:W-:Y:S02]  /*1040*/  UIMAD UR12, UR13, UR5, UR12 ;  /* 0x000000050d0c72a4 */ /* 0x000fe4000f8e020c */
[----:B------:R-:W-:-:S04]  /*1050*/  UIMAD UR4, UR4, UR17, UR15 ;  /* 0x00000011040472a4 */ /* 0x000fc8000f8e020f */
[----:B------:R-:W-:Y:S02]  /*1060*/  USEL UR42, UR4, UR12, !UP0 ;  /* 0x0000000c042a7287 */ /* 0x000fe4000c000000 */
[----:B------:R-:W-:-:S12]  /*1070*/  USEL UR41, UR12, UR4, !UP0 ;  /* 0x000000040c297287 */ /* 0x000fd8000c000000 */
.L_x_8:
[----:B------:R-:W-:-:S08]  /*1080*/  NOP ;  /* 0x0000000000007918 */ /* 0x000fd00000000000 */
[----:B------:R-:W1:Y:S02]  /*1090*/  USETMAXREG.TRY_ALLOC.CTAPOOL UP0, 0xf0 ;  /* 0x000000f0000079c8 */ /* 0x000e640008000600 */
[----:B-1----:R-:W-:-:S13]  /*10a0*/  PLOP3.LUT P0, PT, PT, PT, UP0, 0x80, 0x0 ;  /* 0x000000000000781c */ /* 0x002fda0003f0f008 */
[----:B------:R-:W-:Y:S05]  /*10b0*/  @!P0 BRA `(.L_x_8) ;  /* 0xfffffffc00f08947 */ /* 0x000fea000383ffff */
[----:B------:R-:W-:Y:S01]  /*10c0*/  ULDC.64 UR4, c[0x0][0x598] ;  /* 0x0001660000047ab9 */ /* 0x000fe20000000a00 */
[----:B------:R-:W-:Y:S01]  /*10d0*/  ULDC.64 UR36, c[0x0][0x208] ;  /* 0x0000820000247ab9 */ /* 0x000fe20000000a00 */
[----:B------:R-:W-:-:S04]  /*10e0*/  ISETP.NE.U32.AND P0, PT, RZ, UR4, PT ;  /* 0x00000004ff007c0c */ /* 0x000fc8000bf05070 */
[----:B------:R-:W-:-:S13]  /*10f0*/  ISETP.NE.AND.EX P0, PT, RZ, UR5, PT, P0 ;  /* 0x00000005ff007c0c */ /* 0x000fda000bf05300 */
[----:B------:R-:W-:Y:S05]  /*1100*/  @!P0 BRA `(.L_x_11) ;  /* 0x00000000001c8947 */ /* 0x000fea0003800000 */
[----:B------:R-:W1:Y:S02]  /*1110*/  LDC.64 R2, c[0x0][0x598] ;  /* 0x00016600ff027b82 */ /* 0x000e640000000a00 */
[----:B-1----:R-:W2:Y:S02]  /*1120*/  LDG.E.64 R2, desc[UR36][R2.64] ;  /* 0x0000002402027981 */ /* 0x002ea4000c1e1b00 */
[----:B--2---:R-:W-:-:S04]  /*1130*/  ISETP.NE.U32.AND P0, PT, R2, RZ, PT ;  /* 0x000000ff0200720c */ /* 0x004fc80003f05070 */
[----:B------:R-:W-:-:S13]  /*1140*/  ISETP.NE.AND.EX P0, PT, R3, RZ, PT, P0 ;  /* 0x000000ff0300720c */ /* 0x000fda0003f05300 */
[----:B------:R-:W-:Y:S05]  /*1150*/  @!P0 BRA `(.L_x_11) ;  /* 0x0000000000088947 */ /* 0x000fea0003800000 */
[----:B------:R1:W5:Y:S01]  /*1160*/  LD.E R2, desc[UR36][R2.64] ;  /* 0x0000002402027980 */ /* 0x000362000c101900 */
[----:B------:R-:W-:Y:S05]  /*1170*/  BRA `(.L_x_12) ;  /* 0x0000000000247947 */ /* 0x000fea0003800000 */
.L_x_11:
[----:B------:R-:W-:Y:S02]  /*1180*/  ULDC.64 UR4, c[0x0][0x588] ;  /* 0x0001620000047ab9 */ /* 0x000fe40000000a00 */
[----:B------:R-:W-:-:S04]  /*1190*/  ISETP.NE.U32.AND P0, PT, RZ, UR4, PT ;  /* 0x00000004ff007c0c */ /* 0x000fc8000bf05070 */
[----:B------:R-:W-:-:S13]  /*11a0*/  ISETP.NE.AND.EX P0, PT, RZ, UR5, PT, P0 ;  /* 0x00000005ff007c0c */ /* 0x000fda000bf05300 */
[----:B------:R-:W-:Y:S05]  /*11b0*/  @!P0 BRA `(.L_x_13) ;  /* 0x00000000000c8947 */ /* 0x000fea0003800000 */
[----:B------:R-:W1:Y:S02]  /*11c0*/  LDC.64 R2, c[0x0][0x588] ;  /* 0x00016200ff027b82 */ /* 0x000e640000000a00 */
[----:B-1----:R2:W5:Y:S01]  /*11d0*/  LDG.E R2, desc[UR36][R2.64] ;  /* 0x0000002402027981 */ /* 0x002562000c1e1900 */
[----:B------:R-:W-:Y:S05]  /*11e0*/  BRA `(.L_x_12) ;  /* 0x0000000000087947 */ /* 0x000fea0003800000 */
.L_x_13:
[----:B------:R-:W-:Y:S02]  /*11f0*/  ULDC UR4, c[0x0][0x580] ;  /* 0x0001600000047ab9 */ /* 0x000fe40000000800 */
[----:B------:R-:W-:-:S07]  /*1200*/  MOV R2, UR4 ;  /* 0x0000000400027c02 */ /* 0x000fce0008000f00 */
.L_x_12:
[----:B------:R-:W-:Y:S02]  /*1210*/  ULDC.64 UR4, c[0x0][0x5a0] ;  /* 0x0001680000047ab9 */ /* 0x000fe40000000a00 */
[----:B------:R-:W-:-:S04]  /*1220*/  ISETP.NE.U32.AND P0, PT, RZ, UR4, PT ;  /* 0x00000004ff007c0c */ /* 0x000fc8000bf05070 */
[----:B------:R-:W-:-:S13]  /*1230*/  ISETP.NE.AND.EX P0, PT, RZ, UR5, PT, P0 ;  /* 0x00000005ff007c0c */ /* 0x000fda000bf05300 */
[----:B------:R-:W-:Y:S05]  /*1240*/  @!P0 BRA `(.L_x_14) ;  /* 0x00000000001c8947 */ /* 0x000fea0003800000 */
[----:B------:R-:W3:Y:S02]  /*1250*/  LDC.64 R4, c[0x0][0x5a0] ;  /* 0x00016800ff047b82 */ /* 0x000ee40000000a00 */
[----:B---3--:R-:W3:Y:S02]  /*1260*/  LDG.E.64 R4, desc[UR36][R4.64] ;  /* 0x0000002404047981 */ /* 0x008ee4000c1e1b00 */
[----:B---3--:R-:W-:-:S04]  /*1270*/  ISETP.NE.U32.AND P0, PT, R4, RZ, PT ;  /* 0x000000ff0400720c */ /* 0x008fc80003f05070 */
[----:B------:R-:W-:-:S13]  /*1280*/  ISETP.NE.AND.EX P0, PT, R5, RZ, PT, P0 ;  /* 0x000000ff0500720c */ /* 0x000fda0003f05300 */
[----:B------:R-:W-:Y:S05]  /*1290*/  @!P0 BRA `(.L_x_14) ;  /* 0x0000000000088947 */ /* 0x000fea0003800000 */
[----:B------:R3:W5:Y:S01]  /*12a0*/  LD.E R16, desc[UR36][R4.64] ;  /* 0x0000002404107980 */ /* 0x000762000c101900 */
[----:B------:R-:W-:Y:S05]  /*12b0*/  BRA `(.L_x_15) ;  /* 0x0000000000247947 */ /* 0x000fea0003800000 */
.L_x_14:
[----:B------:R-:W-:Y:S02]  /*12c0*/  ULDC.64 UR4, c[0x0][0x590] ;  /* 0x0001640000047ab9 */ /* 0x000fe40000000a00 */
[----:B------:R-:W-:-:S04]  /*12d0*/  ISETP.NE.U32.AND P0, PT, RZ, UR4, PT ;  /* 0x00000004ff007c0c */ /* 0x000fc8000bf05070 */
[----:B------:R-:W-:-:S13]  /*12e0*/  ISETP.NE.AND.EX P0, PT, RZ, UR5, PT, P0 ;  /* 0x00000005ff007c0c */ /* 0x000fda000bf05300 */
[----:B------:R-:W-:Y:S05]  /*12f0*/  @!P0 BRA `(.L_x_16) ;  /* 0x00000000000c8947 */ /* 0x000fea0003800000 */
[----:B------:R-:W3:Y:S02]  /*1300*/  LDC.64 R4, c[0x0][0x590] ;  /* 0x00016400ff047b82 */ /* 0x000ee40000000a00 */
[----:B---3--:R4:W5:Y:S01]  /*1310*/  LDG.E R16, desc[UR36][R4.64] ;  /* 0x0000002404107981 */ /* 0x008962000c1e1900 */
[----:B------:R-:W-:Y:S05]  /*1320*/  BRA `(.L_x_15) ;  /* 0x0000000000087947 */ /* 0x000fea0003800000 */
.L_x_16:
[----:B------:R-:W-:Y:S02]  /*1330*/  ULDC UR4, c[0x0][0x584] ;  /* 0x0001610000047ab9 */ /* 0x000fe40000000800 */
[----:B------:R-:W-:-:S07]  /*1340*/  IMAD.U32 R16, RZ, RZ, UR4 ;  /* 0x00000004ff107e24 */ /* 0x000fce000f8e00ff */
.L_x_15:
[----:B------:R-:W-:-:S13]  /*1350*/  LOP3.LUT P0, RZ, R0, 0xff, RZ, 0xc0, !PT ;  /* 0x000000ff00ff7812 */ /* 0x000fda000780c0ff */
[----:B------:R-:W-:Y:S05]  /*1360*/  @!P0 EXIT ;  /* 0x000000000000894d */ /* 0x000fea0003800000 */
[----:B------:R-:W-:Y:S01]  /*1370*/  ULDC UR4, c[0x0][0x28c] ;  /* 0x0000a30000047ab9 */ /* 0x000fe20000000800 */
[----:B------:R-:W-:Y:S01]  /*1380*/  UMOV UR38, URZ ;  /* 0x0000003f00267c82 */ /* 0x000fe20008000000 */
[----:B------:R-:W-:Y:S01]  /*1390*/  UIADD3 UR4, UR4, 0x1f, URZ ;  /* 0x0000001f04047890 */ /* 0x000fe2000fffe03f */
[----:B------:R-:W-:-:S03]  /*13a0*/  UMOV UR39, URZ ;  /* 0x0000003f00277c82 */ /* 0x000fc60008000000 */
[----:B------:R-:W-:-:S04]  /*13b0*/  USHF.R.S32.HI UR5, URZ, 0x1f, UR4 ;  /* 0x0000001f3f057899 */ /* 0x000fc80008011404 */
[----:B------:R-:W-:-:S04]  /*13c0*/  ULEA.HI UR5, UR5, UR4, URZ, 0x5 ;  /* 0x0000000405057291 */ /* 0x000fc8000f8f283f */
[----:B------:R-:W-:-:S12]  /*13d0*/  USHF.R.S32.HI UR44, URZ, 0x5, UR5 ;  /* 0x000000053f2c7899 */ /* 0x000fd80008011405 */
.L_x_796:
[----:B------:R-:W0:Y:S01]  /*13e0*/  S2R R0, SR_TID.X ;  /* 0x0000000000007919 */ /* 0x000e220000002100 */
[----:B------:R-:W1:Y:S01]  /*13f0*/  S2UR UR6, SR_CgaCtaId ;  /* 0x00000000000679c3 */ /* 0x000e620000008800 */
[----:B------:R-:W-:Y:S02]  /*1400*/  UMOV UR45, 0x400 ;  /* 0x00000400002d7882 */ /* 0x000fe40000000000 */
[----:B-1----:R-:W-:Y:S01]  /*1410*/  ULEA UR45, UR6, UR45, 0x18 ;  /* 0x0000002d062d7291 */ /* 0x002fe2000f8ec03f */
[----:B0-----:R-:W-:-:S04]  /*1420*/  LOP3.LUT R0, R0, 0x80, RZ, 0xc0, !PT ;  /* 0x0000008000007812 */ /* 0x001fc800078ec0ff */
[----:B------:R-:W-:-:S06]  /*1430*/  SHF.R.U32.HI R0, RZ, 0x7, R0 ;  /* 0x00000007ff007819 */ /* 0x000fcc0000011600 */
[----:B------:R-:W0:Y:S02]  /*1440*/  SHFL.IDX PT, R0, R0, RZ, 0x1f ;  /* 0x00001fff00007589 */ /* 0x000e2400000e0000 */
[----:B0-----:R-:W-:-:S13]  /*1450*/  R2UR UR4, R0 ;  /* 0x00000000000472ca */ /* 0x001fda00000e0000 */
[----:B------:R-:W-:-:S04]  /*1460*/  ULEA.HI UR5, UR4, UR4, URZ, 0x1 ;  /* 0x0000000404057291 */ /* 0x000fc8000f8f083f */
[----:B------:R-:W-:-:S04]  /*1470*/  ULOP3.LUT UR5, UR5, 0xffffe, URZ, 0xc0, !UPT ;  /* 0x000ffffe05057892 */ /* 0x000fc8000f8ec03f */
[----:B------:R-:W-:-:S03]  /*1480*/  UIADD3 UR5, UR4, -UR5, URZ ;  /* 0x8000000504057290 */ /* 0x000fc6000fffe03f */
[----:B------:R-:W-:Y:S01]  /*1490*/  ULDC UR4, c[0x0][0x28c] ;  /* 0x0000a30000047ab9 */ /* 0x000fe20000000800 */
[----:B------:R-:W-:Y:S01]  /*14a0*/  ULEA UR5, UR5, UR45, 0xc ;  /* 0x0000002d05057291 */ /* 0x000fe2000f8e603f */
[----:B------:R-:W-:-:S03]  /*14b0*/  ISETP.LT.AND P0, PT, RZ, UR4, PT ;  /* 0x00000004ff007c0c */ /* 0x000fc6000bf01270 */
[----:B------:R-:W-:-:S04]  /*14c0*/  UIADD3 UR5, UR5, 0x100, URZ ;  /* 0x0000010005057890 */ /* 0x000fc8000fffe03f */
[----:B------:R-:W-:-:S04]  /*14d0*/  USHF.R.U32.HI UR5, URZ, 0x4, UR5 ;  /* 0x000000043f057899 */ /* 0x000fc80008011605 */
[----:B------:R-:W-:Y:S02]  /*14e0*/  ULOP3.LUT UR47, UR5, 0x3fff, URZ, 0xc0, !UPT ;  /* 0x00003fff052f7892 */ /* 0x000fe4000f8ec03f */
[----:B---3-5:R-:W-:Y:S10]  /*14f0*/  @P0 BRA `(.L_x_17) ;  /* 0x0000000000400947 */ /* 0x028ff40003800000 */
[----:B------:R-:W-:Y:S01]  /*1500*/  MOV R0, 0x0 ;  /* 0x0000000000007802 */ /* 0x000fe20000000f00 */
[----:B------:R-:W-:Y:S01]  /*1510*/  ULDC.64 UR4, c[0x4][0x68] ;  /* 0x01001a0000047ab9 */ /* 0x000fe20000000a00 */
[----:B------:R-:W-:Y:S01]  /*1520*/  ULDC.64 UR6, c[0x4][0x8] ;  /* 0x0100020000067ab9 */ /* 0x000fe20000000a00 */
[----:B---34-:R-:W-:Y:S01]  /*1530*/  IMAD.U32 R4, RZ, RZ, UR4 ;  /* 0x00000004ff047e24 */ /* 0x018fe2000f8e00ff */
[----:B------:R0:W1:Y:S01]  /*1540*/  LDC.64 R14, c[0x4][R0] ;  /* 0x01000000000e7b82 */ /* 0x0000620000000a00 */
[----:B------:R-:W-:Y:S01]  /*1550*/  IMAD.U32 R5, RZ, RZ, UR5 ;  /* 0x00000005ff057e24 */ /* 0x000fe2000f8e00ff */
[----:B------:R-:W-:Y:S01]  /*1560*/  ULDC.64 UR4, c[0x4][0x70] ;  /* 0x01001c0000047ab9 */ /* 0x000fe20000000a00 */
[----:B------:R-:W-:Y:S01]  /*1570*/  IMAD.U32 R10, RZ, RZ, UR6 ;  /* 0x00000006ff0a7e24 */ /* 0x000fe2000f8e00ff */
[----:B------:R-:W-:Y:S01]  /*1580*/  MOV R6, UR4 ;  /* 0x0000000400067c02 */ /* 0x000fe20008000f00 */
[----:B------:R-:W-:Y:S01]  /*1590*/  IMAD.U32 R7, RZ, RZ, UR5 ;  /* 0x00000005ff077e24 */ /* 0x000fe2000f8e00ff */
[----:B------:R-:W-:Y:S01]  /*15a0*/  MOV R8, 0x1e1 ;  /* 0x000001e100087802 */ /* 0x000fe20000000f00 */
[----:B------:R-:W-:-:S02]  /*15b0*/  IMAD.U32 R11, RZ, RZ, UR7 ;  /* 0x00000007ff0b7e24 */ /* 0x000fc4000f8e00ff */
[----:B------:R-:W-:Y:S02]  /*15c0*/  IMAD.MOV.U32 R12, RZ, RZ, 0x1 ;  /* 0x00000001ff0c7424 */ /* 0x000fe400078e00ff */
[----:B0-----:R-:W-:-:S07]  /*15d0*/  IMAD.MOV.U32 R13, RZ, RZ, RZ ;  /* 0x000000ffff0d7224 */ /* 0x001fce00078e00ff */
[----:B------:R-:W-:-:S07]  /*15e0*/  LEPC R20, `(.L_x_17) ;  /* 0x000000001014794e */ /* 0x000fce0000000000 */
[----:B-12--5:R-:W-:Y:S05]  /*15f0*/  CALL.ABS.NOINC R14 ;  /* 0x000000000e007343 */ /* 0x026fea0003c00000 */
.L_x_17:
[----:B------:R-:W-:-:S06]  /*1600*/  ULOP3.LUT UR4, UR40, 0x1, URZ, 0xfc, !UPT ;  /* 0x0000000128047892 */ /* 0x000fcc000f8efc3f */
[----:B------:R-:W-:-:S05]  /*1610*/  IMAD.U32 R0, RZ, RZ, UR4 ;  /* 0x00000004ff007e24 */ /* 0x000fca000f8e00ff */
[----:B------:R-:W-:-:S13]  /*1620*/  ISETP.NE.AND P0, PT, R0, 0x3, PT ;  /* 0x000000030000780c */ /* 0x000fda0003f05270 */
[----:B------:R-:W-:Y:S05]  /*1630*/  @!P0 BRA `(.L_x_18) ;  /* 0x0000000000048947 */ /* 0x000fea0003800000 */
[----:B------:R-:W-:Y:S01]  /*1640*/  BPT.TRAP 0x1 ;  /* 0x000000040000795c */ /* 0x000fe20000300000 */
.L_x_18:
[----:B------:R-:W-:Y:S01]  /*1650*/  IMAD.U32 R0, RZ, RZ, UR38 ;  /* 0x00000026ff007e24 */ /* 0x000fe2000f8e00ff */
[----:B--2---:R-:W-:-:S04]  /*1660*/  MOV R3, UR39 ;  /* 0x0000002700037c02 */ /* 0x004fc80008000f00 */
[----:B------:R-:W-:Y:S02]  /*1670*/  LEA R3, R3, UR45, 0x3 ;  /* 0x0000002d03037c11 */ /* 0x000fe4000f8e18ff */
[----:B------:R-:W-:-:S04]  /*1680*/  SHF.L.U32 R0, R0, 0x1f, RZ ;  /* 0x0000001f00007819 */ /* 0x000fc800000006ff */
[----:B------:R0:W1:Y:S01]  /*1690*/  SYNCS.PHASECHK.TRANS64.TRYWAIT P1, [R3+URZ], R0 ;  /* 0x00000000030075a7 */ /* 0x000062000802017f */
[----:B------:R-:W-:Y:S05]  /*16a0*/  @!P0 BRA `(.L_x_19) ;  /* 0x0000000000048947 */ /* 0x000fea0003800000 */
[----:B------:R-:W-:Y:S01]  /*16b0*/  BPT.TRAP 0x1 ;  /* 0x000000040000795c */ /* 0x000fe20000300000 */
.L_x_19:
[----:B-1----:R-:W-:Y:S05]  /*16c0*/  @P1 BRA `(.L_x_20) ;  /* 0x0000000000081947 */ /* 0x002fea0003800000 */
[----:B------:R-:W1:Y:S02]  /*16d0*/  SYNCS.PHASECHK.TRANS64.TRYWAIT P1, [R3+URZ], R0 ;  /* 0x00000000030075a7 */ /* 0x000e64000802017f */
[----:B-1----:R-:W-:Y:S05]  /*16e0*/  @!P1 BRA `(.L_x_21) ;  /* 0x0000022c001c9947 */ /* 0x002fea0003800000 */
.L_x_20:
[----:B------:R-:W-:-:S04]  /*16f0*/  UISETP.LT.AND UP0, UPT, UR44, 0x1, UPT ;  /* 0x000000012c00788c */ /* 0x000fc8000bf01270 */
[----:B------:R-:W-:-:S06]  /*1700*/  USEL UR4, UR44, 0x1, UP0 ;  /* 0x000000012c047887 */ /* 0x000fcc0008000000 */
[----:B---34-:R-:W-:Y:S01]  /*1710*/  IMAD.U32 R5, RZ, RZ, UR4 ;  /* 0x00000004ff057e24 */ /* 0x018fe2000f8e00ff */
[----:B------:R-:W-:Y:S05]  /*1720*/  WARPSYNC.ALL ;  /* 0x0000000000007948 */ /* 0x000fea0003800000 */
[----:B------:R-:W-:-:S04]  /*1730*/  IADD3 R5, -R5, UR44, RZ ;  /* 0x0000002c05057c10 */ /* 0x000fc8000fffe1ff */
[----:B------:R-:W-:Y:S01]  /*1740*/  ISETP.GE.AND P1, PT, R5, 0x1, PT ;  /* 0x000000010500780c */ /* 0x000fe20003f26270 */
[----:B------:R-:W-:Y:S01]  /*1750*/  UIADD3 UR4, UR45, 0x28100, URZ ;  /* 0x000281002d047890 */ /* 0x000fe2000fffe03f */
[----:B------:R-:W-:Y:S01]  /*1760*/  WARPGROUP.ARRIVE ;  /* 0x00000000000079c5 */ /* 0x000fe20000000000 */
[----:B------:R-:W-:Y:S01]  /*1770*/  UMOV UR9, 0x80000020 ;  /* 0x8000002000097882 */ /* 0x000fe20000000000 */
[----:B------:R-:W-:Y:S01]  /*1780*/  UMOV UR11, 0x80000020 ;  /* 0x80000020000b7882 */ /* 0x000fe20000000000 */
[----:B------:R-:W-:Y:S01]  /*1790*/  USHF.R.U32.HI UR4, URZ, 0x4, UR4 ;  /* 0x000000043f047899 */ /* 0x000fe20008011604 */
[----:B------:R2:W-:Y:S03]  /*17a0*/  STL [R1+0x5cc], R17 ;  /* 0x0005cc1101007387 */ /* 0x0005e60000100800 */
[----:B------:R-:W-:Y:S01]  /*17b0*/  ULOP3.LUT UR5, UR4, 0x3fff, URZ, 0xc0, !UPT ;  /* 0x00003fff04057892 */ /* 0x000fe2000f8ec03f */
[----:B-----5:R3:W-:Y:S01]  /*17c0*/  STL [R1+0x5c8], R16 ;  /* 0x0005c81001007387 */ /* 0x0207e20000100800 */
[----:B------:R-:W-:-:S02]  /*17d0*/  ULOP3.LUT UR4, UR47, 0x10000, URZ, 0xfc, !UPT ;  /* 0x000100002f047892 */ /* 0x000fc4000f8efc3f */
[----:B------:R-:W-:Y:S01]  /*17e0*/  ULOP3.LUT UR5, UR5, 0x10000, URZ, 0xfc, !UPT ;  /* 0x0001000005057892 */ /* 0x000fe2000f8efc3f */
[----:B------:R4:W-:Y:S01]  /*17f0*/  STL [R1+0x5c4], R5 ;  /* 0x0005c40501007387 */ /* 0x0009e20000100800 */
[----:B------:R-:W-:Y:S02]  /*1800*/  ULEA UR6, UR39, UR4, 0xb ;  /* 0x0000000427067291 */ /* 0x000fe4000f8e583f */
[----:B------:R-:W-:Y:S01]  /*1810*/  UIMAD UR7, UR39, 0x300, UR5 ;  /* 0x00000300270778a4 */ /* 0x000fe2000f8e0205 */
[----:B------:R0:W-:Y:S04]  /*1820*/  STL [R1+0x5c0], R2 ;  /* 0x0005c00201007387 */ /* 0x0001e80000100800 */
[----:B------:R-:W-:Y:S02]  /*1830*/  UMOV UR8, UR6 ;  /* 0x0000000600087c82 */ /* 0x000fe40008000000 */
[----:B------:R-:W-:-:S02]  /*1840*/  UMOV UR10, UR7 ;  /* 0x00000007000a7c82 */ /* 0x000fc40008000000 */
[----:B------:R-:W-:Y:S01]  /*1850*/  HGMMA.64x192x16.F32 R120, gdesc[UR8], RZ, !UPT, gsb0 ;  /* 0x02e00000087879f0 */ /* 0x000fe2000c0008ff */
[----:B------:R-:W-:Y:S01]  /*1860*/  UIADD3 UR8, UR6, 0x200, URZ ;  /* 0x0000020006087890 */ /* 0x000fe2000fffe03f */
[----:B------:R-:W-:Y:S01]  /*1870*/  UMOV UR9, 0x80000020 ;  /* 0x8000002000097882 */ /* 0x000fe20000000000 */
[----:B------:R-:W-:Y:S02]  /*1880*/  WARPGROUP.DEPBAR.LE gsb0, 0x0 ;  /* 0x00008000000079c5 */ /* 0x000fe40000010000 */
[----:B------:R-:W-:Y:S01]  /*1890*/  IMAD.MOV.U32 R216, RZ, RZ, R120 ;  /* 0x000000ffffd87224 */ /* 0x000fe200078e0078 */
[----:B------:R-:W-:Y:S01]  /*18a0*/  MOV R119, R121 ;  /* 0x0000007900777202 */ /* 0x000fe20000000f00 */
        /* <DEDUP_REMOVED lines=46> */
[----:B------:R-:W-:-:S02]  /*1b90*/  IMAD.MOV.U32 R88, RZ, RZ, R152 ;  /* 0x000000ffff587224 */ /* 0x000fc400078e0098 */
[----:B------:R-:W-:Y:S02]  /*1ba0*/  IMAD.MOV.U32 R86, RZ, RZ, R154 ;  /* 0x000000ffff567224 */ /* 0x000fe400078e009a */
[----:B------:R-:W-:Y:S02]  /*1bb0*/  IMAD.MOV.U32 R85, RZ, RZ, R155 ;  /* 0x000000ffff557224 */ /* 0x000fe400078e009b */
[----:B------:R-:W-:Y:S02]  /*1bc0*/  IMAD.MOV.U32 R84, RZ, RZ, R156 ;  /* 0x000000ffff547224 */ /* 0x000fe400078e009c */
[----:B------:R-:W-:Y:S02]  /*1bd0*/  IMAD.MOV.U32 R82, RZ, RZ, R158 ;  /* 0x000000ffff527224 */ /* 0x000fe400078e009e */
[----:B------:R-:W-:Y:S02]  /*1be0*/  IMAD.MOV.U32 R81, RZ, RZ, R159 ;  /* 0x000000ffff517224 */ /* 0x000fe400078e009f */
        /* <DEDUP_REMOVED lines=42> */
[----:B------:R-:W-:-:S06]  /*1e90*/  WARPGROUP.ARRIVE ;  /* 0x00000000000079c5 */ /* 0x000fcc0000000000 */
[----:B------:R-:W-:Y:S01]  /*1ea0*/  HGMMA.64x192x16.F32 R120, gdesc[UR8], RZ, !UPT, gsb0 ;  /* 0x02e00000087879f0 */ /* 0x000fe2000c0008ff */
[----:B------:R-:W-:Y:S01]  /*1eb0*/  UIADD3 UR8, UR6, 0x400, URZ ;  /* 0x0000040006087890 */ /* 0x000fe2000fffe03f */
[----:B------:R-:W-:Y:S01]  /*1ec0*/  UMOV UR9, 0x80000020 ;  /* 0x8000002000097882 */ /* 0x000fe20000000000 */
[----:B------:R-:W-:Y:S02]  /*1ed0*/  WARPGROUP.DEPBAR.LE gsb0, 0x0 ;  /* 0x00008000000079c5 */ /* 0x000fe40000010000 */
[----:B------:R-:W-:Y:S01]  /*1ee0*/  STL.64 [R1], R120 ;  /* 0x0000007801007387 */ /* 0x000fe20000100a00 */
[----:B--2---:R-:W-:Y:S01]  /*1ef0*/  IMAD.MOV.U32 R17, RZ, RZ, R173 ;  /* 0x000000ffff117224 */ /* 0x004fe200078e00ad */
[----:B---3--:R-:W-:Y:S01]  /*1f00*/  MOV R16, R174 ;  /* 0x000000ae00107202 */ /* 0x008fe20000000f00 */
[----:B----4-:R-:W-:Y:S01]  /*1f10*/  IMAD.MOV.U32 R5, RZ, RZ, R175 ;  /* 0x000000ffff057224 */ /* 0x010fe200078e00af */
[----:B------:R-:W-:Y:S01]  /*1f20*/  STL.64 [R1+0x8], R122 ;  /* 0x0000087a01007387 */ /* 0x000fe20000100a00 */
[----:B0-----:R-:W-:Y:S01]  /*1f30*/  IMAD.MOV.U32 R2, RZ, RZ, R176 ;  /* 0x000000ffff027224 */ /* 0x001fe200078e00b0 */
[----:B------:R-:W-:Y:S01]  /*1f40*/  MOV R234, R178 ;  /* 0x000000b200ea7202 */ /* 0x000fe20000000f00 */
[----:B------:R-:W-:Y:S01]  /*1f50*/  IMAD.MOV.U32 R235, RZ, RZ, R177 ;  /* 0x000000ffffeb7224 */ /* 0x000fe200078e00b1 */
[----:B------:R-:W-:Y:S01]  /*1f60*/  STL.64 [R1+0x10], R124 ;  /* 0x0000107c01007387 */ /* 0x000fe20000100a00 */
[----:B------:R-:W-:Y:S01]  /*1f70*/  IMAD.MOV.U32 R233, RZ, RZ, R179 ;  /* 0x000000ffffe97224 */ /* 0x000fe200078e00b3 */
        /* <DEDUP_REMOVED lines=32> */
[----:B-1----:R-:W-:Y:S01]  /*2180*/  MOV R3, R214 ;  /* 0x000000d600037202 */ /* 0x002fe20000000f00 */
[----:B------:R-:W-:Y:S01]  /*2190*/  IMAD.MOV.U32 R19, RZ, RZ, R201 ;  /* 0x000000ffff137224 */ /* 0x000fe200078e00c9 */
[----:B------:R-:W-:Y:S01]  /*21a0*/  STL.64 [R1+0x58], R142 ;  /* 0x0000588e01007387 */ /* 0x000fe20000100a00 */
[----:B------:R-:W-:-:S02]  /*21b0*/  IMAD.MOV.U32 R15, RZ, RZ, R203 ;  /* 0x000000ffff0f7224 */ /* 0x000fc400078e00cb */
[----:B------:R-:W-:Y:S01]  /*21c0*/  IMAD.MOV.U32 R14, RZ, RZ, R204 ;  /* 0x000000ffff0e7224 */ /* 0x000fe200078e00cc */
[----:B------:R-:W-:Y:S01]  /*21d0*/  STL.64 [R1+0x60], R144 ;  /* 0x0000609001007387 */ /* 0x000fe20000100a00 */
[----:B------:R-:W-:Y:S02]  /*21e0*/  IMAD.MOV.U32 R13, RZ, RZ, R205 ;  /* 0x000000ffff0d7224 */ /* 0x000fe400078e00cd */
[----:B------:R-:W-:Y:S01]  /*21f0*/  IMAD.MOV.U32 R11, RZ, RZ, R207 ;  /* 0x000000ffff0b7224 */ /* 0x000fe200078e00cf */
[----:B------:R-:W-:Y:S01]  /*2200*/  STL.64 [R1+0x68], R146 ;  /* 0x0000689201007387 */ /* 0x000fe20000100a00 */
[----:B------:R-:W-:Y:S02]  /*2210*/  IMAD.MOV.U32 R10, RZ, RZ, R208 ;  /* 0x000000ffff0a7224 */ /* 0x000fe400078e00d0 */
[----:B------:R-:W-:Y:S01]  /*2220*/  IMAD.MOV.U32 R9, RZ, RZ, R209 ;  /* 0x000000ffff097224 */ /* 0x000fe200078e00d1 */
[----:B------:R-:W-:Y:S01]  /*2230*/  STL.64 [R1+0x70], R148 ;  /* 0x0000709401007387 */ /* 0x000fe20000100a00 */
[----:B------:R-:W-:-:S02]  /*2240*/  IMAD.MOV.U32 R7, RZ, RZ, R211 ;  /* 0x000000ffff077224 */ /* 0x000fc400078e00d3 */
[----:B------:R-:W-:Y:S01]  /*2250*/  IMAD.MOV.U32 R6, RZ, RZ, R212 ;  /* 0x000000ffff067224 */ /* 0x000fe200078e00d4 */
[----:B------:R-:W-:Y:S01]  /*2260*/  STL.64 [R1+0x78], R150 ;  /* 0x0000789601007387 */ /* 0x000fe20000100a00 */
[----:B------:R-:W-:Y:S02]  /*2270*/  IMAD.MOV.U32 R4, RZ, RZ, R213 ;  /* 0x000000ffff047224 */ /* 0x000fe400078e00d5 */
[----:B------:R-:W-:Y:S01]  /*2280*/  IMAD.MOV.U32 R0, RZ, RZ, R215 ;  /* 0x000000ffff007224 */ /* 0x000fe200078e00d7 */
[----:B------:R-:W-:Y:S04]  /*2290*/  STL.64 [R1+0x80], R152 ;  /* 0x0000809801007387 */ /* 0x000fe80000100a00 */
        /* <DEDUP_REMOVED lines=9> */
[----:B------:R0:W-:Y:S02]  /*2330*/  STL [R1+0xd0], R172 ;  /* 0x0000d0ac01007387 */ /* 0x0001e40000100800 */
[----:B0-----:R-:W-:-:S06]  /*2340*/  WARPGROUP.ARRIVE ;  /* 0x00000000000079c5 */ /* 0x001fcc0000000000 */
[----:B------:R-:W-:Y:S03]  /*2350*/  HGMMA.64x192x16.F32 R120, gdesc[UR8], RZ, !UPT, gsb0 ;  /* 0x02e00000087879f0 */ /* 0x000fe6000c0008ff */
[----:B------:R-:W-:Y:S02]  /*2360*/  WARPGROUP.DEPBAR.LE gsb0, 0x0 ;  /* 0x00008000000079c5 */ /* 0x000fe40000010000 */
        /* <DEDUP_REMOVED lines=37> */
[----:B------:R0:W-:Y:S04]  /*25c0*/  STL.64 [R1+0x310], R140 ;  /* 0x0003108c01007387 */ /* 0x0001e80000100a00 */
[----:B0-----:R-:W2:Y:S04]  /*25d0*/  LDL.LU R140, [R1] ;  /* 0x00000000018c7983 */ /* 0x001ea80000300800 */
[----:B------:R-:W2:Y:S04]  /*25e0*/  LDL.LU R141, [R1+0x4] ;  /* 0x00000400018d7983 */ /* 0x000ea80000300800 */
[----:B------:R-:W3:Y:S04]  /*25f0*/  LDL.LU R142, [R1+0x8] ;  /* 0x00000800018e7983 */ /* 0x000ee80000300800 */
[----:B------:R-:W3:Y:S04]  /*2600*/  LDL.LU R143, [R1+0xc] ;  /* 0x00000c00018f7983 */ /* 0x000ee80000300800 */
[----:B------:R-:W4:Y:S04]  /*2610*/  LDL.LU R144, [R1+0x10] ;  /* 0x0000100001907983 */ /* 0x000f280000300800 */
[----:B------:R-:W4:Y:S04]  /*2620*/  LDL.LU R145, [R1+0x14] ;  /* 0x0000140001917983 */ /* 0x000f280000300800 */
[----:B------:R-:W2:Y:S04]  /*2630*/  LDL.LU R146, [R1+0x18] ;  /* 0x0000180001927983 */ /* 0x000ea80000300800 */
        /* <DEDUP_REMOVED lines=45> */
[----:B------:R-:W4:Y:S01]  /*2910*/  LDL.LU R192, [R1+0xd0] ;  /* 0x0000d00001c07983 */ /* 0x000f220000300800 */
[----:B------:R-:W-:Y:S01]  /*2920*/  IMAD.MOV.U32 R193, RZ, RZ, R17 ;  /* 0x000000ffffc17224 */ /* 0x000fe200078e0011 */
[----:B------:R-:W-:Y:S01]  /*2930*/  MOV R215, R217 ;  /* 0x000000d900d77202 */ /* 0x000fe20000000f00 */
[----:B------:R-:W-:Y:S01]  /*2940*/  IMAD.MOV.U32 R214, RZ, RZ, R218 ;  /* 0x000000ffffd67224 */ /* 0x000fe200078e00da */
[----:B------:R0:W5:Y:S01]  /*2950*/  LDL.LU R17, [R1+0x5cc] ;  /* 0x0005cc0001117983 */ /* 0x0001620000300800 */
        /* <DEDUP_REMOVED lines=15> */
[----:B------:R1:W-:Y:S01]  /*2a50*/  STL.64 [R1+0x5b8], R214 ;  /* 0x0005b8d601007387 */ /* 0x0003e20000100a00 */
[----:B------:R-:W-:Y:S01]  /*2a60*/  IMAD.MOV.U32 R204, RZ, RZ, R228 ;  /* 0x000000ffffcc7224 */ /* 0x000fe200078e00e4 */
[----:B------:R-:W-:Y:S01]  /*2a70*/  MOV R199, R233 ;  /* 0x000000e900c77202 */ /* 0x000fe20000000f00 */
[----:B------:R-:W-:Y:S01]  /*2a80*/  IMAD.MOV.U32 R205, RZ, RZ, R227 ;  /* 0x000000ffffcd7224 */ /* 0x000fe200078e00e3 */
[----:B------:R0:W-:Y:S01]  /*2a90*/  STL.64 [R1+0x5b0], R212 ;  /* 0x0005b0d401007387 */ /* 0x0001e20000100a00 */
[----:B------:R-:W-:Y:S01]  /*2aa0*/  IMAD.MOV.U32 R202, RZ, RZ, R230 ;  /* 0x000000ffffca7224 */ /* 0x000fe200078e00e6 */
[----:B------:R-:W-:Y:S01]  /*2ab0*/  UIADD3 UR8, UR6, 0x600, URZ ;  /* 0x0000060006087890 */ /* 0x000fe2000fffe03f */
[----:B------:R-:W-:Y:S01]  /*2ac0*/  IMAD.MOV.U32 R200, RZ, RZ, R232 ;  /* 0x000000ffffc87224 */ /* 0x000fe200078e00e8 */
[----:B------:R0:W-:Y:S01]  /*2ad0*/  STL.64 [R1+0x5a8], R210 ;  /* 0x0005a8d201007387 */ /* 0x0001e20000100a00 */
[----:B------:R-:W-:Y:S01]  /*2ae0*/  IMAD.MOV.U32 R201, RZ, RZ, R231 ;  /* 0x000000ffffc97224 */ /* 0x000fe200078e00e7 */
[----:B------:R-:W-:Y:S01]  /*2af0*/  UMOV UR9, 0x80000020 ;  /* 0x8000002000097882 */ /* 0x000fe20000000000 */
[----:B------:R-:W-:Y:S01]  /*2b00*/  IMAD.MOV.U32 R198, RZ, RZ, R234 ;  /* 0x000000ffffc67224 */ /* 0x000fe200078e00ea */
[----:B------:R0:W-:Y:S01]  /*2b10*/  STL.64 [R1+0x5a0], R208 ;  /* 0x0005a0d001007387 */ /* 0x0001e20000100a00 */
[----:B------:R-:W-:Y:S01]  /*2b20*/  IMAD.MOV.U32 R197, RZ, RZ, R235 ;  /* 0x000000ffffc57224 */ /* 0x000fe200078e00eb */
[----:B-1----:R-:W-:Y:S01]  /*2b30*/  MOV R215, R25 ;  /* 0x0000001900d77202 */ /* 0x002fe20000000f00 */
[----:B------:R-:W-:Y:S01]  /*2b40*/  IMAD.MOV.U32 R214, RZ, RZ, R26 ;  /* 0x000000ffffd67224 */ /* 0x000fe200078e001a */
[----:B------:R1:W-:Y:S01]  /*2b50*/  STL.64 [R1+0x598], R206 ;  /* 0x000598ce01007387 */ /* 0x0003e20000100a00 */
[----:B0-----:R-:W-:Y:S01]  /*2b60*/  IMAD.MOV.U32 R212, RZ, RZ, R28 ;  /* 0x000000ffffd47224 */ /* 0x001fe200078e001c */
        /* <DEDUP_REMOVED lines=11> */
[----:B-1----:R-:W-:Y:S01]  /*2c20*/  IMAD.MOV.U32 R206, RZ, RZ, R34 ;  /* 0x000000ffffce7224 */ /* 0x002fe200078e0022 */
[----:B------:R-:W-:Y:S01]  /*2c30*/  MOV R207, R33 ;  /* 0x0000002100cf7202 */ /* 0x000fe20000000f00 */
        /* <DEDUP_REMOVED lines=13> */
[----:B-1----:R-:W-:Y:S01]  /*2d10*/  MOV R199, R41 ;  /* 0x0000002900c77202 */ /* 0x002fe20000000f00 */
[----:B------:R-:W-:Y:S01]  /*2d20*/  IMAD.MOV.U32 R198, RZ, RZ, R42 ;  /* 0x000000ffffc67224 */ /* 0x000fe200078e002a */
[----:B------:R-:W-:Y:S01]  /*2d30*/  MOV R235, R0 ;  /* 0x0000000000eb7202 */ /* 0x000fe20000000f00 */
[----:B------:R-:W-:-:S02]  /*2d40*/  IMAD.MOV.U32 R221, RZ, RZ, R19 ;  /* 0x000000ffffdd7224 */ /* 0x000fc400078e0013 */
[----:B0-----:R-:W-:Y:S02]  /*2d50*/  IMAD.MOV.U32 R196, RZ, RZ, R44 ;  /* 0x000000ffffc47224 */ /* 0x001fe400078e002c */
[----:B------:R-:W-:Y:S01]  /*2d60*/  IMAD.MOV.U32 R197, RZ, RZ, R43 ;  /* 0x000000ffffc57224 */ /* 0x000fe200078e002b */
[----:B------:R-:W-:Y:S01]  /*2d70*/  MOV R195, R45 ;  /* 0x0000002d00c37202 */ /* 0x000fe20000000f00 */
        /* <DEDUP_REMOVED lines=10> */
[----:B------:R-:W-:Y:S01]  /*2e20*/  IMAD.MOV.U32 R234, RZ, RZ, R3 ;  /* 0x000000ffffea7224 */ /* 0x000fe200078e0003 */
[----:B----4-:R0:W-:Y:S04]  /*2e30*/  STL.64 [R1+0x560], R192 ;  /* 0x000560c001007387 */ /* 0x0101e80000100a00 */
[----:B---3--:R1:W-:Y:S04]  /*2e40*/  STL.64 [R1+0x558], R190 ;  /* 0x000558be01007387 */ /* 0x0083e80000100a00 */
[----:B--2---:R2:W-:Y:S04]  /*2e50*/  STL.64 [R1+0x550], R188 ;  /* 0x000550bc01007387 */ /* 0x0045e80000100a00 */
[----:B------:R3:W-:Y:S01]  /*2e60*/  STL.64 [R1+0x548], R186 ;  /* 0x000548ba01007387 */ /* 0x0007e20000100a00 */
[----:B0-----:R-:W-:-:S02]  /*2e70*/  IMAD.MOV.U32 R192, RZ, RZ, R48 ;  /* 0x000000ffffc07224 */ /* 0x001fc400078e0030 */
[----:B------:R-:W-:Y:S01]  /*2e80*/  IMAD.MOV.U32 R193, RZ, RZ, R47 ;  /* 0x000000ffffc17224 */ /* 0x000fe200078e002f */
[----:B------:R0:W-:Y:S01]  /*2e90*/  STL.64 [R1+0x540], R184 ;  /* 0x000540b801007387 */ /* 0x0001e20000100a00 */
[----:B-1----:R-:W-:Y:S01]  /*2ea0*/  IMAD.MOV.U32 R190, RZ, RZ, R50 ;  /* 0x000000ffffbe7224 */ /* 0x002fe200078e0032 */
[----:B------:R-:W-:Y:S02]  /*2eb0*/  MOV R191, R49 ;  /* 0x0000003100bf7202 */ /* 0x000fe40000000f00 */
[----:B------:R1:W-:Y:S01]  /*2ec0*/  STL.64 [R1+0x538], R182 ;  /* 0x000538b601007387 */ /* 0x0003e20000100a00 */
[----:B--2---:R-:W-:Y:S02]  /*2ed0*/  IMAD.MOV.U32 R188, RZ, RZ, R52 ;  /* 0x000000ffffbc7224 */ /* 0x004fe400078e0034 */
[----:B------:R-:W-:Y:S01]  /*2ee0*/  IMAD.MOV.U32 R189, RZ, RZ, R51 ;  /* 0x000000ffffbd7224 */ /* 0x000fe200078e0033 */
[----:B------:R2:W-:Y:S01]  /*2ef0*/  STL.64 [R1+0x530], R180 ;  /* 0x000530b401007387 */ /* 0x0005e20000100a00 */
[----:B---3--:R-:W-:Y:S01]  /*2f00*/  IMAD.MOV.U32 R186, RZ, RZ, R54 ;  /* 0x000000ffffba7224 */ /* 0x008fe200078e0036 */
[----:B------:R-:W-:-:S02]  /*2f10*/  MOV R187, R53 ;  /* 0x0000003500bb7202 */ /* 0x000fc40000000f00 */
[----:B------:R3:W-:Y:S01]  /*2f20*/  STL.64 [R1+0x528], R178 ;  /* 0x000528b201007387 */ /* 0x0007e20000100a00 */
[----:B0-----:R-:W-:Y:S02]  /*2f30*/  IMAD.MOV.U32 R184, RZ, RZ, R56 ;  /* 0x000000ffffb87224 */ /* 0x001fe400078e0038 */
        /* <DEDUP_REMOVED lines=87> */
[----:B------:R-:W-:Y:S01]  /*34b0*/  MOV R127, R113 ;  /* 0x00000071007f7202 */ /* 0x000fe20000000f00 */
[----:B--2---:R-:W-:Y:S02]  /*34c0*/  IMAD.MOV.U32 R124, RZ, RZ, R116 ;  /* 0x000000ffff7c7224 */ /* 0x004fe400078e0074 */
[----:B------:R-:W-:Y:S02]  /*34d0*/  IMAD.MOV.U32 R125, RZ, RZ, R115 ;  /* 0x000000ffff7d7224 */ /* 0x000fe400078e0073 */
[----:B---3--:R-:W-:Y:S01]  /*34e0*/  IMAD.MOV.U32 R122, RZ, RZ, R118 ;  /* 0x000000ffff7a7224 */ /* 0x008fe200078e0076 */
[----:B------:R-:W-:Y:S01]  /*34f0*/  MOV R123, R117 ;  /* 0x00000075007b7202 */ /* 0x000fe20000000f00 */
[----:B0-----:R-:W-:-:S02]  /*3500*/  IMAD.MOV.U32 R120, RZ, RZ, R216 ;  /* 0x000000ffff787224 */ /* 0x001fc400078e00d8 */
[----:B------:R-:W-:Y:S02]  /*3510*/  IMAD.MOV.U32 R121, RZ, RZ, R119 ;  /* 0x000000ffff797224 */ /* 0x000fe400078e0077 */
[----:B------:R-:W-:Y:S02]  /*3520*/  IMAD.MOV.U32 R216, RZ, RZ, R24 ;  /* 0x000000ffffd87224 */ /* 0x000fe400078e0018 */
[----:B------:R-:W-:-:S06]  /*3530*/  WARPGROUP.ARRIVE ;  /* 0x00000000000079c5 */ /* 0x000fcc0000000000 */
[----:B------:R-:W-:Y:S01]  /*3540*/  HGMMA.64x192x16.F32 R24, gdesc[UR8], RZ, !UPT, gsb0 ;  /* 0x02e00000081879f0 */ /* 0x000fe2000c0008ff */
[----:B------:R-:W-:Y:S02]  /*3550*/  UIADD3 UR8, UR6, 0x2, URZ ;  /* 0x0000000206087890 */ /* 0x000fe4000fffe03f */
[----:B------:R-:W-:Y:S01]  /*3560*/  UIADD3 UR10, UR7, 0x2, URZ ;  /* 0x00000002070a7890 */ /* 0x000fe2000fffe03f */
[----:B------:R-:W-:Y:S01]  /*3570*/  UMOV UR9, 0x80000020 ;  /* 0x8000002000097882 */ /* 0x000fe20000000000 */
[----:B------:R-:W-:Y:S01]  /*3580*/  UMOV UR11, 0x80000020 ;  /* 0x80000020000b7882 */ /* 0x000fe20000000000 */
[----:B------:R-:W-:Y:S02]  /*3590*/  WARPGROUP.DEPBAR.LE gsb0, 0x0 ;  /* 0x00008000000079c5 */ /* 0x000fe40000010000 */
[----:B------:R-:W-:-:S12]  /*35a0*/  WARPGROUP.ARRIVE ;  /* 0x00000000000079c5 */ /* 0x000fd80000000000 */
[----:B------:R-:W-:Y:S03]  /*35b0*/  HGMMA.64x192x16.F32 R120, gdesc[UR8], R120, gsb0 ;  /* 0x02e00000087879f0 */ /* 0x000fe60008000878 */
        /* <DEDUP_REMOVED lines=49> */
[----:B0-----:R-:W2:Y:S04]  /*38d0*/  LDL.LU.64 R214, [R1+0x5b8] ;  /* 0x0005b80001d67983 */ /* 0x001ea80000300a00 */
[----:B------:R-:W2:Y:S04]  /*38e0*/  LDL.LU.64 R212, [R1+0x5b0] ;  /* 0x0005b00001d47983 */ /* 0x000ea80000300a00 */
        /* <DEDUP_REMOVED lines=35> */
[----:B------:R-:W2:Y:S01]  /*3b20*/  LDL.LU.64 R140, [R1+0x490] ;  /* 0x00049000018c7983 */ /* 0x000ea20000300a00 */
[----:B------:R-:W-:Y:S01]  /*3b30*/  UIADD3 UR8, UR6, 0x202, URZ ;  /* 0x0000020206087890 */ /* 0x000fe2000fffe03f */
[----:B------:R-:W-:-:S02]  /*3b40*/  UMOV UR9, 0x80000020 ;  /* 0x8000002000097882 */ /* 0x000fc40000000000 */
[----:B------:R-:W3:Y:S04]  /*3b50*/  LDL.LU.64 R138, [R1+0x488] ;  /* 0x00048800018a7983 */ /* 0x000ee80000300a00 */
        /* <DEDUP_REMOVED lines=8> */
[----:B------:R-:W3:Y:S01]  /*3be0*/  LDL.LU.64 R120, [R1+0x440] ;  /* 0x0004400001787983 */ /* 0x000ee20000300a00 */
[----:B--2---:R-:W-:-:S06]  /*3bf0*/  WARPGROUP.ARRIVE ;  /* 0x00000000000079c5 */ /* 0x004fcc0000000000 */
[----:B------:R-:W-:Y:S03]  /*3c00*/  HGMMA.64x192x16.F32 R140, gdesc[UR8], R140, gsb0 ;  /* 0x02e00000088c79f0 */ /* 0x000fe6000800088c */
[----:B------:R-:W-:Y:S02]  /*3c10*/  WARPGROUP.DEPBAR.LE gsb0, 0x0 ;  /* 0x00008000000079c5 */ /* 0x000fe40000010000 */
[----:B------:R-:W-:Y:S04]  /*3c20*/  STL.64 [R1], R140 ;  /* 0x0000008c01007387 */ /* 0x000fe80000100a00 */
        /* <DEDUP_REMOVED lines=47> */
[----:B0-----:R-:W3:Y:S04]  /*3f20*/  LDL.LU.64 R214, [R1+0x438] ;  /* 0x0004380001d67983 */ /* 0x001ee80000300a00 */
        /* <DEDUP_REMOVED lines=37> */
[----:B------:R-:W-:Y:S01]  /*4180*/  UIADD3 UR8, UR6, 0x402, URZ ;  /* 0x0000040206087890 */ /* 0x000fe2000fffe03f */
[----:B------:R-:W-:Y:S01]  /*4190*/  UMOV UR9, 0x80000020 ;  /* 0x8000002000097882 */ /* 0x000fe20000000000 */
[----:B---3--:R-:W-:-:S07]  /*41a0*/  WARPGROUP.ARRIVE ;  /* 0x00000000000079c5 */ /* 0x008fce0000000000 */
[----:B------:R-:W-:Y:S01]  /*41b0*/  HGMMA.64x192x16.F32 R120, gdesc[UR8], R120, gsb0 ;  /* 0x02e00000087879f0 */ /* 0x000fe20008000878 */
[----:B------:R-:W-:Y:S01]  /*41c0*/  UIADD3 UR8, UR6, 0x602, URZ ;  /* 0x0000060206087890 */ /* 0x000fe2000fffe03f */
[----:B------:R-:W-:Y:S01]  /*41d0*/  UMOV UR9, 0x80000020 ;  /* 0x8000002000097882 */ /* 0x000fe20000000000 */
[----:B------:R-:W-:Y:S02]  /*41e0*/  WARPGROUP.DEPBAR.LE gsb0, 0x0 ;  /* 0x00008000000079c5 */ /* 0x000fe40000010000 */
[----:B------:R-:W-:-:S15]  /*41f0*/  WARPGROUP.ARRIVE ;  /* 0x00000000000079c5 */ /* 0x000fde0000000000 */
[----:B------:R-:W-:Y:S03]  /*4200*/  HGMMA.64x192x16.F32 R24, gdesc[UR8], R24, gsb0 ;  /* 0x02e00000081879f0 */ /* 0x000fe60008000818 */
[----:B------:R-:W-:Y:S02]  /*4210*/  WARPGROUP.DEPBAR.LE gsb0, 0x0 ;  /* 0x00008000000079c5 */ /* 0x000fe40000010000 */
[----:B-1----:R-:W-:Y:S05]  /*4220*/  @!P1 BRA `(.L_x_22) ;  /* 0x0000004400c49947 */ /* 0x002fea0003800000 */
[----:B------:R-:W-:Y:S01]  /*4230*/  UIADD3 UR6, UR39, 0x1, URZ ;  /* 0x0000000127067890 */ /* 0x000fe2000fffe03f */
[----:B-----5:R-:W-:-:S03]  /*4240*/  IMAD.MOV.U32 R0, RZ, RZ, R5 ;  /* 0x000000ffff007224 */ /* 0x020fc600078e0005 */
[----:B------:R-:W-:-:S04]  /*4250*/  UISETP.NE.AND UP0, UPT, UR6, 0x5, UPT ;  /* 0x000000050600788c */ /* 0x000fc8000bf05270 */
[----:B------:R-:W-:Y:S02]  /*4260*/  USEL UR7, URZ, 0x1, UP0 ;  /* 0x000000013f077887 */ /* 0x000fe40008000000 */
[----:B------:R-:W-:Y:S02]  /*4270*/  USEL UR6, UR6, URZ, UP0 ;  /* 0x0000003f06067287 */ /* 0x000fe40008000000 */
[----:B------:R-:W-:-:S06]  /*4280*/  ULOP3.LUT UR7, UR38, UR7, URZ, 0x3c, !UPT ;  /* 0x0000000726077292 */ /* 0x000fcc000f8e3c3f */
[----:B------:R-:W-:Y:S01]  /*4290*/  IMAD.U32 R3, RZ, RZ, UR7 ;  /* 0x00000007ff037e24 */ /* 0x000fe2000f8e00ff */
[----:B------:R-:W-:-:S06]  /*42a0*/  UMOV UR7, UR39 ;  /* 0x0000002700077c82 */ /* 0x000fcc0008000000 */
.L_x_29:
[----:B------:R-:W-:Y:S05]  /*42b0*/  @!P0 BRA `(.L_x_23) ;  /* 0x0000000000048947 */ /* 0x000fea0003800000 */
[----:B------:R-:W-:Y:S01]  /*42c0*/  BPT.TRAP 0x1 ;  /* 0x000000040000795c */ /* 0x000fe20000300000 */
.L_x_23:
[----:B------:R-:W-:Y:S01]  /*42d0*/  ULEA UR8, UR6, UR45, 0x3 ;  /* 0x0000002d06087291 */ /* 0x000fe2000f8e183f */
[----:B------:R-:W-:-:S08]  /*42e0*/  SHF.L.U32 R4, R3, 0x1f, RZ ;  /* 0x0000001f03047819 */ /* 0x000fd000000006ff */
[----:B------:R0:W1:Y:S01]  /*42f0*/  SYNCS.PHASECHK.TRANS64.TRYWAIT P1, [UR8], R4 ;  /* 0x00000004ff0075a7 */ /* 0x0000620008020148 */
[----:B------:R-:W-:Y:S05]  /*4300*/  @!P0 BRA `(.L_x_24) ;  /* 0x0000000000048947 */ /* 0x000fea0003800000 */
[----:B------:R-:W-:Y:S01]  /*4310*/  BPT.TRAP 0x1 ;  /* 0x000000040000795c */ /* 0x000fe20000300000 */
.L_x_24:
[----:B-1----:R-:W-:Y:S05]  /*4320*/  @P1 BRA `(.L_x_25) ;  /* 0x0000000000081947 */ /* 0x002fea0003800000 */
[----:B------:R-:W1:Y:S02]  /*4330*/  SYNCS.PHASECHK.TRANS64.TRYWAIT P1, [UR8], R4 ;  /* 0x00000004ff0075a7 */ /* 0x000e640008020148 */
[----:B-1----:R-:W-:Y:S05]  /*4340*/  @!P1 BRA `(.L_x_26) ;  /* 0x0000020000189947 */ /* 0x002fea0003800000 */
.L_x_25:
        /* <DEDUP_REMOVED lines=48> */
[----:B--2---:R-:W2:Y:S04]  /*4650*/  LDL.LU.64 R120, [R1] ;  /* 0x0000000001787983 */ /* 0x004ea80000300a00 */
[----:B------:R-:W3:Y:S04]  /*4660*/  LDL.LU.64 R122, [R1+0x8] ;  /* 0x00000800017a7983 */ /* 0x000ee80000300a00 */
[----:B------:R-:W4:Y:S04]  /*4670*/  LDL.LU.64 R124, [R1+0x10] ;  /* 0x00001000017c7983 */ /* 0x000f280000300a00 */
[----:B------:R-:W2:Y:S04]  /*4680*/  LDL.LU.64 R126, [R1+0x18] ;  /* 0x00001800017e7983 */ /* 0x000ea80000300a00 */
        /* <DEDUP_REMOVED lines=44> */
[----:B----4-:R-:W-:Y:S04]  /*4950*/  STL.64 [R1+0x9e8], R214 ;  /* 0x0009e8d601007387 */ /* 0x010fe80000100a00 */
[----:B---3--:R-:W-:Y:S04]  /*4960*/  STL.64 [R1+0x9e0], R212 ;  /* 0x0009e0d401007387 */ /* 0x008fe80000100a00 */
[----:B--2---:R-:W-:Y:S04]  /*4970*/  STL.64 [R1+0x9d8], R210 ;  /* 0x0009d8d201007387 */ /* 0x004fe80000100a00 */
        /* <DEDUP_REMOVED lines=43> */
[----:B--2---:R-:W2:Y:S04]  /*4c30*/  LDL.LU.64 R124, [R1+0x180] ;  /* 0x00018000017c7983 */ /* 0x004ea80000300a00 */
        /* <DEDUP_REMOVED lines=47> */
[----:B------:R-:W-:-:S02]  /*4f30*/  ULEA UR12, UR6, UR4, 0xb ;  /* 0x00000004060c7291 */ /* 0x000fc4000f8e583f */
[----:B------:R-:W-:Y:S01]  /*4f40*/  UIMAD UR13, UR6, 0x300, UR5 ;  /* 0x00000300060d78a4 */ /* 0x000fe2000f8e0205 */
[----:B------:R-:W-:Y:S01]  /*4f50*/  STL.64 [R1+0x878], R122 ;  /* 0x0008787a01007387 */ /* 0x000fe20000100a00 */
[----:B------:R-:W-:Y:S01]  /*4f60*/  UMOV UR9, 0x80000020 ;  /* 0x8000002000097882 */ /* 0x000fe20000000000 */
[----:B------:R-:W-:Y:S02]  /*4f70*/  UMOV UR11, 0x80000020 ;  /* 0x80000020000b7882 */ /* 0x000fe40000000000 */
[----:B------:R-:W-:Y:S01]  /*4f80*/  UMOV UR8, UR12 ;  /* 0x0000000c00087c82 */ /* 0x000fe20008000000 */
[----:B------:R-:W-:Y:S01]  /*4f90*/  STL.64 [R1+0x870], R120 ;  /* 0x0008707801007387 */ /* 0x000fe20000100a00 */
[----:B------:R-:W-:-:S03]  /*4fa0*/  UMOV UR10, UR13 ;  /* 0x0000000d000a7c82 */ /* 0x000fc60008000000 */
[----:B------:R-:W-:Y:S04]  /*4fb0*/  STL [R1+0x6ec], R50 ;  /* 0x0006ec3201007387 */ /* 0x000fe80000100800 */
        /* <DEDUP_REMOVED lines=70> */
[----:B------:R-:W-:Y:S01]  /*5420*/  STL [R1+0x5d0], R16 ;  /* 0x0005d01001007387 */ /* 0x000fe20000100800 */
[----:B--2---:R-:W-:-:S03]  /*5430*/  WARPGROUP.ARRIVE ;  /* 0x00000000000079c5 */ /* 0x004fc60000000000 */
[----:B------:R-:W-:Y:S04]  /*5440*/  STL [R1+0x5cc], R5 ;  /* 0x0005cc0501007387 */ /* 0x000fe80000100800 */
[----:B------:R-:W-:Y:S01]  /*5450*/  STL [R1+0x5c8], R3 ;  /* 0x0005c80301007387 */ /* 0x000fe20000100800 */
[----:B------:R-:W-:Y:S03]  /*5460*/  HGMMA.64x192x16.F32 R124, gdesc[UR8], R124, gsb0 ;  /* 0x02e00000087c79f0 */ /* 0x000fe6000800087c */
[----:B------:R-:W-:Y:S04]  /*5470*/  STL [R1+0x5c4], R2 ;  /* 0x0005c40201007387 */ /* 0x000fe80000100800 */
[----:B------:R-:W-:Y:S01]  /*5480*/  STL [R1+0x5c0], R0 ;  /* 0x0005c00001007387 */ /* 0x000fe20000100800 */
[----:B------:R-:W-:-:S03]  /*5490*/  WARPGROUP.DEPBAR.LE gsb0, 0x0 ;  /* 0x00008000000079c5 */ /* 0x000fc60000010000 */
        /* <DEDUP_REMOVED lines=14> */
[----:B------:R-:W-:Y:S01]  /*5580*/  UIADD3 UR8, UR12, 0x200, URZ ;  /* 0x000002000c087890 */ /* 0x000fe2000fffe03f */
[----:B------:R-:W-:Y:S01]  /*5590*/  IMAD.MOV.U32 R231, RZ, RZ, R207 ;  /* 0x000000ffffe77224 */ /* 0x000fe200078e00cf */
[----:B------:R-:W-:Y:S01]  /*55a0*/  STL.64 [R1+0x1a0], R132 ;  /* 0x0001a08401007387 */ /* 0x000fe20000100a00 */
[----:B------:R-:W-:Y:S01]  /*55b0*/  IMAD.MOV.U32 R233, RZ, RZ, R205 ;  /* 0x000000ffffe97224 */ /* 0x000fe200078e00cd */
[----:B------:R-:W-:Y:S01]  /*55c0*/  UMOV UR9, 0x80000020 ;  /* 0x8000002000097882 */ /* 0x000fe20000000000 */
[----:B------:R-:W-:Y:S01]  /*55d0*/  IMAD.MOV.U32 R235, RZ, RZ, R203 ;  /* 0x000000ffffeb7224 */ /* 0x000fe200078e00cb */
[----:B------:R-:W-:Y:S01]  /*55e0*/  STL.64 [R1+0x1a8], R134 ;  /* 0x0001a88601007387 */ /* 0x000fe20000100a00 */
[----:B------:R-:W-:Y:S01]  /*55f0*/  IMAD.MOV.U32 R220, RZ, RZ, R218 ;  /* 0x000000ffffdc7224 */ /* 0x000fe200078e00da */
[----:B------:R-:W-:Y:S01]  /*5600*/  MOV R222, R216 ;  /* 0x000000d800de7202 */ /* 0x000fe20000000f00 */
        /* <DEDUP_REMOVED lines=34> */
[----:B------:R2:W-:Y:S04]  /*5830*/  STL [R1+0x2b8], R202 ;  /* 0x0002b8ca01007387 */ /* 0x0005e80000100800 */
[----:B------:R-:W3:Y:S04]  /*5840*/  LDL.LU.64 R214, [R1+0x9e8] ;  /* 0x0009e80001d67983 */ /* 0x000ee80000300a00 */
[----:B------:R-:W3:Y:S04]  /*5850*/  LDL.LU.64 R212, [R1+0x9e0] ;  /* 0x0009e00001d47983 */ /* 0x000ee80000300a00 */
[----:B------:R-:W3:Y:S04]  /*5860*/  LDL.LU.64 R210, [R1+0x9d8] ;  /* 0x0009d80001d27983 */ /* 0x000ee80000300a00 */
[----:B------:R-:W3:Y:S04]  /*5870*/  LDL.LU.64 R208, [R1+0x9d0] ;  /* 0x0009d00001d07983 */ /* 0x000ee80000300a00 */
[----:B------:R-:W3:Y:S04]  /*5880*/  LDL.LU.64 R206, [R1+0x9c8] ;  /* 0x0009c80001ce7983 */ /* 0x000ee80000300a00 */
[----:B------:R-:W3:Y:S04]  /*5890*/  LDL.LU.64 R204, [R1+0x9c0] ;  /* 0x0009c00001cc7983 */ /* 0x000ee80000300a00 */
[----:B--2---:R-:W3:Y:S04]  /*58a0*/  LDL.LU.64 R202, [R1+0x9b8] ;  /* 0x0009b80001ca7983 */ /* 0x004ee80000300a00 */
        /* <DEDUP_REMOVED lines=40> */
[----:B------:R-:W3:Y:S02]  /*5b30*/  LDL.LU.64 R120, [R1+0x870] ;  /* 0x0008700001787983 */ /* 0x000ee40000300a00 */
[----:B---3--:R-:W-:-:S06]  /*5b40*/  WARPGROUP.ARRIVE ;  /* 0x00000000000079c5 */ /* 0x008fcc0000000000 */
[----:B------:R-:W-:Y:S03]  /*5b50*/  HGMMA.64x192x16.F32 R120, gdesc[UR8], R120, gsb0 ;  /* 0x02e00000087879f0 */ /* 0x000fe60008000878 */
[----:B------:R-:W-:Y:S02]  /*5b60*/  WARPGROUP.DEPBAR.LE gsb0, 0x0 ;  /* 0x00008000000079c5 */ /* 0x000fe40000010000 */
[----:B-1----:R-:W-:Y:S01]  /*5b70*/  MOV R6, R214 ;  /* 0x000000d600067202 */ /* 0x002fe20000000f00 */
[----:B0-----:R-:W-:Y:S01]  /*5b80*/  IMAD.MOV.U32 R4, RZ, RZ, R215 ;  /* 0x000000ffff047224 */ /* 0x001fe200078e00d7 */
[----:B------:R-:W-:Y:S01]  /*5b90*/  MOV R9, R211 ;  /* 0x000000d300097202 */ /* 0x000fe20000000f00 */
[----:B------:R-:W-:Y:S01]  /*5ba0*/  IMAD.MOV.U32 R8, RZ, RZ, R212 ;  /* 0x000000ffff087224 */ /* 0x000fe200078e00d4 */
[----:B------:R-:W2:Y:S01]  /*5bb0*/  LDL.LU.64 R214, [R1+0x868] ;  /* 0x0008680001d67983 */ /* 0x000ea20000300a00 */
[----:B------:R-:W-:Y:S01]  /*5bc0*/  IMAD.MOV.U32 R7, RZ, RZ, R213 ;  /* 0x000000ffff077224 */ /* 0x000fe200078e00d5 */
        /* <DEDUP_REMOVED lines=95> */
[----:B------:R-:W-:-:S02]  /*61c0*/  IMAD.MOV.U32 R77, RZ, RZ, R147 ;  /* 0x000000ffff4d7224 */ /* 0x000fc400078e0093 */
[----:B------:R-:W-:Y:S01]  /*61d0*/  IMAD.MOV.U32 R74, RZ, RZ, R144 ;  /* 0x000000ffff4a7224 */ /* 0x000fe200078e0090 */
[----:B------:R-:W2:Y:S01]  /*61e0*/  LDL.LU.64 R164, [R1+0x7a0] ;  /* 0x0007a00001a47983 */ /* 0x000ea20000300a00 */
[----:B------:R-:W-:Y:S02]  /*61f0*/  IMAD.MOV.U32 R72, RZ, RZ, R142 ;  /* 0x000000ffff487224 */ /* 0x000fe400078e008e */
[----:B------:R-:W-:Y:S01]  /*6200*/  IMAD.MOV.U32 R73, RZ, RZ, R143 ;  /* 0x000000ffff497224 */ /* 0x000fe200078e008f */
[----:B------:R-:W2:Y:S01]  /*6210*/  LDL.LU.64 R162, [R1+0x798] ;  /* 0x0007980001a27983 */ /* 0x000ea20000300a00 */
[----:B------:R-:W-:Y:S02]  /*6220*/  IMAD.MOV.U32 R70, RZ, RZ, R140 ;  /* 0x000000ffff467224 */ /* 0x000fe400078e008c */
        /* <DEDUP_REMOVED lines=37> */
[----:B------:R-:W-:Y:S01]  /*6480*/  UMOV UR9, 0x80000020 ;  /* 0x8000002000097882 */ /* 0x000fe20000000000 */
[----:B--2---:R-:W-:-:S07]  /*6490*/  WARPGROUP.ARRIVE ;  /* 0x00000000000079c5 */ /* 0x004fce0000000000 */
        /* <DEDUP_REMOVED lines=39> */
[----:B------:R3:W-:Y:S01]  /*6710*/  STL.64 [R1+0x310], R140 ;  /* 0x0003108c01007387 */ /* 0x0007e20000100a00 */
[----:B0-----:R-:W-:Y:S01]  /*6720*/  IMAD.MOV.U32 R146, RZ, RZ, R56 ;  /* 0x000000ffff927224 */ /* 0x001fe200078e0038 */
[----:B-1----:R-:W-:Y:S01]  /*6730*/  MOV R144, R54 ;  /* 0x0000003600907202 */ /* 0x002fe20000000f00 */
[----:B------:R-:W-:-:S02]  /*6740*/  IMAD.MOV.U32 R145, RZ, RZ, R55 ;  /* 0x000000ffff917224 */ /* 0x000fc400078e0037 */
[----:B--2---:R-:W-:Y:S02]  /*6750*/  IMAD.MOV.U32 R142, RZ, RZ, R52 ;  /* 0x000000ffff8e7224 */ /* 0x004fe400078e0034 */
[----:B---3--:R-:W-:Y:S01]  /*6760*/  IMAD.MOV.U32 R140, RZ, RZ, R50 ;  /* 0x000000ffff8c7224 */ /* 0x008fe200078e0032 */
[----:B------:R-:W-:Y:S01]  /*6770*/  MOV R141, R51 ;  /* 0x00000033008d7202 */ /* 0x000fe20000000f00 */
[----:B------:R-:W2:Y:S01]  /*6780*/  LDL.LU R50, [R1+0x6ec] ;  /* 0x0006ec0001327983 */ /* 0x000ea20000300800 */
[----:B------:R-:W-:-:S03]  /*6790*/  IMAD.MOV.U32 R143, RZ, RZ, R53 ;  /* 0x000000ffff8f7224 */ /* 0x000fc600078e0035 */
[----:B------:R-:W2:Y:S04]  /*67a0*/  LDL.LU R51, [R1+0x6e8] ;  /* 0x0006e80001337983 */ /* 0x000ea80000300800 */
[----:B------:R-:W2:Y:S01]  /*67b0*/  LDL.LU R52, [R1+0x6e4] ;  /* 0x0006e40001347983 */ /* 0x000ea20000300800 */
[----:B------:R-:W-:-:S03]  /*67c0*/  MOV R147, R57 ;  /* 0x0000003900937202 */ /* 0x000fc60000000f00 */
[----:B------:R-:W2:Y:S01]  /*67d0*/  LDL.LU R53, [R1+0x6e0] ;  /* 0x0006e00001357983 */ /* 0x000ea20000300800 */
[----:B------:R-:W-:-:S03]  /*67e0*/  IMAD.MOV.U32 R148, RZ, RZ, R58 ;  /* 0x000000ffff947224 */ /* 0x000fc600078e003a */
[----:B------:R-:W2:Y:S01]  /*67f0*/  LDL.LU R54, [R1+0x6dc] ;  /* 0x0006dc0001367983 */ /* 0x000ea20000300800 */
[----:B------:R-:W-:-:S03]  /*6800*/  IMAD.MOV.U32 R149, RZ, RZ, R59 ;  /* 0x000000ffff957224 */ /* 0x000fc600078e003b */
        /* <DEDUP_REMOVED lines=120> */
[----:B------:R-:W2:Y:S04]  /*6f90*/  LDL.LU R115, [R1+0x5e8] ;  /* 0x0005e80001737983 */ /* 0x000ea80000300800 */
[----:B------:R-:W2:Y:S04]  /*6fa0*/  LDL.LU R116, [R1+0x5e4] ;  /* 0x0005e40001747983 */ /* 0x000ea80000300800 */
[----:B------:R-:W2:Y:S04]  /*6fb0*/  LDL.LU R117, [R1+0x5e0] ;  /* 0x0005e00001757983 */ /* 0x000ea80000300800 */
[----:B------:R-:W2:Y:S04]  /*6fc0*/  LDL.LU R118, [R1+0x5dc] ;  /* 0x0005dc0001767983 */ /* 0x000ea80000300800 */
[----:B------:R-:W2:Y:S01]  /*6fd0*/  LDL.LU R119, [R1+0x5d8] ;  /* 0x0005d80001777983 */ /* 0x000ea20000300800 */
[----:B------:R-:W-:Y:S01]  /*6fe0*/  MOV R210, R17 ;  /* 0x0000001100d27202 */ /* 0x000fe20000000f00 */
[----:B------:R-:W-:-:S02]  /*6ff0*/  IMAD.MOV.U32 R211, RZ, RZ, R16 ;  /* 0x000000ffffd37224 */ /* 0x000fc400078e0010 */
[----:B------:R0:W5:Y:S01]  /*7000*/  LDL.LU R17, [R1+0x5d4] ;  /* 0x0005d40001117983 */ /* 0x0001620000300800 */
[----:B------:R-:W-:Y:S01]  /*7010*/  IMAD.MOV.U32 R212, RZ, RZ, R5 ;  /* 0x000000ffffd47224 */ /* 0x000fe200078e0005 */
[----:B------:R-:W-:Y:S01]  /*7020*/  MOV R213, R3 ;  /* 0x0000000300d57202 */ /* 0x000fe20000000f00 */
[----:B------:R-:W-:Y:S01]  /*7030*/  IMAD.MOV.U32 R214, RZ, RZ, R2 ;  /* 0x000000ffffd67224 */ /* 0x000fe200078e0002 */
[----:B------:R0:W5:Y:S01]  /*7040*/  LDL.LU R16, [R1+0x5d0] ;  /* 0x0005d00001107983 */ /* 0x0001620000300800 */
[----:B------:R-:W-:-:S03]  /*7050*/  IMAD.MOV.U32 R215, RZ, RZ, R0 ;  /* 0x000000ffffd77224 */ /* 0x000fc600078e0000 */
[----:B------:R0:W5:Y:S04]  /*7060*/  LDL.LU R5, [R1+0x5cc] ;  /* 0x0005cc0001057983 */ /* 0x0001680000300800 */
[----:B------:R0:W5:Y:S04]  /*7070*/  LDL.LU R3, [R1+0x5c8] ;  /* 0x0005c80001037983 */ /* 0x0001680000300800 */
[----:B------:R0:W5:Y:S04]  /*7080*/  LDL.LU R2, [R1+0x5c4] ;  /* 0x0005c40001027983 */ /* 0x0001680000300800 */
[----:B------:R0:W5:Y:S04]  /*7090*/  LDL.LU R0, [R1+0x5c0] ;  /* 0x0005c00001007983 */ /* 0x0001680000300800 */
        /* <DEDUP_REMOVED lines=48> */
[----:B-1----:R-:W3:Y:S04]  /*73a0*/  LDL.LU R120, [R1+0x180] ;  /* 0x0001800001787983 */ /* 0x002ee80000300800 */
[----:B------:R-:W3:Y:S04]  /*73b0*/  LDL.LU R121, [R1+0x184] ;  /* 0x0001840001797983 */ /* 0x000ee80000300800 */
        /* <DEDUP_REMOVED lines=76> */
[----:B------:R-:W3:Y:S01]  /*7880*/  LDL.LU R198, [R1+0x2b8] ;  /* 0x0002b80001c67983 */ /* 0x000ee20000300800 */
[----:B------:R-:W-:Y:S01]  /*7890*/  UIADD3 UR8, UR12, 0x600, URZ ;  /* 0x000006000c087890 */ /* 0x000fe2000fffe03f */
[----:B--2---:R-:W-:Y:S01]  /*78a0*/  WARPGROUP.ARRIVE ;  /* 0x00000000000079c5 */ /* 0x004fe20000000000 */
[----:B------:R-:W-:-:S07]  /*78b0*/  UMOV UR9, 0x80000020 ;  /* 0x8000002000097882 */ /* 0x000fce0000000000 */
[----:B------:R-:W-:Y:S01]  /*78c0*/  HGMMA.64x192x16.F32 R24, gdesc[UR8], R24, gsb0 ;  /* 0x02e00000081879f0 */ /* 0x000fe20008000818 */
        /* <DEDUP_REMOVED lines=16> */
[----:B------:R-:W-:Y:S01]  /*79d0*/  IMAD.MOV.U32 R215, RZ, RZ, R219 ;  /* 0x000000ffffd77224 */ /* 0x000fe200078e00db */
[----:B------:R-:W-:Y:S02]  /*79e0*/  UIADD3 UR8, UR12, 0x2, URZ ;  /* 0x000000020c087890 */ /* 0x000fe4000fffe03f */
[----:B------:R-:W-:Y:S01]  /*79f0*/  UIADD3 UR10, UR13, 0x2, URZ ;  /* 0x000000020d0a7890 */ /* 0x000fe2000fffe03f */
[----:B------:R-:W-:Y:S01]  /*7a00*/  UMOV UR9, 0x80000020 ;  /* 0x8000002000097882 */ /* 0x000fe20000000000 */
[----:B------:R-:W-:Y:S01]  /*7a10*/  UMOV UR11, 0x80000020 ;  /* 0x80000020000b7882 */ /* 0x000fe20000000000 */
[----:B------:R-:W-:-:S02]  /*7a20*/  WARPGROUP.DEPBAR.LE gsb0, 0x0 ;  /* 0x00008000000079c5 */ /* 0x000fc40000010000 */
[----:B---3--:R-:W-:-:S06]  /*7a30*/  WARPGROUP.ARRIVE ;  /* 0x00000000000079c5 */ /* 0x008fcc0000000000 */
        /* <DEDUP_REMOVED lines=50> */
[----:B-1----:R-:W2:Y:S04]  /*7d60*/  LDL.LU.64 R214, [R1+0x5b8] ;  /* 0x0005b80001d67983 */ /* 0x002ea80000300a00 */
        /* <DEDUP_REMOVED lines=53> */
[----:B------:R-:W-:Y:S01]  /*80c0*/  IMAD.MOV.U32 R234, RZ, RZ, R6 ;  /* 0x000000ffffea7224 */ /* 0x000fe200078e0006 */
[----:B------:R-:W-:Y:S01]  /*80d0*/  UIADD3 UR8, UR12, 0x202, URZ ;  /* 0x000002020c087890 */ /* 0x000fe2000fffe03f */
[----:B------:R-:W3:Y:S01]  /*80e0*/  LDL.LU.64 R138, [R1+0x488] ;  /* 0x00048800018a7983 */ /* 0x000ee20000300a00 */
[----:B------:R-:W-:-:S03]  /*80f0*/  UMOV UR9, 0x80000020 ;  /* 0x8000002000097882 */ /* 0x000fc60000000000 */
        /* <DEDUP_REMOVED lines=60> */
[----:B-1----:R-:W3:Y:S04]  /*84c0*/  LDL.LU.64 R214, [R1+0x438] ;  /* 0x0004380001d67983 */ /* 0x002ee80000300a00 */
        /* <DEDUP_REMOVED lines=47> */
[----:B0-----:R-:W-:Y:S05]  /*87c0*/  @!P0 BRA `(.L_x_27) ;  /* 0x0000000000048947 */ /* 0x001fea0003800000 */
[----:B------:R-:W-:Y:S01]  /*87d0*/  BPT.TRAP 0x1 ;  /* 0x000000040000795c */ /* 0x000fe20000300000 */
.L_x_27:
[----:B------:R-:W2:Y:S01]  /*87e0*/  LDL R6, [R1+0x300] ;  /* 0x0003000001067983 */ /* 0x000ea20000100800 */
[----:B-----5:R-:W-:Y:S01]  /*87f0*/  ISETP.NE.AND P1, PT, R17, RZ, PT ;  /* 0x000000ff1100720c */ /* 0x020fe20003f25270 */
[----:B------:R-:W-:Y:S01]  /*8800*/  IMAD.U32 R4, RZ, RZ, UR7 ;  /* 0x00000007ff047e24 */ /* 0x000fe2000f8e00ff */
[----:B------:R-:W-:-:S11]  /*8810*/  UISETP.GT.U32.AND UP0, UPT, UR40, 0x1, UPT ;  /* 0x000000012800788c */ /* 0x000fd6000bf04070 */
[----:B------:R-:W-:-:S05]  /*8820*/  @P1 LEA R4, R4, UR45, 0x3 ;  /* 0x0000002d04041c11 */ /* 0x000fca000f8e18ff */
[----:B------:R-:W-:-:S05]  /*8830*/  @P1 VIADD R4, R4, 0x28 ;  /* 0x0000002804041836 */ /* 0x000fca0000000000 */
[----:B--2---:R-:W-:-:S04]  /*8840*/  @P1 PRMT R4, R6, 0x654, R4 ;  /* 0x0000065406041816 */ /* 0x004fc80000000004 */
[----:B------:R0:W-:Y:S01]  /*8850*/  @P1 SYNCS.ARRIVE.TRANS64.RED.A1T0 RZ, [R4+URZ], RZ ;  /* 0x000000ff04ff19a7 */ /* 0x0001e2000810043f */
[----:B------:R-:W-:-:S13]  /*8860*/  PLOP3.LUT P1, PT, PT, PT, UP0, 0x80, 0x0 ;  /* 0x000000000000781c */ /* 0x000fda0003f2f008 */
[----:B0-----:R-:W-:Y:S05]  /*8870*/  @P1 BRA `(.L_x_28) ;  /* 0x0000000000041947 */ /* 0x001fea0003800000 */
[----:B------:R-:W-:Y:S01]  /*8880*/  BPT.TRAP 0x1 ;  /* 0x000000040000795c */ /* 0x000fe20000300000 */
.L_x_28:
[----:B------:R-:W-:Y:S01]  /*8890*/  UIADD3 UR6, UR6, 0x1, URZ ;  /* 0x0000000106067890 */ /* 0x000fe2000fffe03f */
[C---:B------:R-:W-:Y:S01]  /*88a0*/  ISETP.GT.AND P1, PT, R0.reuse, 0x1, PT ;  /* 0x000000010000780c */ /* 0x040fe20003f24270 */
[----:B------:R-:W-:Y:S01]  /*88b0*/  UIADD3 UR7, UR7, 0x1, URZ ;  /* 0x0000000107077890 */ /* 0x000fe2000fffe03f */
[----:B------:R-:W-:Y:S01]  /*88c0*/  IADD3 R0, R0, -0x1, RZ ;  /* 0xffffffff00007810 */ /* 0x000fe20007ffe0ff */
[----:B------:R-:W-:Y:S02]  /*88d0*/  UISETP.NE.AND UP0, UPT, UR6, 0x5, UPT ;  /* 0x000000050600788c */ /* 0x000fe4000bf05270 */
[----:B------:R-:W-:Y:S02]  /*88e0*/  UISETP.NE.AND UP1, UPT, UR7, 0x5, UPT ;  /* 0x000000050700788c */ /* 0x000fe4000bf25270 */
[----:B------:R-:W-:Y:S02]  /*88f0*/  USEL UR8, URZ, 0x1, UP0 ;  /* 0x000000013f087887 */ /* 0x000fe40008000000 */
[----:B------:R-:W-:-:S02]  /*8900*/  USEL UR6, UR6, URZ, UP0 ;  /* 0x0000003f06067287 */ /* 0x000fc40008000000 */
[----:B------:R-:W-:Y:S02]  /*8910*/  USEL UR7, UR7, URZ, UP1 ;  /* 0x0000003f07077287 */ /* 0x000fe40008800000 */
[----:B------:R-:W-:Y:S01]  /*8920*/  LOP3.LUT R3, R3, UR8, RZ, 0x3c, !PT ;  /* 0x0000000803037c12 */ /* 0x000fe2000f8e3cff */
[----:B------:R-:W-:Y:S09]  /*8930*/  @P1 BRA `(.L_x_29) ;  /* 0xffffffb8005c1947 */ /* 0x000ff2000383ffff */
.L_x_22:
[----:B------:R-:W0:Y:S02]  /*8940*/  LDC R0, c[0x0][0x28c] ;  /* 0x0000a300ff007b82 */ /* 0x000e240000000800 */
[----:B0-----:R-:W-:-:S13]  /*8950*/  ISETP.GE.AND P1, PT, R0, 0x1, PT ;  /* 0x000000010000780c */ /* 0x001fda0003f26270 */
[----:B------:R-:W-:Y:S05]  /*8960*/  @!P1 BRA `(.L_x_30) ;  /* 0x0000000000409947 */ /* 0x000fea0003800000 */
[----:B------:R-:W-:Y:S05]  /*8970*/  @!P0 BRA `(.L_x_31) ;  /* 0x0000000000048947 */ /* 0x000fea0003800000 */
[----:B------:R-:W-:Y:S01]  /*8980*/  BPT.TRAP 0x1 ;  /* 0x000000040000795c */ /* 0x000fe20000300000 */
.L_x_31:
[----:B------:R-:W2:Y:S01]  /*8990*/  LDL R3, [R1+0x300] ;  /* 0x0003000001037983 */ /* 0x000ea20000100800 */
[----:B-----5:R-:W-:Y:S01]  /*89a0*/  ISETP.NE.AND P0, PT, R17, RZ, PT ;  /* 0x000000ff1100720c */ /* 0x020fe20003f05270 */
[----:B------:R-:W-:-:S12]  /*89b0*/  UISETP.GT.U32.AND UP0, UPT, UR40, 0x1, UPT ;  /* 0x000000012800788c */ /* 0x000fd8000bf04070 */
[----:B------:R-:W-:-:S04]  /*89c0*/  @P0 VIADD R0, R5, UR39 ;  /* 0x0000002705000c36 */ /* 0x000fc80008000000 */
[----:B------:R-:W-:-:S05]  /*89d0*/  @P0 IMAD.WIDE.U32 R4, R0, -0x33333333, RZ ;  /* 0xcccccccd00040825 */ /* 0x000fca00078e00ff */
[----:B------:R-:W-:-:S05]  /*89e0*/  @P0 SHF.R.U32.HI R4, RZ, 0x2, R5 ;  /* 0x00000002ff040819 */ /* 0x000fca0000011605 */
[----:B------:R-:W-:-:S05]  /*89f0*/  @P0 IMAD R0, R4, -0x5, R0 ;  /* 0xfffffffb04000824 */ /* 0x000fca00078e0200 */
[----:B------:R-:W-:-:S05]  /*8a00*/  @P0 LEA R0, R0, UR45, 0x3 ;  /* 0x0000002d00000c11 */ /* 0x000fca000f8e18ff */
[----:B------:R-:W-:-:S05]  /*8a10*/  @P0 VIADD R0, R0, 0x28 ;  /* 0x0000002800000836 */ /* 0x000fca0000000000 */
[----:B--2---:R-:W-:-:S04]  /*8a20*/  @P0 PRMT R0, R3, 0x654, R0 ;  /* 0x0000065403000816 */ /* 0x004fc80000000000 */
[----:B------:R0:W-:Y:S01]  /*8a30*/  @P0 SYNCS.ARRIVE.TRANS64.RED.A1T0 RZ, [R0+URZ], RZ ;  /* 0x000000ff00ff09a7 */ /* 0x0001e2000810043f */
[----:B------:R-:W-:-:S13]  /*8a40*/  PLOP3.LUT P0, PT, PT, PT, UP0, 0x80, 0x0 ;  /* 0x000000000000781c */ /* 0x000fda0003f0f008 */
[----:B0-----:R-:W-:Y:S05]  /*8a50*/  @P0 BRA `(.L_x_30) ;  /* 0x0000000000040947 */ /* 0x001fea0003800000 */
[----:B------:R-:W-:Y:S01]  /*8a60*/  BPT.TRAP 0x1 ;  /* 0x000000040000795c */ /* 0x000fe20000300000 */
.L_x_30:
[----:B-----5:R-:W0:Y:S01]  /*8a70*/  S2R R5, SR_TID.X ;  /* 0x0000000000057919 */ /* 0x020e220000002100 */
[----:B------:R-:W-:Y:S02]  /*8a80*/  UIMAD UR42, UR42, 0xc0, URZ ;  /* 0x000000c02a2a78a4 */ /* 0x000fe4000f8e023f */
[----:B------:R-:W-:Y:S01]  /*8a90*/  USHF.R.S32.HI UR10, URZ, 0x1f, UR43 ;  /* 0x0000001f3f0a7899 */ /* 0x000fe2000801142b */
[----:B------:R-:W-:Y:S01]  /*8aa0*/  ULDC.64 UR8, c[0x0][0x5d0] ;  /* 0x0001740000087ab9 */ /* 0x000fe20000000a00 */
[----:B------:R-:W-:Y:S02]  /*8ab0*/  UIMAD.WIDE UR6, UR41, 0x200, URZ ;  /* 0x00000200290678a5 */ /* 0x000fe4000f8e023f */
[----:B------:R-:W-:Y:S01]  /*8ac0*/  IMAD.U32 R22, RZ, RZ, UR42 ;  /* 0x0000002aff167e24 */ /* 0x000fe2000f8e00ff */
[----:B------:R-:W-:Y:S02]  /*8ad0*/  UIMAD UR4, UR10, UR8, URZ ;  /* 0x000000080a0472a4 */ /* 0x000fe4000f8e023f */
[----:B------:R-:W-:Y:S01]  /*8ae0*/  MOV R6, UR8 ;  /* 0x0000000800067c02 */ /* 0x000fe20008000f00 */
[----:B------:R-:W-:-:S02]  /*8af0*/  USHF.L.U32 UR41, UR41, 0x9, URZ ;  /* 0x0000000929297899 */ /* 0x000fc4000800063f */
[----:B------:R-:W-:Y:S01]  /*8b00*/  UIMAD UR4, UR43, UR9, UR4 ;  /* 0x000000092b0472a4 */ /* 0x000fe2000f8e0204 */
[----:B------:R-:W-:Y:S01]  /*8b10*/  ULDC UR8, c[0x0][0x284] ;  /* 0x0000a10000087ab9 */ /* 0x000fe20000000800 */
[----:B------:R-:W-:Y:S02]  /*8b20*/  UIADD3 UR39, UR44, UR39, URZ ;  /* 0x000000272c277290 */ /* 0x000fe4000fffe03f */
[----:B------:R-:W-:Y:S02]  /*8b30*/  UISETP.GE.U32.AND UP2, UPT, UR44, 0x5, UPT ;  /* 0x000000052c00788c */ /* 0x000fe4000bf46070 */
[----:B------:R-:W-:-:S04]  /*8b40*/  UISETP.GT.U32.AND UP1, UPT, UR39, 0x4, UPT ;  /* 0x000000042700788c */ /* 0x000fc8000bf24070 */
[----:B------:R-:W-:Y:S01]  /*8b50*/  UISETP.LT.U32.AND UP1, UPT, UR44, 0x5, UP1 ;  /* 0x000000052c00788c */ /* 0x000fe20008f21070 */
[----:B0-----:R-:W-:Y:S01]  /*8b60*/  IMAD.SHL.U32 R23, R5, 0x2, RZ ;  /* 0x0000000205177824 */ /* 0x001fe200078e00ff */
[--C-:B------:R-:W-:Y:S02]  /*8b70*/  SHF.R.U32.HI R3, RZ, 0x7, R5.reuse ;  /* 0x00000007ff037819 */ /* 0x100fe40000011605 */
[----:B------:R-:W-:Y:S02]  /*8b80*/  SHF.R.U32.HI R0, RZ, 0x2, R5 ;  /* 0x00000002ff007819 */ /* 0x000fe40000011605 */
[----:B------:R-:W-:Y:S02]  /*8b90*/  LOP3.LUT R22, R22, 0x6, R23, 0xf8, !PT ;  /* 0x0000000616167812 */ /* 0x000fe400078ef817 */
[----:B------:R-:W-:Y:S02]  /*8ba0*/  LOP3.LUT R3, R3, 0x1, RZ, 0xc0, !PT ;  /* 0x0000000103037812 */ /* 0x000fe400078ec0ff */
[----:B------:R-:W-:-:S02]  /*8bb0*/  LOP3.LUT R4, R5, 0x60, RZ, 0xc0, !PT ;  /* 0x0000006005047812 */ /* 0x000fc400078ec0ff */
[--C-:B------:R-:W-:Y:S02]  /*8bc0*/  SHF.R.S32.HI R23, RZ, 0x1f, R22.reuse ;  /* 0x0000001fff177819 */ /* 0x100fe40000011416 */
[----:B------:R-:W-:Y:S02]  /*8bd0*/  LOP3.LUT R0, R0, 0x7, RZ, 0xc0, !PT ;  /* 0x0000000700007812 */ /* 0x000fe400078ec0ff */
[----:B------:R-:W-:Y:S01]  /*8be0*/  SHF.L.U32 R222, R3, 0x6, RZ ;  /* 0x0000000603de7819 */ /* 0x000fe200000006ff */
[----:B------:R-:W-:Y:S01]  /*8bf0*/  IMAD.WIDE.U32 R6, R6, UR43, R22 ;  /* 0x0000002b06067c25 */ /* 0x000fe2000f8e0016 */
[----:B------:R-:W-:Y:S02]  /*8c00*/  SHF.R.U32.HI R4, RZ, 0x1, R4 ;  /* 0x00000001ff047819 */ /* 0x000fe40000011604 */
[--C-:B------:R-:W-:Y:S01]  /*8c10*/  LOP3.LUT R222, R222, 0x40, R0.reuse, 0xe2, !PT ;  /* 0x00000040dede7812 */ /* 0x100fe200078ee200 */
[----:B------:R-:W-:Y:S01]  /*8c20*/  VIADD R7, R7, UR4 ;  /* 0x0000000407077c36 */ /* 0x000fe20008000000 */
[----:B------:R-:W-:Y:S01]  /*8c30*/  IADD3 R0, RZ, -R4, -R0 ;  /* 0x80000004ff007210 */ /* 0x000fe20007ffe800 */
[----:B------:R-:W-:Y:S01]  /*8c40*/  ULDC UR4, c[0x0][0x288] ;  /* 0x0000a20000047ab9 */ /* 0x000fe20000000800 */
[----:B------:R-:W-:Y:S01]  /*8c50*/  LOP3.LUT R222, R222, UR6, R4, 0xfe, !PT ;  /* 0x00000006dede7c12 */ /* 0x000fe2000f8efe04 */
[----:B------:R-:W-:-:S02]  /*8c60*/  UISETP.GE.AND UP0, UPT, UR42, UR4, UPT ;  /* 0x000000042a00728c */ /* 0x000fc4000bf06270 */
[----:B------:R-:W-:Y:S02]  /*8c70*/  IMAD R0, R3, -0x40, R0 ;  /* 0xffffffc003007824 */ /* 0x000fe400078e0200 */
[----:B------:R-:W-:Y:S01]  /*8c80*/  IMAD.U32 R3, RZ, RZ, UR8 ;  /* 0x00000008ff037e24 */ /* 0x000fe2000f8e00ff */
[----:B------:R-:W-:Y:S02]  /*8c90*/  UISETP.GE.OR UP0, UPT, UR41, UR8, UP0 ;  /* 0x000000082900728c */ /* 0x000fe40008706670 */
[----:B------:R-:W-:Y:S02]  /*8ca0*/  USEL UR8, URZ, 0x1, !UP1 ;  /* 0x000000013f087887 */ /* 0x000fe4000c800000 */
[----:B------:R-:W-:Y:S01]  /*8cb0*/  IADD3 R3, R3, -UR41, R0 ;  /* 0x8000002903037c10 */ /* 0x000fe2000fffe000 */
[----:B------:R-:W-:Y:S01]  /*8cc0*/  UMOV UR41, 0xffffffff ;  /* 0xffffffff00297882 */ /* 0x000fe20000000000 */
[----:B------:R-:W-:Y:S01]  /*8cd0*/  LOP3.LUT R0, R5, 0x3, RZ, 0xc0, !PT ;  /* 0x0000000305007812 */ /* 0x000fe200078ec0ff */
[----:B------:R-:W-:Y:S01]  /*8ce0*/  ULOP3.LUT UR38, UR38, UR8, URZ, 0x3c, !UPT ;  /* 0x0000000826267292 */ /* 0x000fe2000f8e3c3f */
[----:B------:R-:W-:-:S02]  /*8cf0*/  MOV R5, 0xfffffffe ;  /* 0xfffffffe00057802 */ /* 0x000fc40000000f00 */
[----:B------:R-:W-:-:S03]  /*8d00*/  PLOP3.LUT P0, PT, PT, PT, UP0, 0x80, 0x0 ;  /* 0x000000000000781c */ /* 0x000fc60003f0f008 */
[----:B------:R-:W-:Y:S01]  /*8d10*/  IMAD R0, R0, R5, UR4 ;  /* 0x0000000400007e24 */ /* 0x000fe2000f8e0205 */
[----:B------:R-:W-:-:S03]  /*8d20*/  UIMAD.WIDE.U32 UR4, UR39, -0x33333333, URZ ;  /* 0xcccccccd270478a5 */ /* 0x000fc6000f8e003f */
[----:B------:R-:W-:Y:S01]  /*8d30*/  VIADD R0, R0, -UR42 ;  /* 0x8000002a00007c36 */ /* 0x000fe20008000000 */
[----:B------:R-:W-:-:S04]  /*8d40*/  USHF.R.U32.HI UR4, URZ, 0x2, UR5 ;  /* 0x000000023f047899 */ /* 0x000fc80008011605 */
[----:B------:R-:W-:Y:S02]  /*8d50*/  UIMAD UR39, UR4, -0x5, UR39 ;  /* 0xfffffffb042778a4 */ /* 0x000fe4000f8e0227 */
[----:B------:R-:W-:Y:S01]  /*8d60*/  @UP2 ULOP3.LUT UR38, UR38, 0x1, UR4, 0x78, !UPT ;  /* 0x0000000126262892 */ /* 0x000fe2000f8e7804 */
[----:B------:R-:W-:Y:S11]  /*8d70*/  @P0 BRA `(.L_x_32) ;  /* 0x0000019400ac0947 */ /* 0x000ff60003800000 */
[----:B------:R-:W-:Y:S01]  /*8d80*/  FSETP.NEU.AND P1, PT, R16, RZ, PT ;  /* 0x000000ff1000720b */ /* 0x000fe20003f2d000 */
[----:B------:R-:W-:Y:S01]  /*8d90*/  ULDC.64 UR8, c[0x0][0x5c8] ;  /* 0x0001720000087ab9 */ /* 0x000fe20000000a00 */
[----:B------:R-:W-:Y:S01]  /*8da0*/  ISETP.GT.AND P0, PT, R3, RZ, PT ;  /* 0x000000ff0300720c */ /* 0x000fe20003f04270 */
[----:B------:R-:W-:Y:S01]  /*8db0*/  UIMAD UR4, UR7, UR8, URZ ;  /* 0x00000008070472a4 */ /* 0x000fe2000f8e023f */
[----:B------:R-:W-:Y:S01]  /*8dc0*/  IMAD.U32 R10, RZ, RZ, UR9 ;  /* 0x00000009ff0a7e24 */ /* 0x000fe2000f8e00ff */
[----:B------:R-:W-:Y:S01]  /*8dd0*/  BSSY B0, `(.L_x_32) ;  /* 0x0001965000007945 */ /* 0x000fe20003800000 */
[----:B------:R-:W-:Y:S01]  /*8de0*/  IMAD.WIDE.U32 R6, R222, UR8, R6 ;  /* 0x00000008de067c25 */ /* 0x000fe2000f8e0006 */
[----:B------:R-:W-:-:S03]  /*8df0*/  ISETP.GT.AND P2, PT, R0, RZ, P0 ;  /* 0x000000ff0000720c */ /* 0x000fc60000744270 */
[----:B------:R-:W-:-:S05]  /*8e00*/  IMAD R10, R222, R10, UR4 ;  /* 0x00000004de0a7e24 */ /* 0x000fca000f8e020a */
[----:B------:R-:W-:Y:S01]  /*8e10*/  IADD3 R10, R7, R10, RZ ;  /* 0x0000000a070a7210 */ /* 0x000fe20007ffe0ff */
[----:B------:R-:W-:Y:S06]  /*8e20*/  @!P1 BRA `(.L_x_33) ;  /* 0x0000011400549947 */ /* 0x000fec0003800000 */
[----:B------:R-:W0:Y:S01]  /*8e30*/  LDC.64 R218, c[0x0][0x5b8] ;  /* 0x00016e00ffda7b82 */ /* 0x000e220000000a00 */
[----:B------:R-:W2:Y:S01]  /*8e40*/  LDL.LU R11, [R1+0x180] ;  /* 0x00018000010b7983 */ /* 0x000ea20000300800 */
[----:B------:R-:W-:-:S06]  /*8e50*/  ULDC.64 UR4, c[0x0][0x5c0] ;  /* 0x0001700000047ab9 */ /* 0x000fcc0000000a00 */
[----:B------:R-:W1:Y:S08]  /*8e60*/  LDC.64 R20, c[0x0][0x5b0] ;  /* 0x00016c00ff147b82 */ /* 0x000e700000000a00 */
[----:B------:R-:W3:Y:S01]  /*8e70*/  LDC.64 R18, c[0x0][0x5a8] ;  /* 0x00016a00ff127b82 */ /* 0x000ee20000000a00 */
[C---:B0-----:R-:W-:Y:S02]  /*8e80*/  IMAD R4, R218.reuse, UR10, RZ ;  /* 0x0000000ada047c24 */ /* 0x041fe4000f8e02ff */
[----:B------:R-:W-:-:S04]  /*8e90*/  IMAD.WIDE.U32 R220, R218, UR43, R22 ;  /* 0x0000002bdadc7c25 */ /* 0x000fc8000f8e0016 */
[----:B------:R-:W-:Y:S02]  /*8ea0*/  IMAD R219, R219, UR43, R4 ;  /* 0x0000002bdbdb7c24 */ /* 0x000fe4000f8e0204 */
[----:B-1----:R-:W-:Y:S02]  /*8eb0*/  IMAD R7, R20, UR7, RZ ;  /* 0x0000000714077c24 */ /* 0x002fe4000f8e02ff */
[----:B------:R-:W-:Y:S02]  /*8ec0*/  IMAD.IADD R217, R221, 0x1, R219 ;  /* 0x00000001ddd97824 */ /* 0x000fe400078e02db */
[----:B------:R-:W-:Y:S02]  /*8ed0*/  IMAD.MOV.U32 R216, RZ, RZ, R220 ;  /* 0x000000ffffd87224 */ /* 0x000fe400078e00dc */
[C---:B------:R-:W-:Y:S02]  /*8ee0*/  IMAD R7, R222.reuse, R21, R7 ;  /* 0x00000015de077224 */ /* 0x040fe400078e0207 */
[----:B------:R-:W-:-:S05]  /*8ef0*/  IMAD.WIDE.U32 R4, R222, R20, R216 ;  /* 0x00000014de047225 */ /* 0x000fca00078e00d8 */
[----:B------:R-:W-:Y:S02]  /*8f00*/  IADD3 R5, R5, R7, RZ ;  /* 0x0000000705057210 */ /* 0x000fe40007ffe0ff */
[----:B---3--:R-:W-:-:S04]  /*8f10*/  LEA R8, P1, R4, R18, 0x1 ;  /* 0x0000001204087211 */ /* 0x008fc800078208ff */
[----:B------:R-:W-:-:S05]  /*8f20*/  LEA.HI.X R9, R4, R19, R5, 0x1, P1 ;  /* 0x0000001304097211 */ /* 0x000fca00008f0c05 */
[----:B------:R0:W3:Y:S01]  /*8f30*/  @P2 LDG.E.LTC128B.U16 R12, desc[UR36][R8.64] ;  /* 0x00000024080c2981 */ /* 0x0000e2000c1e1520 */
[----:B------:R-:W-:Y:S01]  /*8f40*/  BSSY B1, `(.L_x_34) ;  /* 0x0000011000017945 */ /* 0x000fe20003800000 */
[----:B0-----:R-:W-:-:S04]  /*8f50*/  LEA R8, P1, R6, UR4, 0x1 ;  /* 0x0000000406087c11 */ /* 0x001fc8000f8208ff */
[----:B------:R-:W-:Y:S01]  /*8f60*/  LEA.HI.X R9, R6, UR5, R10, 0x1, P1 ;  /* 0x0000000506097c11 */ /* 0x000fe200088f0c0a */
[----:B---3--:R-:W-:-:S05]  /*8f70*/  HADD2.F32 R4, -RZ, R12.H0_H0 ;  /* 0x2000000cff047230 */ /* 0x008fca0000004100 */
[----:B------:R-:W-:-:S04]  /*8f80*/  FMUL R4, R4, R16 ;  /* 0x0000001004047220 */ /* 0x000fc80000400000 */
[----:B--2---:R-:W-:-:S05]  /*8f90*/  FFMA R4, R11, R2, R4 ;  /* 0x000000020b047223 */ /* 0x004fca0000000004 */
[----:B------:R-:W-:-:S05]  /*8fa0*/  F2FP.F16.F32.PACK_AB R4, RZ, R4 ;  /* 0x00000004ff04723e */ /* 0x000fca00000000ff */
[----:B------:R0:W-:Y:S02]  /*8fb0*/  @P2 STG.E.U16 desc[UR36][R8.64], R4 ;  /* 0x0000000408002986 */ /* 0x0001e4000c101524 */
[----:B0-----:R-:W-:-:S04]  /*8fc0*/  IMAD.WIDE.U32 R4, R222, R20, R22 ;  /* 0x00000014de047225 */ /* 0x001fc800078e0016 */
[----:B------:R-:W-:Y:S02]  /*8fd0*/  IMAD.IADD R5, R7, 0x1, R5 ;  /* 0x0000000107057824 */ /* 0x000fe400078e0205 */
[----:B------:R-:W-:-:S04]  /*8fe0*/  IMAD.WIDE.U32 R4, R218, UR43, R4 ;  /* 0x0000002bda047c25 */ /* 0x000fc8000f8e0004 */
[----:B------:R-:W-:Y:S01]  /*8ff0*/  IMAD.IADD R5, R219, 0x1, R5 ;  /* 0x00000001db057824 */ /* 0x000fe200078e0205 */
[----:B------:R-:W-:-:S04]  /*9000*/  LEA R10, P1, R4, R18, 0x1 ;  /* 0x00000012040a7211 */ /* 0x000fc800078208ff */
[----:B------:R-:W-:Y:S02]  /*9010*/  LEA.HI.X R11, R4, R19, R5, 0x1, P1 ;  /* 0x00000013040b7211 */ /* 0x000fe400008f0c05 */
[----:B------:R-:W-:-:S13]  /*9020*/  ISETP.GT.AND P1, PT, R0, 0x1, P0 ;  /* 0x000000010000780c */ /* 0x000fda0000724270 */
[----:B------:R-:W-:Y:S05]  /*9030*/  @!P1 BRA `(.L_x_35) ;  /* 0x0000000000049947 */ /* 0x000fea0003800000 */
[----:B------:R0:W5:Y:S02]  /*9040*/  LDG.E.LTC128B.U16 R12, desc[UR36][R10.64+0x2] ;  /* 0x000002240a0c7981 */ /* 0x000164000c1e1520 */
.L_x_35:
[----:B------:R-:W-:Y:S05]  /*9050*/  BSYNC B1 ;  /* 0x0000000000017941 */ /* 0x000fea0003800000 */
.L_x_34:
[----:B------:R-:W2:Y:S01]  /*9060*/  LDL.LU R5, [R1+0x184] ;  /* 0x0001840001057983 */ /* 0x000ea20000300800 */
[----:B-----5:R-:W-:Y:S01]  /*9070*/  HADD2.F32 R4, -RZ, R12.H0_H0 ;  /* 0x2000000cff047230 */ /* 0x020fe20000004100 */
[C---:B------:R-:W-:Y:S01]  /*9080*/  SHF.L.U64.HI R227, R20.reuse, 0x3, R21 ;  /* 0x0000000314e37819 */ /* 0x040fe20000010215 */
[----:B------:R-:W-:Y:S01]  /*9090*/  IMAD.SHL.U32 R226, R20, 0x8, RZ ;  /* 0x0000000814e27824 */ /* 0x000fe200078e00ff */
[----:B------:R-:W3:Y:S02]  /*90a0*/  LDL.LU R14, [R1+0x188] ;  /* 0x00018800010e7983 */ /* 0x000ee40000300800 */
[----:B------:R-:W-:-:S04]  /*90b0*/  FMUL R4, R4, R16 ;  /* 0x0000001004047220 */ /* 0x000fc80000400000 */
[----:B--2---:R-:W-:Y:S01]  /*90c0*/  FFMA R4, R5, R2, R4 ;  /* 0x0000000205047223 */ /* 0x004fe20000000004 */
[----:B------:R-:W-:-:S04]  /*90d0*/  @P1 IMAD.MOV.U32 R5, RZ, RZ, R9 ;  /* 0x000000ffff051224 */ /* 0x000fc800078e0009 */
[----:B------:R-:W-:-:S04]  /*90e0*/  F2FP.F16.F32.PACK_AB R4, RZ, R4 ;  /* 0x00000004ff04723e */ /* 0x000fc800000000ff */
[----:B------:R-:W-:Y:S02]  /*90f0*/  PRMT R6, R4, 0x7610, R6 ;  /* 0x0000761004067816 */ /* 0x000fe40000000006 */
[----:B------:R-:W-:-:S05]  /*9100*/  @P1 MOV R4, R8 ;  /* 0x0000000800041202 */ /* 0x000fca0000000f00 */
[----:B------:R1:W-:Y:S01]  /*9110*/  @P1 STG.E.U16 desc[UR36][R4.64+0x2], R6 ;  /* 0x0000020604001986 */ /* 0x0003e2000c101524 */
[----:B------:R-:W-:-:S04]  /*9120*/  ISETP.GT.AND P1, PT, R3, 0x8, PT ;  /* 0x000000080300780c */ /* 0x000fc80003f24270 */
[----:B------:R-:W-:Y:S01]  /*9130*/  ISETP.GT.AND P2, PT, R0, RZ, P1 ;  /* 0x000000ff0000720c */ /* 0x000fe20000f44270 */
[----:B-1----:R-:W-:-:S05]  /*9140*/  IMAD.WIDE.U32 R4, R222, R20, R226 ;  /* 0x00000014de047225 */ /* 0x002fca00078e00e2 */
[----:B------:R-:W-:Y:S02]  /*9150*/  IADD3 R13, R7, R5, RZ ;  /* 0x00000005070d7210 */ /* 0x000fe40007ffe0ff */
[----:B------:R-:W-:-:S05]  /*9160*/  IADD3 R5, P3, R220, R4, RZ ;  /* 0x00000004dc057210 */ /* 0x000fca0007f7e0ff */
[----:B------:R-:W-:Y:S01]  /*9170*/  IMAD.X R7, R13, 0x1, R217, P3 ;  /* 0x000000010d077824 */ /* 0x000fe200018e06d9 */
[----:B------:R-:W-:-:S04]  /*9180*/  LEA R6, P3, R5, R18, 0x1 ;  /* 0x0000001205067211 */ /* 0x000fc800078608ff */
[----:B------:R-:W-:-:S05]  /*9190*/  LEA.HI.X R7, R5, R19, R7, 0x1, P3 ;  /* 0x0000001305077211 */ /* 0x000fca00018f0c07 */
[----:B------:R1:W2:Y:S01]  /*91a0*/  @P2 LDG.E.LTC128B.U16 R12, desc[UR36][R6.64] ;  /* 0x00000024060c2981 */ /* 0x0002a2000c1e1520 */
[----:B------:R-:W-:Y:S01]  /*91b0*/  IADD3 R4, P3, R22, R4, RZ ;  /* 0x0000000416047210 */ /* 0x000fe20007f7e0ff */
[----:B------:R-:W-:Y:S01]  /*91c0*/  IMAD.U32 R229, RZ, RZ, UR8 ;  /* 0x00000008ffe57e24 */ /* 0x000fe2000f8e00ff */
[----:B------:R-:W-:Y:S01]  /*91d0*/  MOV R228, UR9 ;  /* 0x0000000900e47c02 */ /* 0x000fe20008000f00 */
[----:B------:R-:W-:Y:S01]  /*91e0*/  BSSY B1, `(.L_x_36) ;  /* 0x0000014000017945 */ /* 0x000fe20003800000 */
[----:B------:R-:W-:Y:S01]  /*91f0*/  ISETP.GT.AND P4, PT, R0, 0x1, P1 ;  /* 0x000000010000780c */ /* 0x000fe20000f84270 */
[----:B------:R-:W-:Y:S02]  /*9200*/  IMAD.X R5, R23, 0x1, R13, P3 ;  /* 0x0000000117057824 */ /* 0x000fe400018e060d */
[----:B------:R-:W-:Y:S02]  /*9210*/  IMAD.SHL.U32 R229, R229, 0x10, RZ ;  /* 0x00000010e5e57824 */ /* 0x000fe400078e00ff */
[----:B------:R-:W-:-:S05]  /*9220*/  IMAD.WIDE.U32 R4, R218, UR43, R4 ;  /* 0x0000002bda047c25 */ /* 0x000fca000f8e0004 */
[----:B------:R-:W-:Y:S02]  /*9230*/  IADD3 R5, R219, R5, RZ ;  /* 0x00000005db057210 */ /* 0x000fe40007ffe0ff */
[----:B-1----:R-:W-:-:S04]  /*9240*/  LEA R6, P3, R4, R18, 0x1 ;  /* 0x0000001204067211 */ /* 0x002fc800078608ff */
[----:B------:R-:W-:Y:S01]  /*9250*/  LEA.HI.X R7, R4, R19, R5, 0x1, P3 ;  /* 0x0000001304077211 */ /* 0x000fe200018f0c05 */
[----:B------:R-:W-:-:S05]  /*9260*/  IMAD.U32 R4, RZ, RZ, UR8 ;  /* 0x00000008ff047e24 */ /* 0x000fca000f8e00ff */
[----:B------:R-:W-:Y:S02]  /*9270*/  SHF.L.U64.HI R228, R4, 0x4, R228 ;  /* 0x0000000404e47819 */ /* 0x000fe400000102e4 */
[----:B------:R-:W-:Y:S01]  /*9280*/  IADD3 R4, P3, R229, R8, RZ ;  /* 0x00000008e5047210 */ /* 0x000fe20007f7e0ff */
[----:B--2---:R-:W-:-:S05]  /*9290*/  HADD2.F32 R5, -RZ, R12.H0_H0 ;  /* 0x2000000cff057230 */ /* 0x004fca0000004100 */
[----:B------:R-:W-:-:S04]  /*92a0*/  FMUL R5, R5, R16 ;  /* 0x0000001005057220 */ /* 0x000fc80000400000 */
[----:B---3--:R-:W-:-:S05]  /*92b0*/  FFMA R5, R14, R2, R5 ;  /* 0x000000020e057223 */ /* 0x008fca0000000005 */
[----:B------:R-:W-:-:S04]  /*92c0*/  F2FP.F16.F32.PACK_AB R5, RZ, R5 ;  /* 0x00000005ff05723e */ /* 0x000fc800000000ff */
[----:B------:R-:W-:Y:S01]  /*92d0*/  PRMT R13, R5, 0x7610, R13 ;  /* 0x00007610050d7816 */ /* 0x000fe2000000000d */
[----:B------:R-:W-:-:S05]  /*92e0*/  IMAD.X R5, R228, 0x1, R9, P3 ;  /* 0x00000001e4057824 */ /* 0x000fca00018e0609 */
[----:B------:R1:W-:Y:S01]  /*92f0*/  @P2 STG.E.U16 desc[UR36][R4.64], R13 ;  /* 0x0000000d04002986 */ /* 0x0003e2000c101524 */
[----:B------:R-:W-:Y:S05]  /*9300*/  @!P4 BRA `(.L_x_37) ;  /* 0x000000000004c947 */ /* 0x000fea0003800000 */
[----:B------:R2:W5:Y:S02]  /*9310*/  LDG.E.LTC128B.U16 R12, desc[UR36][R6.64+0x2] ;  /* 0x00000224060c7981 */ /* 0x000564000c1e1520 */
.L_x_37:
[----:B------:R-:W-:Y:S05]  /*9320*/  BSYNC B1 ;  /* 0x0000000000017941 */ /* 0x000fea0003800000 */
.L_x_36:
[----:B------:R-:W3:Y:S01]  /*9330*/  LDL.LU R14, [R1+0x18c] ;  /* 0x00018c00010e7983 */ /* 0x000ee20000300800 */
[----:B-1---5:R-:W-:Y:S01]  /*9340*/  HADD2.F32 R13, -RZ, R12.H0_H0 ;  /* 0x2000000cff0d7230 */ /* 0x022fe20000004100 */
[----:B------:R-:W-:Y:S01]  /*9350*/  ISETP.GT.AND P2, PT, R0, 0x8, P0 ;  /* 0x000000080000780c */ /* 0x000fe20000744270 */
[----:B------:R-:W-:Y:S03]  /*9360*/  BSSY B1, `(.L_x_38) ;  /* 0x0000007000017945 */ /* 0x000fe60003800000 */
[----:B------:R-:W-:-:S04]  /*9370*/  FMUL R13, R13, R16 ;  /* 0x000000100d0d7220 */ /* 0x000fc80000400000 */
[----:B---3--:R-:W-:-:S05]  /*9380*/  FFMA R13, R14, R2, R13 ;  /* 0x000000020e0d7223 */ /* 0x008fca000000000d */
[----:B------:R-:W-:-:S05]  /*9390*/  F2FP.F16.F32.PACK_AB R13, RZ, R13 ;  /* 0x0000000dff0d723e */ /* 0x000fca00000000ff */
[----:B------:R1:W-:Y:S01]  /*93a0*/  @P4 STG.E.U16 desc[UR36][R4.64+0x2], R13 ;  /* 0x0000020d04004986 */ /* 0x0003e2000c101524 */
[----:B------:R-:W-:Y:S05]  /*93b0*/  @!P2 BRA `(.L_x_39) ;  /* 0x000000000004a947 */ /* 0x000fea0003800000 */
[----:B------:R3:W5:Y:S02]  /*93c0*/  LDG.E.LTC128B.U16 R12, desc[UR36][R10.64+0x10] ;  /* 0x000010240a0c7981 */ /* 0x000764000c1e1520 */
.L_x_39:
[----:B------:R-:W-:Y:S05]  /*93d0*/  BSYNC B1 ;  /* 0x0000000000017941 */ /* 0x000fea0003800000 */
.L_x_38:
[----:B------:R-:W4:Y:S01]  /*93e0*/  LDL.LU R14, [R1+0x190] ;  /* 0x00019000010e7983 */ /* 0x000f220000300800 */
[----:B-1---5:R-:W-:Y:S01]  /*93f0*/  HADD2.F32 R13, -RZ, R12.H0_H0 ;  /* 0x2000000cff0d7230 */ /* 0x022fe20000004100 */
[----:B------:R-:W-:Y:S01]  /*9400*/  ISETP.GT.AND P3, PT, R0, 0x9, P0 ;  /* 0x000000090000780c */ /* 0x000fe20000764270 */
[----:B------:R-:W-:Y:S03]  /*9410*/  BSSY B1, `(.L_x_40) ;  /* 0x0000007000017945 */ /* 0x000fe60003800000 */
[----:B------:R-:W-:-:S04]  /*9420*/  FMUL R13, R13, R16 ;  /* 0x000000100d0d7220 */ /* 0x000fc80000400000 */
[----:B----4-:R-:W-:-:S05]  /*9430*/  FFMA R13, R14, R2, R13 ;  /* 0x000000020e0d7223 */ /* 0x010fca000000000d */
[----:B------:R-:W-:-:S05]  /*9440*/  F2FP.F16.F32.PACK_AB R13, RZ, R13 ;  /* 0x0000000dff0d723e */ /* 0x000fca00000000ff */
[----:B------:R1:W-:Y:S01]  /*9450*/  @P2 STG.E.U16 desc[UR36][R8.64+0x10], R13 ;  /* 0x0000100d08002986 */ /* 0x0003e2000c101524 */
[----:B------:R-:W-:Y:S05]  /*9460*/  @!P3 BRA `(.L_x_41) ;  /* 0x000000000004b947 */ /* 0x000fea0003800000 */
[----:B------:R4:W5:Y:S02]  /*9470*/  LDG.E.LTC128B.U16 R12, desc[UR36][R10.64+0x12] ;  /* 0x000012240a0c7981 */ /* 0x000964000c1e1520 */
.L_x_41:
[----:B------:R-:W-:Y:S05]  /*9480*/  BSYNC B1 ;  /* 0x0000000000017941 */ /* 0x000fea0003800000 */
.L_x_40:
[----:B------:R-:W2:Y:S01]  /*9490*/  LDL.LU R14, [R1+0x194] ;  /* 0x00019400010e7983 */ /* 0x000ea20000300800 */
[----:B-1---5:R-:W-:Y:S01]  /*94a0*/  HADD2.F32 R13, -RZ, R12.H0_H0 ;  /* 0x2000000cff0d7230 */ /* 0x022fe20000004100 */
[----:B------:R-:W-:Y:S01]  /*94b0*/  ISETP.GT.AND P2, PT, R0, 0x8, P1 ;  /* 0x000000080000780c */ /* 0x000fe20000f44270 */
[----:B------:R-:W-:Y:S03]  /*94c0*/  BSSY B1, `(.L_x_42) ;  /* 0x0000007000017945 */ /* 0x000fe60003800000 */
[----:B------:R-:W-:-:S04]  /*94d0*/  FMUL R13, R13, R16 ;  /* 0x000000100d0d7220 */ /* 0x000fc80000400000 */
[----:B--2---:R-:W-:-:S05]  /*94e0*/  FFMA R13, R14, R2, R13 ;  /* 0x000000020e0d7223 */ /* 0x004fca000000000d */
[----:B------:R-:W-:-:S05]  /*94f0*/  F2FP.F16.F32.PACK_AB R13, RZ, R13 ;  /* 0x0000000dff0d723e */ /* 0x000fca00000000ff */
[----:B------:R1:W-:Y:S01]  /*9500*/  @P3 STG.E.U16 desc[UR36][R8.64+0x12], R13 ;  /* 0x0000120d08003986 */ /* 0x0003e2000c101524 */
[----:B------:R-:W-:Y:S05]  /*9510*/  @!P2 BRA `(.L_x_43) ;  /* 0x000000000004a947 */ /* 0x000fea0003800000 */
[----:B------:R2:W5:Y:S02]  /*9520*/  LDG.E.LTC128B.U16 R12, desc[UR36][R6.64+0x10] ;  /* 0x00001024060c7981 */ /* 0x000564000c1e1520 */
.L_x_43:
[----:B------:R-:W-:Y:S05]  /*9530*/  BSYNC B1 ;  /* 0x0000000000017941 */ /* 0x000fea0003800000 */
.L_x_42:
        /* <DEDUP_REMOVED lines=10> */
.L_x_45:
[----:B------:R-:W-:Y:S05]  /*95e0*/  BSYNC B1 ;  /* 0x0000000000017941 */ /* 0x000fea0003800000 */
.L_x_44:
        /* <DEDUP_REMOVED lines=10> */
.L_x_47:
[----:B------:R-:W-:Y:S05]  /*9690*/  BSYNC B1 ;  /* 0x0000000000017941 */ /* 0x000fea0003800000 */
.L_x_46:
        /* <DEDUP_REMOVED lines=10> */
.L_x_49:
[----:B------:R-:W-:Y:S05]  /*9740*/  BSYNC B1 ;  /* 0x0000000000017941 */ /* 0x000fea0003800000 */
.L_x_48:
        /* <DEDUP_REMOVED lines=10> */
.L_x_51:
[----:B------:R-:W-:Y:S05]  /*97f0*/  BSYNC B1 ;  /* 0x0000000000017941 */ /* 0x000fea0003800000 */
.L_x_50:
        /* <DEDUP_REMOVED lines=10> */
.L_x_53:
[----:B------:R-:W-:Y:S05]  /*98a0*/  BSYNC B1 ;  /* 0x0000000000017941 */ /* 0x000fea0003800000 */
.L_x_52:
        /* <DEDUP_REMOVED lines=10> */
.L_x_55:
[----:B------:R-:W-:Y:S05]  /*9950*/  BSYNC B1 ;  /* 0x0000000000017941 */ /* 0x000fea0003800000 */
.L_x_54:
        /* <DEDUP_REMOVED lines=10> */
.L_x_57:
[----:B------:R-:W-:Y:S05]  /*9a00*/  BSYNC B1 ;  /* 0x0000000000017941 */ /* 0x000fea0003800000 */
.L_x_56:
        /* <DEDUP_REMOVED lines=10> */
.L_x_59:
[----:B------:R-:W-:Y:S05]  /*9ab0*/  BSYNC B1 ;  /* 0x0000000000017941 */ /* 0x000fea0003800000 */
.L_x_58:
        /* <DEDUP_REMOVED lines=10> */
.L_x_61:
[----:B------:R-:W-:Y:S05]  /*9b60*/  BSYNC B1 ;  /* 0x0000000000017941 */ /* 0x000fea0003800000 */
.L_x_60:
        /* <DEDUP_REMOVED lines=10> */
.L_x_63:
[----:B------:R-:W-:Y:S05]  /*9c10*/  BSYNC B1 ;  /* 0x0000000000017941 */ /* 0x000fea0003800000 */
.L_x_62:
        /* <DEDUP_REMOVED lines=10> */
.L_x_65:
[----:B------:R-:W-:Y:S05]  /*9cc0*/  BSYNC B1 ;  /* 0x0000000000017941 */ /* 0x000fea0003800000 */
.L_x_64:
        /* <DEDUP_REMOVED lines=10> */
.L_x_67:
[----:B------:R-:W-:Y:S05]  /*9d70*/  BSYNC B1 ;  /* 0x0000000000017941 */ /* 0x000fea0003800000 */
.L_x_66:
        /* <DEDUP_REMOVED lines=10> */
.L_x_69:
[----:B------:R-:W-:Y:S05]  /*9e20*/  BSYNC B1 ;  /* 0x0000000000017941 */ /* 0x000fea0003800000 */
.L_x_68:
        /* <DEDUP_REMOVED lines=10> */
.L_x_71:
[----:B------:R-:W-:Y:S05]  /*9ed0*/  BSYNC B1 ;  /* 0x0000000000017941 */ /* 0x000fea0003800000 */
.L_x_70:
        /* <DEDUP_REMOVED lines=10> */
.L_x_73:
[----:B------:R-:W-:Y:S05]  /*9f80*/  BSYNC B1 ;  /* 0x0000000000017941 */ /* 0x000fea0003800000 */
.L_x_72:
        /* <DEDUP_REMOVED lines=10> */
.L_x_75:
[----:B------:R-:W-:Y:S05]  /*a030*/  BSYNC B1 ;  /* 0x0000000000017941 */ /* 0x000fea0003800000 */
.L_x_74:
        /* <DEDUP_REMOVED lines=10> */
.L_x_77:
[----:B------:R-:W-:Y:S05]  /*a0e0*/  BSYNC B1 ;  /* 0x0000000000017941 */ /* 0x000fea0003800000 */
.L_x_76:
        /* <DEDUP_REMOVED lines=10> */
.L_x_79:
[----:B------:R-:W-:Y:S05]  /*a190*/  BSYNC B1 ;  /* 0x0000000000017941 */ /* 0x000fea0003800000 */
.L_x_78:
        /* <DEDUP_REMOVED lines=10> */
.L_x_81:
[----:B------:R-:W-:Y:S05]  /*a240*/  BSYNC B1 ;  /* 0x0000000000017941 */ /* 0x000fea0003800000 */
.L_x_80:
        /* <DEDUP_REMOVED lines=10> */
.L_x_83:
[----:B------:R-:W-:Y:S05]  /*a2f0*/  BSYNC B1 ;  /* 0x0000000000017941 */ /* 0x000fea0003800000 */
.L_x_82:
        /* <DEDUP_REMOVED lines=10> */
.L_x_85:
[----:B------:R-:W-:Y:S05]  /*a3a0*/  BSYNC B1 ;  /* 0x0000000000017941 */ /* 0x000fea0003800000 */
.L_x_84:
        /* <DEDUP_REMOVED lines=10> */
.L_x_87:
[----:B------:R-:W-:Y:S05]  /*a450*/  BSYNC B1 ;  /* 0x0000000000017941 */ /* 0x000fea0003800000 */
.L_x_86:
        /* <DEDUP_REMOVED lines=10> */
.L_x_89:
[----:B------:R-:W-:Y:S05]  /*a500*/  BSYNC B1 ;  /* 0x0000000000017941 */ /* 0x000fea0003800000 */
.L_x_88:
        /* <DEDUP_REMOVED lines=10> */
.L_x_91:
[----:B------:R-:W-:Y:S05]  /*a5b0*/  BSYNC B1 ;  /* 0x0000000000017941 */ /* 0x000fea0003800000 */
.L_x_90:
        /* <DEDUP_REMOVED lines=10> */
.L_x_93:
[----:B------:R-:W-:Y:S05]  /*a660*/  BSYNC B1 ;  /* 0x0000000000017941 */ /* 0x000fea0003800000 */
.L_x_92:
        /* <DEDUP_REMOVED lines=10> */
.L_x_95:
[----:B------:R-:W-:Y:S05]  /*a710*/  BSYNC B1 ;  /* 0x0000000000017941 */ /* 0x000fea0003800000 */
.L_x_94:
        /* <DEDUP_REMOVED lines=10> */
.L_x_97:
[----:B------:R-:W-:Y:S05]  /*a7c0*/  BSYNC B1 ;  /* 0x0000000000017941 */ /* 0x000fea0003800000 */
.L_x_96:
        /* <DEDUP_REMOVED lines=10> */
.L_x_99:
[----:B------:R-:W-:Y:S05]  /*a870*/  BSYNC B1 ;  /* 0x0000000000017941 */ /* 0x000fea0003800000 */
.L_x_98:
        /* <DEDUP_REMOVED lines=10> */
.L_x_101:
[----:B------:R-:W-:Y:S05]  /*a920*/  BSYNC B1 ;  /* 0x0000000000017941 */ /* 0x000fea0003800000 */
.L_x_100:
        /* <DEDUP_REMOVED lines=10> */
.L_x_103:
[----:B------:R-:W-:Y:S05]  /*a9d0*/  BSYNC B1 ;  /* 0x0000000000017941 */ /* 0x000fea0003800000 */
.L_x_102:
        /* <DEDUP_REMOVED lines=10> */
.L_x_105:
[----:B------:R-:W-:Y:S05]  /*aa80*/  BSYNC B1 ;  /* 0x0000000000017941 */ /* 0x000fea0003800000 */
.L_x_104:
        /* <DEDUP_REMOVED lines=10> */
.L_x_107:
[----:B------:R-:W-:Y:S05]  /*ab30*/  BSYNC B1 ;  /* 0x0000000000017941 */ /* 0x000fea0003800000 */
.L_x_106:
        /* <DEDUP_REMOVED lines=10> */
.L_x_109:
[----:B------:R-:W-:Y:S05]  /*abe0*/  BSYNC B1 ;  /* 0x0000000000017941 */ /* 0x000fea0003800000 */
.L_x_108:
        /* <DEDUP_REMOVED lines=10> */
.L_x_111:
[----:B------:R-:W-:Y:S05]  /*ac90*/  BSYNC B1 ;  /* 0x0000000000017941 */ /* 0x000fea0003800000 */
.L_x_110:
        /* <DEDUP_REMOVED lines=10> */
.L_x_113:
[----:B------:R-:W-:Y:S05]  /*ad40*/  BSYNC B1 ;  /* 0x0000000000017941 */ /* 0x000fea0003800000 */
.L_x_112:
        /* <DEDUP_REMOVED lines=10> */
.L_x_115:
[----:B------:R-:W-:Y:S05]  /*adf0*/  BSYNC B1 ;  /* 0x0000000000017941 */ /* 0x000fea0003800000 */
.L_x_114:
        /* <DEDUP_REMOVED lines=10> */
.L_x_117:
[----:B------:R-:W-:Y:S05]  /*aea0*/  BSYNC B1 ;  /* 0x0000000000017941 */ /* 0x000fea0003800000 */
.L_x_116:
        /* <DEDUP_REMOVED lines=10> */
.L_x_119:
[----:B------:R-:W-:Y:S05]  /*af50*/  BSYNC B1 ;  /* 0x0000000000017941 */ /* 0x000fea0003800000 */
.L_x_118:
        /* <DEDUP_REMOVED lines=10> */
.L_x_121:
[----:B------:R-:W-:Y:S05]  /*b000*/  BSYNC B1 ;  /* 0x0000000000017941 */ /* 0x000fea0003800000 */
.L_x_120:
        /* <DEDUP_REMOVED lines=10> */
.L_x_123:
[----:B------:R-:W-:Y:S05]  /*b0b0*/  BSYNC B1 ;  /* 0x0000000000017941 */ /* 0x000fea0003800000 */
.L_x_122:
        /* <DEDUP_REMOVED lines=10> */
.L_x_125:
[----:B------:R-:W-:Y:S05]  /*b160*/  BSYNC B1 ;  /* 0x0000000000017941 */ /* 0x000fea0003800000 */
.L_x_124:
        /* <DEDUP_REMOVED lines=10> */
.L_x_127:
[----:B------:R-:W-:Y:S05]  /*b210*/  BSYNC B1 ;  /* 0x0000000000017941 */ /* 0x000fea0003800000 */
.L_x_126:
        /* <DEDUP_REMOVED lines=10> */
.L_x_129:
[----:B------:R-:W-:Y:S05]  /*b2c0*/  BSYNC B1 ;  /* 0x0000000000017941 */ /* 0x000fea0003800000 */
.L_x_128:
        /* <DEDUP_REMOVED lines=10> */
.L_x_131:
[----:B------:R-:W-:Y:S05]  /*b370*/  BSYNC B1 ;  /* 0x0000000000017941 */ /* 0x000fea0003800000 */
.L_x_130:
        /* <DEDUP_REMOVED lines=10> */
.L_x_133:
[----:B------:R-:W-:Y:S05]  /*b420*/  BSYNC B1 ;  /* 0x0000000000017941 */ /* 0x000fea0003800000 */
.L_x_132:
        /* <DEDUP_REMOVED lines=10> */
.L_x_135:
[----:B------:R-:W-:Y:S05]  /*b4d0*/  BSYNC B1 ;  /* 0x0000000000017941 */ /* 0x000fea0003800000 */
.L_x_134:
        /* <DEDUP_REMOVED lines=10> */
.L_x_137:
[----:B------:R-:W-:Y:S05]  /*b580*/  BSYNC B1 ;  /* 0x0000000000017941 */ /* 0x000fea0003800000 */
.L_x_136:
        /* <DEDUP_REMOVED lines=10> */
.L_x_139:
[----:B------:R-:W-:Y:S05]  /*b630*/  BSYNC B1 ;  /* 0x0000000000017941 */ /* 0x000fea0003800000 */
.L_x_138:
        /* <DEDUP_REMOVED lines=10> */
.L_x_141:
[----:B------:R-:W-:Y:S05]  /*b6e0*/  BSYNC B1 ;  /* 0x0000000000017941 */ /* 0x000fea0003800000 */
.L_x_140:
        /* <DEDUP_REMOVED lines=10> */
.L_x_143:
[----:B------:R-:W-:Y:S05]  /*b790*/  BSYNC B1 ;  /* 0x0000000000017941 */ /* 0x000fea0003800000 */
.L_x_142:
        /* <DEDUP_REMOVED lines=10> */
.L_x_145:
[----:B------:R-:W-:Y:S05]  /*b840*/  BSYNC B1 ;  /* 0x0000000000017941 */ /* 0x000fea0003800000 */
.L_x_144:
        /* <DEDUP_REMOVED lines=10> */
.L_x_147:
[----:B------:R-:W-:Y:S05]  /*b8f0*/  BSYNC B1 ;  /* 0x0000000000017941 */ /* 0x000fea0003800000 */
.L_x_146:
        /* <DEDUP_REMOVED lines=10> */
.L_x_149:
[----:B------:R-:W-:Y:S05]  /*b9a0*/  BSYNC B1 ;  /* 0x0000000000017941 */ /* 0x000fea0003800000 */
.L_x_148:
        /* <DEDUP_REMOVED lines=10> */
.L_x_151:
[----:B------:R-:W-:Y:S05]  /*ba50*/  BSYNC B1 ;  /* 0x0000000000017941 */ /* 0x000fea0003800000 */
.L_x_150:
        /* <DEDUP_REMOVED lines=10> */
.L_x_153:
[----:B------:R-:W-:Y:S05]  /*bb00*/  BSYNC B1 ;  /* 0x0000000000017941 */ /* 0x000fea0003800000 */
.L_x_152:
        /* <DEDUP_REMOVED lines=10> */
.L_x_155:
[----:B------:R-:W-:Y:S05]  /*bbb0*/  BSYNC B1 ;  /* 0x0000000000017941 */ /* 0x000fea0003800000 */
.L_x_154:
        /* <DEDUP_REMOVED lines=10> */
.L_x_157:
[----:B------:R-:W-:Y:S05]  /*bc60*/  BSYNC B1 ;  /* 0x0000000000017941 */ /* 0x000fea0003800000 */
.L_x_156:
        /* <DEDUP_REMOVED lines=10> */
.L_x_159:
[----:B------:R-:W-:Y:S05]  /*bd10*/  BSYNC B1 ;  /* 0x0000000000017941 */ /* 0x000fea0003800000 */
.L_x_158:
        /* <DEDUP_REMOVED lines=10> */
.L_x_161:
[----:B------:R-:W-:Y:S05]  /*bdc0*/  BSYNC B1 ;  /* 0x0000000000017941 */ /* 0x000fea0003800000 */
.L_x_160:
        /* <DEDUP_REMOVED lines=10> */
.L_x_163:
[----:B------:R-:W-:Y:S05]  /*be70*/  BSYNC B1 ;  /* 0x0000000000017941 */ /* 0x000fea0003800000 */
.L_x_162:
        /* <DEDUP_REMOVED lines=10> */
.L_x_165:
[----:B------:R-:W-:Y:S05]  /*bf20*/  BSYNC B1 ;  /* 0x0000000000017941 */ /* 0x000fea0003800000 */
.L_x_164:
        /* <DEDUP_REMOVED lines=10> */
.L_x_167:
[----:B------:R-:W-:Y:S05]  /*bfd0*/  BSYNC B1 ;  /* 0x0000000000017941 */ /* 0x000fea0003800000 */
.L_x_166:
        /* <DEDUP_REMOVED lines=10> */
.L_x_169:
[----:B------:R-:W-:Y:S05]  /*c080*/  BSYNC B1 ;  /* 0x0000000000017941 */ /* 0x000fea0003800000 */
.L_x_168:
        /* <DEDUP_REMOVED lines=10> */
.L_x_171:
[----:B------:R-:W-:Y:S05]  /*c130*/  BSYNC B1 ;  /* 0x0000000000017941 */ /* 0x000fea0003800000 */
.L_x_170:
        /* <DEDUP_REMOVED lines=10> */
.L_x_173:
[----:B------:R-:W-:Y:S05]  /*c1e0*/  BSYNC B1 ;  /* 0x0000000000017941 */ /* 0x000fea0003800000 */
.L_x_172:
        /* <DEDUP_REMOVED lines=10> */
.L_x_175:
[----:B------:R-:W-:Y:S05]  /*c290*/  BSYNC B1 ;  /* 0x0000000000017941 */ /* 0x000fea0003800000 */
.L_x_174:
        /* <DEDUP_REMOVED lines=10> */
.L_x_177:
[----:B------:R-:W-:Y:S05]  /*c340*/  BSYNC B1 ;  /* 0x0000000000017941 */ /* 0x000fea0003800000 */
.L_x_176:
        /* <DEDUP_REMOVED lines=10> */
.L_x_179:
[----:B------:R-:W-:Y:S05]  /*c3f0*/  BSYNC B1 ;  /* 0x0000000000017941 */ /* 0x000fea0003800000 */
.L_x_178:
        /* <DEDUP_REMOVED lines=10> */
.L_x_181:
[----:B------:R-:W-:Y:S05]  /*c4a0*/  BSYNC B1 ;  /* 0x0000000000017941 */ /* 0x000fea0003800000 */
.L_x_180:
        /* <DEDUP_REMOVED lines=10> */
.L_x_183:
[----:B------:R-:W-:Y:S05]  /*c550*/  BSYNC B1 ;  /* 0x0000000000017941 */ /* 0x000fea0003800000 */
.L_x_182:
        /* <DEDUP_REMOVED lines=10> */
.L_x_185:
[----:B------:R-:W-:Y:S05]  /*c600*/  BSYNC B1 ;  /* 0x0000000000017941 */ /* 0x000fea0003800000 */
.L_x_184:
        /* <DEDUP_REMOVED lines=10> */
.L_x_187:
[----:B------:R-:W-:Y:S05]  /*c6b0*/  BSYNC B1 ;  /* 0x0000000000017941 */ /* 0x000fea0003800000 */
.L_x_186:
        /* <DEDUP_REMOVED lines=10> */
.L_x_189:
[----:B------:R-:W-:Y:S05]  /*c760*/  BSYNC B1 ;  /* 0x0000000000017941 */ /* 0x000fea0003800000 */
.L_x_188:
        /* <DEDUP_REMOVED lines=10> */
.L_x_191:
[----:B------:R-:W-:Y:S05]  /*c810*/  BSYNC B1 ;  /* 0x0000000000017941 */ /* 0x000fea0003800000 */
.L_x_190:
        /* <DEDUP_REMOVED lines=10> */
.L_x_193:
[----:B------:R-:W-:Y:S05]  /*c8c0*/  BSYNC B1 ;  /* 0x0000000000017941 */ /* 0x000fea0003800000 */
.L_x_192:
        /* <DEDUP_REMOVED lines=10> */
.L_x_195:
[----:B------:R-:W-:Y:S05]  /*c970*/  BSYNC B1 ;  /* 0x0000000000017941 */ /* 0x000fea0003800000 */
.L_x_194:
        /* <DEDUP_REMOVED lines=10> */
.L_x_197:
[----:B------:R-:W-:Y:S05]  /*ca20*/  BSYNC B1 ;  /* 0x0000000000017941 */ /* 0x000fea0003800000 */
.L_x_196:
        /* <DEDUP_REMOVED lines=10> */
.L_x_199:
[----:B------:R-:W-:Y:S05]  /*cad0*/  BSYNC B1 ;  /* 0x0000000000017941 */ /* 0x000fea0003800000 */
.L_x_198:
        /* <DEDUP_REMOVED lines=10> */
.L_x_201:
[----:B------:R-:W-:Y:S05]  /*cb80*/  BSYNC B1 ;  /* 0x0000000000017941 */ /* 0x000fea0003800000 */
.L_x_200:
        /* <DEDUP_REMOVED lines=10> */
.L_x_203:
[----:B------:R-:W-:Y:S05]  /*cc30*/  BSYNC B1 ;  /* 0x0000000000017941 */ /* 0x000fea0003800000 */
.L_x_202:
        /* <DEDUP_REMOVED lines=10> */
.L_x_205:
[----:B------:R-:W-:Y:S05]  /*cce0*/  BSYNC B1 ;  /* 0x0000000000017941 */ /* 0x000fea0003800000 */
.L_x_204:
        /* <DEDUP_REMOVED lines=10> */
.L_x_207:
[----:B------:R-:W-:Y:S05]  /*cd90*/  BSYNC B1 ;  /* 0x0000000000017941 */ /* 0x000fea0003800000 */
.L_x_206:
        /* <DEDUP_REMOVED lines=10> */
.L_x_209:
[----:B------:R-:W-:Y:S05]  /*ce40*/  BSYNC B1 ;  /* 0x0000000000017941 */ /* 0x000fea0003800000 */
.L_x_208:
        /* <DEDUP_REMOVED lines=10> */
.L_x_211:
[----:B------:R-:W-:Y:S05]  /*cef0*/  BSYNC B1 ;  /* 0x0000000000017941 */ /* 0x000fea0003800000 */
.L_x_210:
        /* <DEDUP_REMOVED lines=10> */
.L_x_213:
[----:B------:R-:W-:Y:S05]  /*cfa0*/  BSYNC B1 ;  /* 0x0000000000017941 */ /* 0x000fea0003800000 */
.L_x_212:
        /* <DEDUP_REMOVED lines=10> */
.L_x_215:
[----:B------:R-:W-:Y:S05]  /*d050*/  BSYNC B1 ;  /* 0x0000000000017941 */ /* 0x000fea0003800000 */
.L_x_214:
        /* <DEDUP_REMOVED lines=10> */
.L_x_217:
[----:B------:R-:W-:Y:S05]  /*d100*/  BSYNC B1 ;  /* 0x0000000000017941 */ /* 0x000fea0003800000 */
.L_x_216:
[----:B-1----:R-:W2:Y:S02]  /*d110*/  LDL.LU R13, [R1+0x2f4] ;  /* 0x0002f400010d7983 */ /* 0x002ea40000300800 */
[----:B0-2345:R-:W-:Y:S01]  /*d120*/  HADD2.F32 R10, -RZ, R12.H0_H0 ;  /* 0x2000000cff0a7230 */ /* 0x03dfe20000004100 */
[----:B------:R-:W-:Y:S01]  /*d130*/  ISETP.GT.AND P2, PT, R0, 0xb8, P1 ;  /* 0x000000b80000780c */ /* 0x000fe20000f44270 */
[----:B------:R-:W-:Y:S03]  /*d140*/  BSSY B1, `(.L_x_218) ;  /* 0x0000009000017945 */ /* 0x000fe60003800000 */
[----:B------:R-:W-:-:S04]  /*d150*/  FMUL R10, R10, R16 ;  /* 0x000000100a0a7220 */ /* 0x000fc80000400000 */
[----:B------:R-:W-:-:S05]  /*d160*/  FFMA R10, R13, R2, R10 ;  /* 0x000000020d0a7223 */ /* 0x000fca000000000a */
[----:B------:R-:W-:-:S04]  /*d170*/  F2FP.F16.F32.PACK_AB R10, RZ, R10 ;  /* 0x0000000aff0a723e */ /* 0x000fc800000000ff */
[----:B------:R-:W-:Y:S02]  /*d180*/  PRMT R11, R10, 0x7610, R11 ;  /* 0x000076100a0b7816 */ /* 0x000fe4000000000b */
[----:B------:R-:W-:-:S03]  /*d190*/  PRMT R10, R12, 0x7610, R10 ;  /* 0x000076100c0a7816 */ /* 0x000fc6000000000a */
[----:B------:R0:W-:Y:S01]  /*d1a0*/  @P0 STG.E.U16 desc[UR36][R8.64+0x172], R11 ;  /* 0x0001720b08000986 */ /* 0x0001e2000c101524 */
[----:B------:R-:W-:Y:S05]  /*d1b0*/  @!P2 BRA `(.L_x_219) ;  /* 0x000000000004a947 */ /* 0x000fea0003800000 */
[----:B------:R1:W5:Y:S02]  /*d1c0*/  LDG.E.LTC128B.U16 R10, desc[UR36][R6.64+0x170] ;  /* 0x00017024060a7981 */ /* 0x000364000c1e1520 */
.L_x_219:
[----:B------:R-:W-:Y:S05]  /*d1d0*/  BSYNC B1 ;  /* 0x0000000000017941 */ /* 0x000fea0003800000 */
.L_x_218:
[----:B------:R-:W2:Y:S01]  /*d1e0*/  LDL.LU R13, [R1+0x2f8] ;  /* 0x0002f800010d7983 */ /* 0x000ea20000300800 */
[----:B0----5:R-:W-:Y:S01]  /*d1f0*/  HADD2.F32 R11, -RZ, R10.H0_H0 ;  /* 0x2000000aff0b7230 */ /* 0x021fe20000004100 */
[----:B------:R-:W-:Y:S01]  /*d200*/  ISETP.GT.AND P1, PT, R0, 0xb9, P1 ;  /* 0x000000b90000780c */ /* 0x000fe20000f24270 */
[----:B------:R-:W-:Y:S01]  /*d210*/  BSSY B1, `(.L_x_220) ;  /* 0x000000a000017945 */ /* 0x000fe20003800000 */
[----:B------:R-:W-:Y:S02]  /*d220*/  PRMT R12, R10, 0x7610, R12 ;  /* 0x000076100a0c7816 */ /* 0x000fe4000000000c */
[----:B------:R-:W-:-:S04]  /*d230*/  FMUL R11, R11, R16 ;  /* 0x000000100b0b7220 */ /* 0x000fc80000400000 */
[----:B--2---:R-:W-:Y:S01]  /*d240*/  FFMA R11, R13, R2, R11 ;  /* 0x000000020d0b7223 */ /* 0x004fe2000000000b */
[----:B------:R-:W-:-:S04]  /*d250*/  IADD3 R13, P0, R222, 0x80, RZ ;  /* 0x00000080de0d7810 */ /* 0x000fc80007f1e0ff */
[----:B------:R-:W-:Y:S02]  /*d260*/  F2FP.F16.F32.PACK_AB R11, RZ, R11 ;  /* 0x0000000bff0b723e */ /* 0x000fe400000000ff */
[----:B------:R-:W-:-:S03]  /*d270*/  IADD3.X R14, RZ, UR7, RZ, P0, !PT ;  /* 0x00000007ff0e7c10 */ /* 0x000fc600087fe4ff */
[----:B------:R0:W-:Y:S01]  /*d280*/  @P2 STG.E.U16 desc[UR36][R4.64+0x170], R11 ;  /* 0x0001700b04002986 */ /* 0x0001e2000c101524 */
[----:B------:R-:W-:Y:S05]  /*d290*/  @!P1 BRA `(.L_x_221) ;  /* 0x0000000000049947 */ /* 0x000fea0003800000 */
[----:B------:R2:W5:Y:S02]  /*d2a0*/  LDG.E.LTC128B.U16 R12, desc[UR36][R6.64+0x172] ;  /* 0x00017224060c7981 */ /* 0x000564000c1e1520 */
.L_x_221:
[----:B------:R-:W-:Y:S05]  /*d2b0*/  BSYNC B1 ;  /* 0x0000000000017941 */ /* 0x000fea0003800000 */
.L_x_220:
[----:B------:R-:W3:Y:S01]  /*d2c0*/  LDL.LU R10, [R1+0x2fc] ;  /* 0x0002fc00010a7983 */ /* 0x000ee20000300800 */
[----:B-12--5:R-:W-:Y:S01]  /*d2d0*/  HADD2.F32 R6, -RZ, R12.H0_H0 ;  /* 0x2000000cff067230 */ /* 0x026fe20000004100 */
[----:B------:R-:W-:Y:S01]  /*d2e0*/  ISETP.GT.AND P0, PT, R3, 0x80, PT ;  /* 0x000000800300780c */ /* 0x000fe20003f04270 */
[----:B------:R-:W-:Y:S01]  /*d2f0*/  IMAD R14, R14, R20, RZ ;  /* 0x000000140e0e7224 */ /* 0x000fe200078e02ff */
[----:B------:R-:W2:Y:S02]  /*d300*/  LDL.LU R223, [R1] ;  /* 0x0000000001df7983 */ /* 0x000ea40000300800 */
[----:B0-----:R-:W-:Y:S01]  /*d310*/  FMUL R11, R6, R16 ;  /* 0x00000010060b7220 */ /* 0x001fe20000400000 */
[C---:B------:R-:W-:Y:S01]  /*d320*/  IMAD R14, R13.reuse, R21, R14 ;  /* 0x000000150d0e7224 */ /* 0x040fe200078e020e */
[----:B------:R-:W-:Y:S01]  /*d330*/  ISETP.GT.AND P4, PT, R0, RZ, P0 ;  /* 0x000000ff0000720c */ /* 0x000fe20000784270 */
[----:B------:R-:W-:-:S04]  /*d340*/  IMAD.WIDE.U32 R6, R13, R20, R216 ;  /* 0x000000140d067225 */ /* 0x000fc800078e00d8 */
[----:B------:R-:W-:Y:S02]  /*d350*/  IMAD.IADD R15, R7, 0x1, R14 ;  /* 0x00000001070f7824 */ /* 0x000fe400078e020e */
[----:B---3--:R-:W-:Y:S01]  /*d360*/  FFMA R11, R10, R2, R11 ;  /* 0x000000020a0b7223 */ /* 0x008fe2000000000b */
[----:B------:R-:W-:-:S04]  /*d370*/  LEA R10, P2, R6, R18, 0x1 ;  /* 0x00000012060a7211 */ /* 0x000fc800078408ff */
[----:B------:R-:W-:Y:S02]  /*d380*/  F2FP.F16.F32.PACK_AB R7, RZ, R11 ;  /* 0x0000000bff07723e */ /* 0x000fe400000000ff */
[----:B------:R-:W-:-:S03]  /*d390*/  LEA.HI.X R11, R6, R19, R15, 0x1, P2 ;  /* 0x00000013060b7211 */ /* 0x000fc600010f0c0f */
[----:B------:R0:W-:Y:S04]  /*d3a0*/  @P1 STG.E.U16 desc[UR36][R4.64+0x172], R7 ;  /* 0x0001720704001986 */ /* 0x0001e8000c101524 */
[----:B------:R1:W3:Y:S01]  /*d3b0*/  @P4 LDG.E.LTC128B.U16 R12, desc[UR36][R10.64] ;  /* 0x000000240a0c4981 */ /* 0x0002e2000c1e1520 */
[----:B------:R-:W-:Y:S01]  /*d3c0*/  USHF.L.U64.HI UR4, UR8, 0x8, UR9 ;  /* 0x0000000808047899 */ /* 0x000fe20008010209 */
[----:B------:R-:W-:Y:S01]  /*d3d0*/  ISETP.GT.AND P2, PT, R0, 0x1, P0 ;  /* 0x000000010000780c */ /* 0x000fe20000744270 */
[----:B------:R-:W-:Y:S01]  /*d3e0*/  BSSY B1, `(.L_x_222) ;  /* 0x0000011000017945 */ /* 0x000fe20003800000 */
[----:B0-----:R-:W-:Y:S01]  /*d3f0*/  IMAD.WIDE.U32 R4, R13, R20, R22 ;  /* 0x000000140d047225 */ /* 0x001fe200078e0016 */
[----:B-1----:R-:W-:-:S03]  /*d400*/  MOV R10, UR8 ;  /* 0x00000008000a7c02 */ /* 0x002fc60008000f00 */
[----:B------:R-:W-:Y:S01]  /*d410*/  IMAD.IADD R5, R14, 0x1, R5 ;  /* 0x000000010e057824 */ /* 0x000fe200078e0205 */
[----:B------:R-:W-:Y:S01]  /*d420*/  LEA R10, P1, R10, R8, 0x8 ;  /* 0x000000080a0a7211 */ /* 0x000fe200078240ff */
[----:B------:R-:W-:-:S04]  /*d430*/  IMAD.WIDE.U32 R4, R218, UR43, R4 ;  /* 0x0000002bda047c25 */ /* 0x000fc8000f8e0004 */
[----:B------:R-:W-:Y:S02]  /*d440*/  IMAD.IADD R11, R219, 0x1, R5 ;  /* 0x00000001db0b7824 */ /* 0x000fe400078e0205 */
[----:B---3--:R-:W-:-:S05]  /*d450*/  HADD2.F32 R6, -RZ, R12.H0_H0 ;  /* 0x2000000cff067230 */ /* 0x008fca0000004100 */
[----:B------:R-:W-:-:S04]  /*d460*/  FMUL R6, R6, R16 ;  /* 0x0000001006067220 */ /* 0x000fc80000400000 */
[----:B--2---:R-:W-:Y:S01]  /*d470*/  FFMA R7, R223, R2, R6 ;  /* 0x00000002df077223 */ /* 0x004fe20000000006 */
[----:B------:R-:W-:-:S04]  /*d480*/  LEA R6, P3, R4, R18, 0x1 ;  /* 0x0000001204067211 */ /* 0x000fc800078608ff */
[----:B------:R-:W-:Y:S02]  /*d490*/  F2FP.F16.F32.PACK_AB R5, RZ, R7 ;  /* 0x00000007ff05723e */ /* 0x000fe400000000ff */
[----:B------:R-:W-:Y:S02]  /*d4a0*/  LEA.HI.X R7, R4, R19, R11, 0x1, P3 ;  /* 0x0000001304077211 */ /* 0x000fe400018f0c0b */
[----:B------:R-:W-:-:S05]  /*d4b0*/  IADD3.X R11, R9, UR4, RZ, P1, !PT ;  /* 0x00000004090b7c10 */ /* 0x000fca0008ffe4ff */
[----:B------:R0:W-:Y:S01]  /*d4c0*/  @P4 STG.E.U16 desc[UR36][R10.64], R5 ;  /* 0x000000050a004986 */ /* 0x0001e2000c101524 */
[----:B------:R-:W-:Y:S05]  /*d4d0*/  @!P2 BRA `(.L_x_223) ;  /* 0x000000000004a947 */ /* 0x000fea0003800000 */
[----:B------:R1:W5:Y:S02]  /*d4e0*/  LDG.E.LTC128B.U16 R12, desc[UR36][R6.64+0x2] ;  /* 0x00000224060c7981 */ /* 0x000364000c1e1520 */
.L_x_223:
[----:B------:R-:W-:Y:S05]  /*d4f0*/  BSYNC B1 ;  /* 0x0000000000017941 */ /* 0x000fea0003800000 */
.L_x_222:
[----:B------:R-:W2:Y:S01]  /*d500*/  LDL.LU R224, [R1+0x4] ;  /* 0x0000040001e07983 */ /* 0x000ea20000300800 */
[----:B-----5:R-:W-:Y:S01]  /*d510*/  HADD2.F32 R4, -RZ, R12.H0_H0 ;  /* 0x2000000cff047230 */ /* 0x020fe20000004100 */
[----:B------:R-:W-:Y:S01]  /*d520*/  ISETP.GT.AND P1, PT, R3, 0x88, PT ;  /* 0x000000880300780c */ /* 0x000fe20003f24270 */
[----:B------:R-:W-:Y:S03]  /*d530*/  BSSY B1, `(.L_x_224) ;  /* 0x0000012000017945 */ /* 0x000fe60003800000 */
[----:B------:R-:W-:Y:S01]  /*d540*/  FMUL R15, R4, R16 ;  /* 0x00000010040f7220 */ /* 0x000fe20000400000 */
[----:B0-----:R-:W-:Y:S01]  /*d550*/  IMAD.WIDE.U32 R4, R13, R20, R226 ;  /* 0x000000140d047225 */ /* 0x001fe200078e00e2 */
[----:B------:R-:W-:-:S03]  /*d560*/  ISETP.GT.AND P3, PT, R0, RZ, P1 ;  /* 0x000000ff0000720c */ /* 0x000fc60000f64270 */
[----:B------:R-:W-:Y:S01]  /*d570*/  IMAD.IADD R13, R14, 0x1, R5 ;  /* 0x000000010e0d7824 */ /* 0x000fe200078e0205 */
[----:B------:R-:W-:Y:S01]  /*d580*/  IADD3 R5, P4, R220, R4, RZ ;  /* 0x00000004dc057210 */ /* 0x000fe20007f9e0ff */
[----:B--2---:R-:W-:-:S05]  /*d590*/  FFMA R15, R224, R2, R15 ;  /* 0x00000002e00f7223 */ /* 0x004fca000000000f */
[----:B------:R-:W-:Y:S02]  /*d5a0*/  F2FP.F16.F32.PACK_AB R14, RZ, R15 ;  /* 0x0000000fff0e723e */ /* 0x000fe400000000ff */
[----:B------:R-:W-:Y:S02]  /*d5b0*/  IADD3.X R15, R13, R217, RZ, P4, !PT ;  /* 0x000000d90d0f7210 */ /* 0x000fe400027fe4ff */
[----:B------:R-:W-:Y:S02]  /*d5c0*/  PRMT R223, R14, 0x7610, R223 ;  /* 0x000076100edf7816 */ /* 0x000fe400000000df */
[C---:B------:R-:W-:Y:S02]  /*d5d0*/  LEA R224, P4, R5.reuse, R18, 0x1 ;  /* 0x0000001205e07211 */ /* 0x040fe400078808ff */
[----:B------:R-:W-:Y:S01]  /*d5e0*/  IADD3 R14, P5, R22, R4, RZ ;  /* 0x00000004160e7210 */ /* 0x000fe20007fbe0ff */
[----:B------:R0:W-:Y:S01]  /*d5f0*/  @P2 STG.E.U16 desc[UR36][R10.64+0x2], R223 ;  /* 0x000002df0a002986 */ /* 0x0001e2000c101524 */
[----:B------:R-:W-:-:S03]  /*d600*/  LEA.HI.X R225, R5, R19, R15, 0x1, P4 ;  /* 0x0000001305e17211 */ /* 0x000fc600020f0c0f */
[----:B------:R-:W-:Y:S01]  /*d610*/  IMAD.X R15, R23, 0x1, R13, P5 ;  /* 0x00000001170f7824 */ /* 0x000fe200028e060d */
[----:B0-----:R-:W-:Y:S01]  /*d620*/  PRMT R223, R12, 0x7610, R223 ;  /* 0x000076100cdf7816 */ /* 0x001fe200000000df */
[----:B------:R-:W-:Y:S06]  /*d630*/  @!P3 BRA `(.L_x_225) ;  /* 0x000000000004b947 */ /* 0x000fec0003800000 */
[----:B------:R0:W5:Y:S02]  /*d640*/  LDG.E.LTC128B.U16 R223, desc[UR36][R224.64] ;  /* 0x00000024e0df7981 */ /* 0x000164000c1e1520 */
.L_x_225:
[----:B------:R-:W-:Y:S05]  /*d650*/  BSYNC B1 ;  /* 0x0000000000017941 */ /* 0x000fea0003800000 */
.L_x_224:
[----:B------:R-:W2:Y:S01]  /*d660*/  LDL.LU R5, [R1+0x8] ;  /* 0x0000080001057983 */ /* 0x000ea20000300800 */
[----:B-----5:R-:W-:Y:S01]  /*d670*/  HADD2.F32 R4, -RZ, R223.H0_H0 ;  /* 0x200000dfff047230 */ /* 0x020fe20000004100 */
[----:B------:R-:W-:Y:S01]  /*d680*/  IADD3 R12, P2, R10, R229, RZ ;  /* 0x000000e50a0c7210 */ /* 0x000fe20007f5e0ff */
[----:B------:R-:W-:Y:S01]  /*d690*/  IMAD.WIDE.U32 R14, R218, UR43, R14 ;  /* 0x0000002bda0e7c25 */ /* 0x000fe2000f8e000e */
[----:B------:R-:W-:Y:S03]  /*d6a0*/  BSSY B1, `(.L_x_226) ;  /* 0x000000c000017945 */ /* 0x000fe60003800000 */
[----:B------:R-:W-:Y:S01]  /*d6b0*/  FMUL R4, R4, R16 ;  /* 0x0000001004047220 */ /* 0x000fe20000400000 */
[----:B------:R-:W-:-:S03]  /*d6c0*/  IMAD.IADD R13, R219, 0x1, R15 ;  /* 0x00000001db0d7824 */ /* 0x000fc600078e020f */
[----:B--2---:R-:W-:Y:S01]  /*d6d0*/  FFMA R5, R5, R2, R4 ;  /* 0x0000000205057223 */ /* 0x004fe20000000004 */
[----:B------:R-:W-:-:S04]  /*d6e0*/  LEA R4, P4, R14, R18, 0x1 ;  /* 0x000000120e047211 */ /* 0x000fc800078808ff */
[----:B------:R-:W-:Y:S02]  /*d6f0*/  F2FP.F16.F32.PACK_AB R15, RZ, R5 ;  /* 0x00000005ff0f723e */ /* 0x000fe400000000ff */
[----:B------:R-:W-:Y:S02]  /*d700*/  LEA.HI.X R5, R14, R19, R13, 0x1, P4 ;  /* 0x000000130e057211 */ /* 0x000fe400020f0c0d */
[----:B------:R-:W-:Y:S02]  /*d710*/  IADD3.X R13, R11, R228, RZ, P2, !PT ;  /* 0x000000e40b0d7210 */ /* 0x000fe400017fe4ff */
[----:B------:R-:W-:-:S03]  /*d720*/  ISETP.GT.AND P4, PT, R0, 0x1, P1 ;  /* 0x000000010000780c */ /* 0x000fc60000f84270 */
[----:B------:R2:W-:Y:S10]  /*d730*/  @P3 STG.E.U16 desc[UR36][R12.64], R15 ;  /* 0x0000000f0c003986 */ /* 0x0005f4000c101524 */
[----:B------:R-:W-:Y:S05]  /*d740*/  @!P4 BRA `(.L_x_227) ;  /* 0x000000000004c947 */ /* 0x000fea0003800000 */
[----:B------:R3:W5:Y:S02]  /*d750*/  LDG.E.LTC128B.U16 R223, desc[UR36][R4.64+0x2] ;  /* 0x0000022404df7981 */ /* 0x000764000c1e1520 */
.L_x_227:
[----:B------:R-:W-:Y:S05]  /*d760*/  BSYNC B1 ;  /* 0x0000000000017941 */ /* 0x000fea0003800000 */
.L_x_226:
[----:B--2---:R-:W0:Y:S01]  /*d770*/  LDL.LU R15, [R1+0xc] ;  /* 0x00000c00010f7983 */ /* 0x004e220000300800 */
[----:B-----5:R-:W-:Y:S01]  /*d780*/  HADD2.F32 R14, -RZ, R223.H0_H0 ;  /* 0x200000dfff0e7230 */ /* 0x020fe20000004100 */
[----:B------:R-:W-:Y:S01]  /*d790*/  ISETP.GT.AND P3, PT, R0, 0x8, P0 ;  /* 0x000000080000780c */ /* 0x000fe20000764270 */
[----:B------:R-:W-:Y:S03]  /*d7a0*/  BSSY B1, `(.L_x_228) ;  /* 0x0000009000017945 */ /* 0x000fe60003800000 */
[----:B------:R-:W-:-:S04]  /*d7b0*/  FMUL R14, R14, R16 ;  /* 0x000000100e0e7220 */ /* 0x000fc80000400000 */
[----:B0-----:R-:W-:Y:S01]  /*d7c0*/  FFMA R224, R15, R2, R14 ;  /* 0x000000020fe07223 */ /* 0x001fe2000000000e */
[----:B------:R-:W-:-:S04]  /*d7d0*/  IADD3 R14, P2, R229, R10, RZ ;  /* 0x0000000ae50e7210 */ /* 0x000fc80007f5e0ff */
[----:B------:R-:W-:Y:S01]  /*d7e0*/  F2FP.F16.F32.PACK_AB R224, RZ, R224 ;  /* 0x000000e0ffe0723e */ /* 0x000fe200000000ff */
[----:B------:R-:W-:-:S05]  /*d7f0*/  IMAD.X R15, R228, 0x1, R11, P2 ;  /* 0x00000001e40f7824 */ /* 0x000fca00010e060b */
[----:B------:R0:W-:Y:S01]  /*d800*/  @P4 STG.E.U16 desc[UR36][R14.64+0x2], R224 ;  /* 0x000002e00e004986 */ /* 0x0001e2000c101524 */
[----:B------:R-:W-:Y:S05]  /*d810*/  @!P3 BRA `(.L_x_229) ;  /* 0x000000000004b947 */ /* 0x000fea0003800000 */
[----:B------:R2:W5:Y:S02]  /*d820*/  LDG.E.LTC128B.U16 R223, desc[UR36][R6.64+0x10] ;  /* 0x0000102406df7981 */ /* 0x000564000c1e1520 */
.L_x_229:
[----:B------:R-:W-:Y:S05]  /*d830*/  BSYNC B1 ;  /* 0x0000000000017941 */ /* 0x000fea0003800000 */
.L_x_228:
[----:B------:R-:W4:Y:S01]  /*d840*/  LDL.LU R225, [R1+0x10] ;  /* 0x0000100001e17983 */ /* 0x000f220000300800 */
[----:B0----5:R-:W-:Y:S01]  /*d850*/  HADD2.F32 R224, -RZ, R223.H0_H0 ;  /* 0x200000dfffe07230 */ /* 0x021fe20000004100 */
[----:B------:R-:W-:Y:S01]  /*d860*/  ISETP.GT.AND P2, PT, R0, 0x9, P0 ;  /* 0x000000090000780c */ /* 0x000fe20000744270 */
[----:B------:R-:W-:Y:S03]  /*d870*/  BSSY B1, `(.L_x_230) ;  /* 0x000000a000017945 */ /* 0x000fe60003800000 */
[----:B------:R-:W-:-:S04]  /*d880*/  FMUL R224, R224, R16 ;  /* 0x00000010e0e07220 */ /* 0x000fc80000400000 */
[----:B----4-:R-:W-:Y:S01]  /*d890*/  FFMA R224, R225, R2, R224 ;  /* 0x00000002e1e07223 */ /* 0x010fe200000000e0 */
[----:B------:R-:W-:-:S04]  /*d8a0*/  @P3 MOV R225, R11 ;  /* 0x0000000b00e13202 */ /* 0x000fc80000000f00 */
[----:B------:R-:W-:-:S04]  /*d8b0*/  F2FP.F16.F32.PACK_AB R224, RZ, R224 ;  /* 0x000000e0ffe0723e */ /* 0x000fc800000000ff */
[----:B------:R-:W-:Y:S01]  /*d8c0*/  PRMT R230, R224, 0x7610, R230 ;  /* 0x00007610e0e67816 */ /* 0x000fe200000000e6 */
[----:B------:R-:W-:-:S05]  /*d8d0*/  @P3 IMAD.MOV.U32 R224, RZ, RZ, R10 ;  /* 0x000000ffffe03224 */ /* 0x000fca00078e000a */
[----:B------:R0:W-:Y:S01]  /*d8e0*/  @P3 STG.E.U16 desc[UR36][R224.64+0x10], R230 ;  /* 0x000010e6e0003986 */ /* 0x0001e2000c101524 */
[----:B------:R-:W-:Y:S05]  /*d8f0*/  @!P2 BRA `(.L_x_231) ;  /* 0x000000000004a947 */ /* 0x000fea0003800000 */
[----:B------:R4:W5:Y:S02]  /*d900*/  LDG.E.LTC128B.U16 R223, desc[UR36][R6.64+0x12] ;  /* 0x0000122406df7981 */ /* 0x000964000c1e1520 */
.L_x_231:
[----:B------:R-:W-:Y:S05]  /*d910*/  BSYNC B1 ;  /* 0x0000000000017941 */ /* 0x000fea0003800000 */
.L_x_230:
[----:B0-----:R-:W2:Y:S01]  /*d920*/  LDL.LU R225, [R1+0x14] ;  /* 0x0000140001e17983 */ /* 0x001ea20000300800 */
[----:B-----5:R-:W-:Y:S01]  /*d930*/  HADD2.F32 R224, -RZ, R223.H0_H0 ;  /* 0x200000dfffe07230 */ /* 0x020fe20000004100 */
        /* <DEDUP_REMOVED lines=8> */
.L_x_233:
[----:B------:R-:W-:Y:S05]  /*d9c0*/  BSYNC B1 ;  /* 0x0000000000017941 */ /* 0x000fea0003800000 */
.L_x_232:
[----:B------:R-:W3:Y:S01]  /*d9d0*/  LDL.LU R225, [R1+0x18] ;  /* 0x0000180001e17983 */ /* 0x000ee20000300800 */
[----:B0----5:R-:W-:Y:S01]  /*d9e0*/  HADD2.F32 R224, -RZ, R223.H0_H0 ;  /* 0x200000dfffe07230 */ /* 0x021fe20000004100 */
        /* <DEDUP_REMOVED lines=8> */
.L_x_235:
[----:B------:R-:W-:Y:S05]  /*da70*/  BSYNC B1 ;  /* 0x0000000000017941 */ /* 0x000fea0003800000 */
.L_x_234:
[----:B------:R-:W2:Y:S01]  /*da80*/  LDL.LU R225, [R1+0x1c] ;  /* 0x00001c0001e17983 */ /* 0x000ea20000300800 */
[----:B0----5:R-:W-:Y:S01]  /*da90*/  HADD2.F32 R224, -RZ, R223.H0_H0 ;  /* 0x200000dfffe07230 */ /* 0x021fe20000004100 */
        /* <DEDUP_REMOVED lines=8> */
.L_x_237:
[----:B------:R-:W-:Y:S05]  /*db20*/  BSYNC B1 ;  /* 0x0000000000017941 */ /* 0x000fea0003800000 */
.L_x_236:
[----:B------:R-:W3:Y:S01]  /*db30*/  LDL.LU R225, [R1+0x20] ;  /* 0x0000200001e17983 */ /* 0x000ee20000300800 */
[----:B0----5:R-:W-:Y:S01]  /*db40*/  HADD2.F32 R224, -RZ, R223.H0_H0 ;  /* 0x200000dfffe07230 */ /* 0x021fe20000004100 */
[----:B------:R-:W-:Y:S01]  /*db50*/  ISETP.GT.AND P2, PT, R0, 0x11, P0 ;  /* 0x000000110000780c */ /* 0x000fe20000744270 */
[----:B------:R-:W-:Y:S03]  /*db60*/  BSSY B1, `(.L_x_238) ;  /* 0x000000a000017945 */ /* 0x000fe60003800000 */
[----:B------:R-:W-:-:S04]  /*db70*/  FMUL R224, R224, R16 ;  /* 0x00000010e0e07220 */ /* 0x000fc80000400000 */
[----:B---3--:R-:W-:Y:S01]  /*db80*/  FFMA R224, R225, R2, R224 ;  /* 0x00000002e1e07223 */ /* 0x008fe200000000e0 */
[----:B------:R-:W-:-:S04]  /*db90*/  @P3 IMAD.MOV.U32 R225, RZ, RZ, R11 ;  /* 0x000000ffffe13224 */ /* 0x000fc800078e000b */
[----:B------:R-:W-:-:S04]  /*dba0*/  F2FP.F16.F32.PACK_AB R224, RZ, R224 ;  /* 0x000000e0ffe0723e */ /* 0x000fc800000000ff */
[----:B------:R-:W-:Y:S01]  /*dbb0*/  PRMT R230, R224, 0x7610, R230 ;  /* 0x00007610e0e67816 */ /* 0x000fe200000000e6 */
[----:B------:R-:W-:-:S05]  /*dbc0*/  @P3 IMAD.MOV.U32 R224, RZ, RZ, R10 ;  /* 0x000000ffffe03224 */ /* 0x000fca00078e000a */
[----:B------:R0:W-:Y:S01]  /*dbd0*/  @P3 STG.E.U16 desc[UR36][R224.64+0x20], R230 ;  /* 0x000020e6e0003986 */ /* 0x0001e2000c101524 */
[----:B------:R-:W-:Y:S05]  /*dbe0*/  @!P2 BRA `(.L_x_239) ;  /* 0x000000000004a947 */ /* 0x000fea0003800000 */
[----:B------:R3:W5:Y:S02]  /*dbf0*/  LDG.E.LTC128B.U16 R223, desc[UR36][R6.64+0x22] ;  /* 0x0000222406df7981 */ /* 0x000764000c1e1520 */
.L_x_239:
[----:B------:R-:W-:Y:S05]  /*dc00*/  BSYNC B1 ;  /* 0x0000000000017941 */ /* 0x000fea0003800000 */
.L_x_238:
        /* <DEDUP_REMOVED lines=10> */
.L_x_241:
[----:B------:R-:W-:Y:S05]  /*dcb0*/  BSYNC B1 ;  /* 0x0000000000017941 */ /* 0x000fea0003800000 */
.L_x_240:
        /* <DEDUP_REMOVED lines=10> */
.L_x_243:
[----:B------:R-:W-:Y:S05]  /*dd60*/  BSYNC B1 ;  /* 0x0000000000017941 */ /* 0x000fea0003800000 */
.L_x_242:
        /* <DEDUP_REMOVED lines=10> */
.L_x_245:
[----:B------:R-:W-:Y:S05]  /*de10*/  BSYNC B1 ;  /* 0x0000000000017941 */ /* 0x000fea0003800000 */
.L_x_244:
        /* <DEDUP_REMOVED lines=8> */
[----:B------:R-:W-:Y:S02]  /*dea0*/  PRMT R230, R224, 0x7610, R230 ;  /* 0x00007610e0e67816 */ /* 0x000fe400000000e6 */
[----:B------:R-:W-:-:S05]  /*deb0*/  @P3 MOV R224, R10 ;  /* 0x0000000a00e03202 */ /* 0x000fca0000000f00 */
[----:B------:R0:W-:Y:S01]  /*dec0*/  @P3 STG.E.U16 desc[UR36][R224.64+0x30], R230 ;  /* 0x000030e6e0003986 */ /* 0x0001e2000c101524 */
[----:B------:R-:W-:Y:S05]  /*ded0*/  @!P2 BRA `(.L_x_247) ;  /* 0x000000000004a947 */ /* 0x000fea0003800000 */
[----:B------:R3:W5:Y:S02]  /*dee0*/  LDG.E.LTC128B.U16 R223, desc[UR36][R6.64+0x32] ;  /* 0x0000322406df7981 */ /* 0x000764000c1e1520 */
.L_x_247:
[----:B------:R-:W-:Y:S05]  /*def0*/  BSYNC B1 ;  /* 0x0000000000017941 */ /* 0x000fea0003800000 */
.L_x_246:
        /* <DEDUP_REMOVED lines=10> */
.L_x_249:
[----:B------:R-:W-:Y:S05]  /*dfa0*/  BSYNC B1 ;  /* 0x0000000000017941 */ /* 0x000fea0003800000 */
.L_x_248:
        /* <DEDUP_REMOVED lines=10> */
.L_x_251:
[----:B------:R-:W-:Y:S05]  /*e050*/  BSYNC B1 ;  /* 0x0000000000017941 */ /* 0x000fea0003800000 */
.L_x_250:
        /* <DEDUP_REMOVED lines=10> */
.L_x_253:
[----:B------:R-:W-:Y:S05]  /*e100*/  BSYNC B1 ;  /* 0x0000000000017941 */ /* 0x000fea0003800000 */
.L_x_252:
[----:B------:R-:W3:Y:S01]  /*e110*/  LDL.LU R225, [R1+0x40] ;  /* 0x0000400001e17983 */ /* 0x000ee20000300800 */
[----:B0----5:R-:W-:Y:S01]  /*e120*/  HADD2.F32 R224, -RZ, R223.H0_H0 ;  /* 0x200000dfffe07230 */ /* 0x021fe20000004100 */
[----:B------:R-:W-:Y:S01]  /*e130*/  ISETP.GT.AND P2, PT, R0, 0x21, P0 ;  /* 0x000000210000780c */ /* 0x000fe20000744270 */
[----:B------:R-:W-:Y:S03]  /*e140*/  BSSY B1, `(.L_x_254) ;  /* 0x000000a000017945 */ /* 0x000fe60003800000 */
[----:B------:R-:W-:-:S04]  /*e150*/  FMUL R224, R224, R16 ;  /* 0x00000010e0e07220 */ /* 0x000fc80000400000 */
[----:B---3--:R-:W-:Y:S01]  /*e160*/  FFMA R224, R225, R2, R224 ;  /* 0x00000002e1e07223 */ /* 0x008fe200000000e0 */
[----:B------:R-:W-:-:S04]  /*e170*/  @P3 MOV R225, R11 ;  /* 0x0000000b00e13202 */ /* 0x000fc80000000f00 */
[----:B------:R-:W-:-:S04]  /*e180*/  F2FP.F16.F32.PACK_AB R224, RZ, R224 ;  /* 0x000000e0ffe0723e */ /* 0x000fc800000000ff */
[----:B------:R-:W-:Y:S01]  /*e190*/  PRMT R230, R224, 0x7610, R230 ;  /* 0x00007610e0e67816 */ /* 0x000fe200000000e6 */
[----:B------:R-:W-:-:S05]  /*e1a0*/  @P3 IMAD.MOV.U32 R224, RZ, RZ, R10 ;  /* 0x000000ffffe03224 */ /* 0x000fca00078e000a */
[----:B------:R0:W-:Y:S01]  /*e1b0*/  @P3 STG.E.U16 desc[UR36][R224.64+0x40], R230 ;  /* 0x000040e6e0003986 */ /* 0x0001e2000c101524 */
[----:B------:R-:W-:Y:S05]  /*e1c0*/  @!P2 BRA `(.L_x_255) ;  /* 0x000000000004a947 */ /* 0x000fea0003800000 */
[----:B------:R3:W5:Y:S02]  /*e1d0*/  LDG.E.LTC128B.U16 R223, desc[UR36][R6.64+0x42] ;  /* 0x0000422406df7981 */ /* 0x000764000c1e1520 */
.L_x_255:
[----:B------:R-:W-:Y:S05]  /*e1e0*/  BSYNC B1 ;  /* 0x0000000000017941 */ /* 0x000fea0003800000 */
.L_x_254:
        /* <DEDUP_REMOVED lines=10> */
.L_x_257:
[----:B------:R-:W-:Y:S05]  /*e290*/  BSYNC B1 ;  /* 0x0000000000017941 */ /* 0x000fea0003800000 */
.L_x_256:
        /* <DEDUP_REMOVED lines=10> */
.L_x_259:
[----:B------:R-:W-:Y:S05]  /*e340*/  BSYNC B1 ;  /* 0x0000000000017941 */ /* 0x000fea0003800000 */
.L_x_258:
        /* <DEDUP_REMOVED lines=10> */
.L_x_261:
[----:B------:R-:W-:Y:S05]  /*e3f0*/  BSYNC B1 ;  /* 0x0000000000017941 */ /* 0x000fea0003800000 */
.L_x_260:
        /* <DEDUP_REMOVED lines=13> */
.L_x_263:
[----:B------:R-:W-:Y:S05]  /*e4d0*/  BSYNC B1 ;  /* 0x0000000000017941 */ /* 0x000fea0003800000 */
.L_x_262:
        /* <DEDUP_REMOVED lines=10> */
.L_x_265:
[----:B------:R-:W-:Y:S05]  /*e580*/  BSYNC B1 ;  /* 0x0000000000017941 */ /* 0x000fea0003800000 */
.L_x_264:
        /* <DEDUP_REMOVED lines=10> */
.L_x_267:
[----:B------:R-:W-:Y:S05]  /*e630*/  BSYNC B1 ;  /* 0x0000000000017941 */ /* 0x000fea0003800000 */
.L_x_266:
        /* <DEDUP_REMOVED lines=10> */
.L_x_269:
[----:B------:R-:W-:Y:S05]  /*e6e0*/  BSYNC B1 ;  /* 0x0000000000017941 */ /* 0x000fea0003800000 */
.L_x_268:
        /* <DEDUP_REMOVED lines=13> */
.L_x_271:
[----:B------:R-:W-:Y:S05]  /*e7c0*/  BSYNC B1 ;  /* 0x0000000000017941 */ /* 0x000fea0003800000 */
.L_x_270:
        /* <DEDUP_REMOVED lines=10> */
.L_x_273:
[----:B------:R-:W-:Y:S05]  /*e870*/  BSYNC B1 ;  /* 0x0000000000017941 */ /* 0x000fea0003800000 */
.L_x_272:
        /* <DEDUP_REMOVED lines=10> */
.L_x_275:
[----:B------:R-:W-:Y:S05]  /*e920*/  BSYNC B1 ;  /* 0x0000000000017941 */ /* 0x000fea0003800000 */
.L_x_274:
        /* <DEDUP_REMOVED lines=10> */
.L_x_277:
[----:B------:R-:W-:Y:S05]  /*e9d0*/  BSYNC B1 ;  /* 0x0000000000017941 */ /* 0x000fea0003800000 */
.L_x_276:
        /* <DEDUP_REMOVED lines=13> */
.L_x_279:
[----:B------:R-:W-:Y:S05]  /*eab0*/  BSYNC B1 ;  /* 0x0000000000017941 */ /* 0x000fea0003800000 */
.L_x_278:
        /* <DEDUP_REMOVED lines=10> */
.L_x_281:
[----:B------:R-:W-:Y:S05]  /*eb60*/  BSYNC B1 ;  /* 0x0000000000017941 */ /* 0x000fea0003800000 */
.L_x_280:
        /* <DEDUP_REMOVED lines=10> */
.L_x_283:
[----:B------:R-:W-:Y:S05]  /*ec10*/  BSYNC B1 ;  /* 0x0000000000017941 */ /* 0x000fea0003800000 */
.L_x_282:
        /* <DEDUP_REMOVED lines=10> */
.L_x_285:
[----:B------:R-:W-:Y:S05]  /*ecc0*/  BSYNC B1 ;  /* 0x0000000000017941 */ /* 0x000fea0003800000 */
.L_x_284:
        /* <DEDUP_REMOVED lines=13> */
.L_x_287:
[----:B------:R-:W-:Y:S05]  /*eda0*/  BSYNC B1 ;  /* 0x0000000000017941 */ /* 0x000fea0003800000 */
.L_x_286:
        /* <DEDUP_REMOVED lines=10> */
.L_x_289:
[----:B------:R-:W-:Y:S05]  /*ee50*/  BSYNC B1 ;  /* 0x0000000000017941 */ /* 0x000fea0003800000 */
.L_x_288:
        /* <DEDUP_REMOVED lines=10> */
.L_x_291:
[----:B------:R-:W-:Y:S05]  /*ef00*/  BSYNC B1 ;  /* 0x0000000000017941 */ /* 0x000fea0003800000 */
.L_x_290:
        /* <DEDUP_REMOVED lines=10> */
.L_x_293:
[----:B------:R-:W-:Y:S05]  /*efb0*/  BSYNC B1 ;  /* 0x0000000000017941 */ /* 0x000fea0003800000 */
.L_x_292:
        /* <DEDUP_REMOVED lines=13> */
.L_x_295:
[----:B------:R-:W-:Y:S05]  /*f090*/  BSYNC B1 ;  /* 0x0000000000017941 */ /* 0x000fea0003800000 */
.L_x_294:
        /* <DEDUP_REMOVED lines=10> */
.L_x_297:
[----:B------:R-:W-:Y:S05]  /*f140*/  BSYNC B1 ;  /* 0x0000000000017941 */ /* 0x000fea0003800000 */
.L_x_296:
        /* <DEDUP_REMOVED lines=10> */
.L_x_299:
[----:B------:R-:W-:Y:S05]  /*f1f0*/  BSYNC B1 ;  /* 0x0000000000017941 */ /* 0x000fea0003800000 */
.L_x_298:
        /* <DEDUP_REMOVED lines=10> */
.L_x_301:
[----:B------:R-:W-:Y:S05]  /*f2a0*/  BSYNC B1 ;  /* 0x0000000000017941 */ /* 0x000fea0003800000 */
.L_x_300:
        /* <DEDUP_REMOVED lines=13> */
.L_x_303:
[----:B------:R-:W-:Y:S05]  /*f380*/  BSYNC B1 ;  /* 0x0000000000017941 */ /* 0x000fea0003800000 */
.L_x_302:
        /* <DEDUP_REMOVED lines=10> */
.L_x_305:
[----:B------:R-:W-:Y:S05]  /*f430*/  BSYNC B1 ;  /* 0x0000000000017941 */ /* 0x000fea0003800000 */
.L_x_304:
        /* <DEDUP_REMOVED lines=10> */
.L_x_307:
[----:B------:R-:W-:Y:S05]  /*f4e0*/  BSYNC B1 ;  /* 0x0000000000017941 */ /* 0x000fea0003800000 */
.L_x_306:
        /* <DEDUP_REMOVED lines=10> */
.L_x_309:
[----:B------:R-:W-:Y:S05]  /*f590*/  BSYNC B1 ;  /* 0x0000000000017941 */ /* 0x000fea0003800000 */
.L_x_308:
        /* <DEDUP_REMOVED lines=13> */
.L_x_311:
[----:B------:R-:W-:Y:S05]  /*f670*/  BSYNC B1 ;  /* 0x0000000000017941 */ /* 0x000fea0003800000 */
.L_x_310:
        /* <DEDUP_REMOVED lines=10> */
.L_x_313:
[----:B------:R-:W-:Y:S05]  /*f720*/  BSYNC B1 ;  /* 0x0000000000017941 */ /* 0x000fea0003800000 */
.L_x_312:
        /* <DEDUP_REMOVED lines=10> */
.L_x_315:
[----:B------:R-:W-:Y:S05]  /*f7d0*/  BSYNC B1 ;  /* 0x0000000000017941 */ /* 0x000fea0003800000 */
.L_x_314:
        /* <DEDUP_REMOVED lines=10> */
.L_x_317:
[----:B------:R-:W-:Y:S05]  /*f880*/  BSYNC B1 ;  /* 0x0000000000017941 */ /* 0x000fea0003800000 */
.L_x_316:
        /* <DEDUP_REMOVED lines=13> */
.L_x_319:
[----:B------:R-:W-:Y:S05]  /*f960*/  BSYNC B1 ;  /* 0x0000000000017941 */ /* 0x000fea0003800000 */
.L_x_318:
        /* <DEDUP_REMOVED lines=10> */
.L_x_321:
[----:B------:R-:W-:Y:S05]  /*fa10*/  BSYNC B1 ;  /* 0x0000000000017941 */ /* 0x000fea0003800000 */
.L_x_320:
        /* <DEDUP_REMOVED lines=10> */
.L_x_323:
[----:B------:R-:W-:Y:S05]  /*fac0*/  BSYNC B1 ;  /* 0x0000000000017941 */ /* 0x000fea0003800000 */
.L_x_322:
        /* <DEDUP_REMOVED lines=10> */
.L_x_325:
[----:B------:R-:W-:Y:S05]  /*fb70*/  BSYNC B1 ;  /* 0x0000000000017941 */ /* 0x000fea0003800000 */
.L_x_324:
        /* <DEDUP_REMOVED lines=13> */
.L_x_327:
[----:B------:R-:W-:Y:S05]  /*fc50*/  BSYNC B1 ;  /* 0x0000000000017941 */ /* 0x000fea0003800000 */
.L_x_326:
        /* <DEDUP_REMOVED lines=10> */
.L_x_329:
[----:B------:R-:W-:Y:S05]  /*fd00*/  BSYNC B1 ;  /* 0x0000000000017941 */ /* 0x000fea0003800000 */
.L_x_328:
        /* <DEDUP_REMOVED lines=10> */
.L_x_331:
[----:B------:R-:W-:Y:S05]  /*fdb0*/  BSYNC B1 ;  /* 0x0000000000017941 */ /* 0x000fea0003800000 */
.L_x_330:
        /* <DEDUP_REMOVED lines=10> */
.L_x_333:
[----:B------:R-:W-:Y:S05]  /*fe60*/  BSYNC B1 ;  /* 0x0000000000017941 */ /* 0x000fea0003800000 */
.L_x_332:
        /* <DEDUP_REMOVED lines=13> */
.L_x_335:
[----:B------:R-:W-:Y:S05]  /*ff40*/  BSYNC B1 ;  /* 0x0000000000017941 */ /* 0x000fea0003800000 */
.L_x_334:
        /* <DEDUP_REMOVED lines=10> */
.L_x_337:
[----:B------:R-:W-:Y:S05]  /*fff0*/  BSYNC B1 ;  /* 0x0000000000017941 */ /* 0x000fea0003800000 */
.L_x_336:
        /* <DEDUP_REMOVED lines=10> */
.L_x_339:
[----:B------:R-:W-:Y:S05]  /*100a0*/  BSYNC B1 ;  /* 0x0000000000017941 */ /* 0x000fea0003800000 */
.L_x_338:
        /* <DEDUP_REMOVED lines=10> */
.L_x_341:
[----:B------:R-:W-:Y:S05]  /*10150*/  BSYNC B1 ;  /* 0x0000000000017941 */ /* 0x000fea0003800000 */
.L_x_340:
        /* <DEDUP_REMOVED lines=13> */
.L_x_343:
[----:B------:R-:W-:Y:S05]  /*10230*/  BSYNC B1 ;  /* 0x0000000000017941 */ /* 0x000fea0003800000 */
.L_x_342:
        /* <DEDUP_REMOVED lines=10> */
.L_x_345:
[----:B------:R-:W-:Y:S05]  /*102e0*/  BSYNC B1 ;  /* 0x0000000000017941 */ /* 0x000fea0003800000 */
.L_x_344:
        /* <DEDUP_REMOVED lines=10> */
.L_x_347:
[----:B------:R-:W-:Y:S05]  /*10390*/  BSYNC B1 ;  /* 0x0000000000017941 */ /* 0x000fea0003800000 */
.L_x_346:
        /* <DEDUP_REMOVED lines=10> */
.L_x_349:
[----:B------:R-:W-:Y:S05]  /*10440*/  BSYNC B1 ;  /* 0x0000000000017941 */ /* 0x000fea0003800000 */
.L_x_348:
        /* <DEDUP_REMOVED lines=13> */
.L_x_351:
[----:B------:R-:W-:Y:S05]  /*10520*/  BSYNC B1 ;  /* 0x0000000000017941 */ /* 0x000fea0003800000 */
.L_x_350:
        /* <DEDUP_REMOVED lines=10> */
.L_x_353:
[----:B------:R-:W-:Y:S05]  /*105d0*/  BSYNC B1 ;  /* 0x0000000000017941 */ /* 0x000fea0003800000 */
.L_x_352:
        /* <DEDUP_REMOVED lines=10> */
.L_x_355:
[----:B------:R-:W-:Y:S05]  /*10680*/  BSYNC B1 ;  /* 0x0000000000017941 */ /* 0x000fea0003800000 */
.L_x_354:
        /* <DEDUP_REMOVED lines=10> */
.L_x_357:
[----:B------:R-:W-:Y:S05]  /*10730*/  BSYNC B1 ;  /* 0x0000000000017941 */ /* 0x000fea0003800000 */
.L_x_356:
        /* <DEDUP_REMOVED lines=13> */
.L_x_359:
[----:B------:R-:W-:Y:S05]  /*10810*/  BSYNC B1 ;  /* 0x0000000000017941 */ /* 0x000fea0003800000 */
.L_x_358:
        /* <DEDUP_REMOVED lines=10> */
.L_x_361:
[----:B------:R-:W-:Y:S05]  /*108c0*/  BSYNC B1 ;  /* 0x0000000000017941 */ /* 0x000fea0003800000 */
.L_x_360:
        /* <DEDUP_REMOVED lines=10> */
.L_x_363:
[----:B------:R-:W-:Y:S05]  /*10970*/  BSYNC B1 ;  /* 0x0000000000017941 */ /* 0x000fea0003800000 */
.L_x_362:
        /* <DEDUP_REMOVED lines=10> */
.L_x_365:
[----:B------:R-:W-:Y:S05]  /*10a20*/  BSYNC B1 ;  /* 0x0000000000017941 */ /* 0x000fea0003800000 */
.L_x_364:
        /* <DEDUP_REMOVED lines=13> */
.L_x_367:
[----:B------:R-:W-:Y:S05]  /*10b00*/  BSYNC B1 ;  /* 0x0000000000017941 */ /* 0x000fea0003800000 */
.L_x_366:
        /* <DEDUP_REMOVED lines=10> */
.L_x_369:
[----:B------:R-:W-:Y:S05]  /*10bb0*/  BSYNC B1 ;  /* 0x0000000000017941 */ /* 0x000fea0003800000 */
.L_x_368:
        /* <DEDUP_REMOVED lines=10> */
.L_x_371:
[----:B------:R-:W-:Y:S05]  /*10c60*/  BSYNC B1 ;  /* 0x0000000000017941 */ /* 0x000fea0003800000 */
.L_x_370:
        /* <DEDUP_REMOVED lines=10> */
.L_x_373:
[----:B------:R-:W-:Y:S05]  /*10d10*/  BSYNC B1 ;  /* 0x0000000000017941 */ /* 0x000fea0003800000 */
.L_x_372:
        /* <DEDUP_REMOVED lines=13> */
.L_x_375:
[----:B------:R-:W-:Y:S05]  /*10df0*/  BSYNC B1 ;  /* 0x0000000000017941 */ /* 0x000fea0003800000 */
.L_x_374:
        /* <DEDUP_REMOVED lines=10> */
.L_x_377:
[----:B------:R-:W-:Y:S05]  /*10ea0*/  BSYNC B1 ;  /* 0x0000000000017941 */ /* 0x000fea0003800000 */
.L_x_376:
        /* <DEDUP_REMOVED lines=10> */
.L_x_379:
[----:B------:R-:W-:Y:S05]  /*10f50*/  BSYNC B1 ;  /* 0x0000000000017941 */ /* 0x000fea0003800000 */
.L_x_378:
        /* <DEDUP_REMOVED lines=10> */
.L_x_381:
[----:B------:R-:W-:Y:S05]  /*11000*/  BSYNC B1 ;  /* 0x0000000000017941 */ /* 0x000fea0003800000 */
.L_x_380:
        /* <DEDUP_REMOVED lines=13> */
.L_x_383:
[----:B------:R-:W-:Y:S05]  /*110e0*/  BSYNC B1 ;  /* 0x0000000000017941 */ /* 0x000fea0003800000 */
.L_x_382:
        /* <DEDUP_REMOVED lines=10> */
.L_x_385:
[----:B------:R-:W-:Y:S05]  /*11190*/  BSYNC B1 ;  /* 0x0000000000017941 */ /* 0x000fea0003800000 */
.L_x_384:
        /* <DEDUP_REMOVED lines=10> */
.L_x_387:
[----:B------:R-:W-:Y:S05]  /*11240*/  BSYNC B1 ;  /* 0x0000000000017941 */ /* 0x000fea0003800000 */
.L_x_386:
        /* <DEDUP_REMOVED lines=10> */
.L_x_389:
[----:B------:R-:W-:Y:S05]  /*112f0*/  BSYNC B1 ;  /* 0x0000000000017941 */ /* 0x000fea0003800000 */
.L_x_388:
        /* <DEDUP_REMOVED lines=13> */
.L_x_391:
[----:B------:R-:W-:Y:S05]  /*113d0*/  BSYNC B1 ;  /* 0x0000000000017941 */ /* 0x000fea0003800000 */
.L_x_390:
        /* <DEDUP_REMOVED lines=10> */
.L_x_393:
[----:B------:R-:W-:Y:S05]  /*11480*/  BSYNC B1 ;  /* 0x0000000000017941 */ /* 0x000fea0003800000 */
.L_x_392:
        /* <DEDUP_REMOVED lines=10> */
.L_x_395:
[----:B------:R-:W-:Y:S05]  /*11530*/  BSYNC B1 ;  /* 0x0000000000017941 */ /* 0x000fea0003800000 */
.L_x_394:
        /* <DEDUP_REMOVED lines=10> */
.L_x_397:
[----:B------:R-:W-:Y:S05]  /*115e0*/  BSYNC B1 ;  /* 0x0000000000017941 */ /* 0x000fea0003800000 */
.L_x_396:
        /* <DEDUP_REMOVED lines=13> */
.L_x_399:
[----:B------:R-:W-:Y:S05]  /*116c0*/  BSYNC B1 ;  /* 0x0000000000017941 */ /* 0x000fea0003800000 */
.L_x_398:
        /* <DEDUP_REMOVED lines=10> */
.L_x_401:
[----:B------:R-:W-:Y:S05]  /*11770*/  BSYNC B1 ;  /* 0x0000000000017941 */ /* 0x000fea0003800000 */
.L_x_400:
        /* <DEDUP_REMOVED lines=10> */
.L_x_403:
[----:B------:R-:W-:Y:S05]  /*11820*/  BSYNC B1 ;  /* 0x0000000000017941 */ /* 0x000fea0003800000 */
.L_x_402:
        /* <DEDUP_REMOVED lines=10> */
.L_x_405:
[----:B------:R-:W-:Y:S05]  /*118d0*/  BSYNC B1 ;  /* 0x0000000000017941 */ /* 0x000fea0003800000 */
.L_x_404:
[----:B------:R-:W3:Y:S01]  /*118e0*/  LDL.LU R225, [R1+0x170] ;  /* 0x0001700001e17983 */ /* 0x000ee20000300800 */
[----:B0----5:R-:W-:Y:S01]  /*118f0*/  HADD2.F32 R224, -RZ, R223.H0_H0 ;  /* 0x200000dfffe07230 */ /* 0x021fe20000004100 */
[----:B------:R-:W-:Y:S01]  /*11900*/  ISETP.GT.AND P0, PT, R0, 0xb9, P0 ;  /* 0x000000b90000780c */ /* 0x000fe20000704270 */
[----:B------:R-:W-:Y:S03]  /*11910*/  BSSY B1, `(.L_x_406) ;  /* 0x0000009000017945 */ /* 0x000fe60003800000 */
[----:B------:R-:W-:-:S04]  /*11920*/  FMUL R224, R224, R16 ;  /* 0x00000010e0e07220 */ /* 0x000fc80000400000 */
[----:B---3--:R-:W-:Y:S01]  /*11930*/  FFMA R224, R225, R2, R224 ;  /* 0x00000002e1e07223 */ /* 0x008fe200000000e0 */
[----:B------:R-:W-:-:S04]  /*11940*/  @P3 IMAD.MOV.U32 R225, RZ, RZ, R11 ;  /* 0x000000ffffe13224 */ /* 0x000fc800078e000b */
[----:B------:R-:W-:Y:S01]  /*11950*/  F2FP.F16.F32.PACK_AB R230, RZ, R224 ;  /* 0x000000e0ffe6723e */ /* 0x000fe200000000ff */
[----:B------:R-:W-:-:S05]  /*11960*/  @P3 IMAD.MOV.U32 R224, RZ, RZ, R10 ;  /* 0x000000ffffe03224 */ /* 0x000fca00078e000a */
[----:B------:R0:W-:Y:S01]  /*11970*/  @P3 STG.E.U16 desc[UR36][R224.64+0x170], R230 ;  /* 0x000170e6e0003986 */ /* 0x0001e2000c101524 */
[----:B------:R-:W-:Y:S05]  /*11980*/  @!P0 BRA `(.L_x_407) ;  /* 0x0000000000048947 */ /* 0x000fea0003800000 */
[----:B------:R3:W5:Y:S02]  /*11990*/  LDG.E.LTC128B.U16 R223, desc[UR36][R6.64+0x172] ;  /* 0x0001722406df7981 */ /* 0x000764000c1e1520 */
.L_x_407:
[----:B------:R-:W-:Y:S05]  /*119a0*/  BSYNC B1 ;  /* 0x0000000000017941 */ /* 0x000fea0003800000 */
.L_x_406:
[----:B-1234-:R-:W2:Y:S01]  /*119b0*/  LDL.LU R6, [R1+0x174] ;  /* 0x0001740001067983 */ /* 0x01eea20000300800 */
        /* <DEDUP_REMOVED lines=9> */
.L_x_409:
[----:B------:R-:W-:Y:S05]  /*11a50*/  BSYNC B1 ;  /* 0x0000000000017941 */ /* 0x000fea0003800000 */
.L_x_408:
[----:B------:R-:W3:Y:S01]  /*11a60*/  LDL.LU R6, [R1+0x178] ;  /* 0x0001780001067983 */ /* 0x000ee20000300800 */
[----:B-1---5:R-:W-:Y:S01]  /*11a70*/  HADD2.F32 R7, -RZ, R223.H0_H0 ;  /* 0x200000dfff077230 */ /* 0x022fe20000004100 */
[----:B------:R-:W-:Y:S01]  /*11a80*/  ISETP.GT.AND P1, PT, R0, 0xb9, P1 ;  /* 0x000000b90000780c */ /* 0x000fe20000f24270 */
[----:B------:R-:W-:Y:S03]  /*11a90*/  BSSY B1, `(.L_x_410) ;  /* 0x000000a000017945 */ /* 0x000fe60003800000 */
[----:B------:R-:W-:-:S04]  /*11aa0*/  FMUL R7, R7, R16 ;  /* 0x0000001007077220 */ /* 0x000fc80000400000 */
[----:B---3--:R-:W-:Y:S01]  /*11ab0*/  FFMA R7, R6, R2, R7 ;  /* 0x0000000206077223 */ /* 0x008fe20000000007 */
[----:B------:R-:W-:-:S04]  /*11ac0*/  IADD3 R6, P0, R222, 0x100, RZ ;  /* 0x00000100de067810 */ /* 0x000fc80007f1e0ff */
[----:B------:R-:W-:-:S04]  /*11ad0*/  F2FP.F16.F32.PACK_AB R7, RZ, R7 ;  /* 0x00000007ff07723e */ /* 0x000fc800000000ff */
[----:B------:R-:W-:Y:S02]  /*11ae0*/  PRMT R10, R7, 0x7610, R10 ;  /* 0x00007610070a7816 */ /* 0x000fe4000000000a */
[----:B------:R-:W-:-:S03]  /*11af0*/  IADD3.X R7, RZ, UR7, RZ, P0, !PT ;  /* 0x00000007ff077c10 */ /* 0x000fc600087fe4ff */
[----:B------:R1:W-:Y:S01]  /*11b00*/  @P2 STG.E.U16 desc[UR36][R12.64+0x170], R10 ;  /* 0x0001700a0c002986 */ /* 0x0003e2000c101524 */
[----:B------:R-:W-:Y:S05]  /*11b10*/  @!P1 BRA `(.L_x_411) ;  /* 0x0000000000049947 */ /* 0x000fea0003800000 */
[----:B------:R3:W5:Y:S02]  /*11b20*/  LDG.E.LTC128B.U16 R223, desc[UR36][R4.64+0x172] ;  /* 0x0001722404df7981 */ /* 0x000764000c1e1520 */
.L_x_411:
[----:B------:R-:W-:Y:S05]  /*11b30*/  BSYNC B1 ;  /* 0x0000000000017941 */ /* 0x000fea0003800000 */
.L_x_410:
[----:B-1----:R-:W4:Y:S01]  /*11b40*/  LDL.LU R10, [R1+0x17c] ;  /* 0x00017c00010a7983 */ /* 0x002f220000300800 */
[----:B--23-5:R-:W-:Y:S01]  /*11b50*/  HADD2.F32 R5, -RZ, R223.H0_H0 ;  /* 0x200000dfff057230 */ /* 0x02cfe20000004100 */
[----:B------:R-:W-:Y:S01]  /*11b60*/  ISETP.GT.AND P0, PT, R3, 0x100, PT ;  /* 0x000001000300780c */ /* 0x000fe20003f04270 */
[----:B------:R-:W-:-:S03]  /*11b70*/  IMAD R7, R7, R20, RZ ;  /* 0x0000001407077224 */ /* 0x000fc600078e02ff */
[----:B------:R-:W-:Y:S01]  /*11b80*/  FMUL R11, R5, R16 ;  /* 0x00000010050b7220 */ /* 0x000fe20000400000 */
[----:B------:R-:W-:Y:S01]  /*11b90*/  IMAD R7, R6, R21, R7 ;  /* 0x0000001506077224 */ /* 0x000fe200078e0207 */
[----:B------:R-:W-:Y:S01]  /*11ba0*/  ISETP.GT.AND P4, PT, R0, RZ, P0 ;  /* 0x000000ff0000720c */ /* 0x000fe20000784270 */
[----:B------:R-:W-:-:S04]  /*11bb0*/  IMAD.WIDE.U32 R4, R6, R20, R216 ;  /* 0x0000001406047225 */ /* 0x000fc800078e00d8 */
[----:B------:R-:W-:Y:S02]  /*11bc0*/  IMAD.IADD R5, R5, 0x1, R7 ;  /* 0x0000000105057824 */ /* 0x000fe400078e0207 */
[----:B----4-:R-:W-:Y:S01]  /*11bd0*/  FFMA R11, R10, R2, R11 ;  /* 0x000000020a0b7223 */ /* 0x010fe2000000000b */
[----:B------:R-:W-:-:S04]  /*11be0*/  LEA R10, P2, R4, R18, 0x1 ;  /* 0x00000012040a7211 */ /* 0x000fc800078408ff */
[----:B------:R-:W-:Y:S02]  /*11bf0*/  F2FP.F16.F32.PACK_AB R12, RZ, R11 ;  /* 0x0000000bff0c723e */ /* 0x000fe400000000ff */
[----:B------:R-:W-:Y:S02]  /*11c00*/  LEA.HI.X R11, R4, R19, R5, 0x1, P2 ;  /* 0x00000013040b7211 */ /* 0x000fe400010f0c05 */
[----:B------:R-:W-:-:S05]  /*11c10*/  PRMT R13, R12, 0x7610, R13 ;  /* 0x000076100c0d7816 */ /* 0x000fca000000000d */
[----:B------:R1:W-:Y:S04]  /*11c20*/  @P1 STG.E.U16 desc[UR36][R14.64+0x172], R13 ;  /* 0x0001720d0e001986 */ /* 0x0003e8000c101524 */
[----:B------:R2:W0:Y:S01]  /*11c30*/  @P4 LDG.E.LTC128B.U16 R223, desc[UR36][R10.64] ;  /* 0x000000240adf4981 */ /* 0x000422000c1e1520 */
[----:B------:R-:W-:Y:S01]  /*11c40*/  IMAD.WIDE.U32 R4, R6, R20, R22 ;  /* 0x0000001406047225 */ /* 0x000fe200078e0016 */
[----:B------:R-:W-:Y:S01]  /*11c50*/  MOV R231, UR8 ;  /* 0x0000000800e77c02 */ /* 0x000fe20008000f00 */
[----:B------:R-:W-:Y:S01]  /*11c60*/  USHF.L.U64.HI UR4, UR8, 0x9, UR9 ;  /* 0x0000000908047899 */ /* 0x000fe20008010209 */
[----:B------:R-:W-:Y:S01]  /*11c70*/  ISETP.GT.AND P2, PT, R0, 0x1, P0 ;  /* 0x000000010000780c */ /* 0x000fe20000744270 */
[----:B------:R-:W-:Y:S01]  /*11c80*/  IMAD.IADD R5, R7, 0x1, R5 ;  /* 0x0000000107057824 */ /* 0x000fe200078e0205 */
[----:B------:R-:W-:Y:S01]  /*11c90*/  BSSY B1, `(.L_x_412) ;  /* 0x000000e000017945 */ /* 0x000fe20003800000 */
[----:B-1----:R-:W-:Y:S01]  /*11ca0*/  IMAD.WIDE.U32 R12, R218, UR43, R4 ;  /* 0x0000002bda0c7c25 */ /* 0x002fe2000f8e0004 */
[----:B------:R-:W-:-:S03]  /*11cb0*/  LEA R4, P1, R231, R8, 0x9 ;  /* 0x00000008e7047211 */ /* 0x000fc600078248ff */
[----:B------:R-:W-:Y:S01]  /*11cc0*/  IMAD.IADD R5, R219, 0x1, R13 ;  /* 0x00000001db057824 */ /* 0x000fe200078e020d */
[----:B--2---:R-:W-:-:S04]  /*11cd0*/  LEA R10, P3, R12, R18, 0x1 ;  /* 0x000000120c0a7211 */ /* 0x004fc800078608ff */
[----:B------:R-:W-:Y:S02]  /*11ce0*/  LEA.HI.X R11, R12, R19, R5, 0x1, P3 ;  /* 0x000000130c0b7211 */ /* 0x000fe400018f0c05 */
[----:B------:R-:W-:Y:S01]  /*11cf0*/  IADD3.X R5, R9, UR4, RZ, P1, !PT ;  /* 0x0000000409057c10 */ /* 0x000fe20008ffe4ff */
[----:B0-----:R-:W-:-:S05]  /*11d00*/  HADD2.F32 R225, -RZ, R223.H0_H0 ;  /* 0x200000dfffe17230 */ /* 0x001fca0000004100 */
[----:B------:R-:W-:-:S04]  /*11d10*/  FMUL R225, R225, R16 ;  /* 0x00000010e1e17220 */ /* 0x000fc80000400000 */
[----:B------:R-:W-:-:S05]  /*11d20*/  FFMA R225, R120, R2, R225 ;  /* 0x0000000278e17223 */ /* 0x000fca00000000e1 */
[----:B------:R-:W-:-:S05]  /*11d30*/  F2FP.F16.F32.PACK_AB R225, RZ, R225 ;  /* 0x000000e1ffe1723e */ /* 0x000fca00000000ff */
[----:B------:R0:W-:Y:S01]  /*11d40*/  @P4 STG.E.U16 desc[UR36][R4.64], R225 ;  /* 0x000000e104004986 */ /* 0x0001e2000c101524 */
[----:B------:R-:W-:Y:S05]  /*11d50*/  @!P2 BRA `(.L_x_413) ;  /* 0x000000000004a947 */ /* 0x000fea0003800000 */
[----:B------:R1:W5:Y:S02]  /*11d60*/  LDG.E.LTC128B.U16 R223, desc[UR36][R10.64+0x2] ;  /* 0x000002240adf7981 */ /* 0x000364000c1e1520 */
.L_x_413:
[----:B------:R-:W-:Y:S05]  /*11d70*/  BSYNC B1 ;  /* 0x0000000000017941 */ /* 0x000fea0003800000 */
.L_x_412:
[----:B-----5:R-:W-:Y:S01]  /*11d80*/  HADD2.F32 R13, -RZ, R223.H0_H0 ;  /* 0x200000dfff0d7230 */ /* 0x020fe20000004100 */
[----:B------:R-:W-:Y:S01]  /*11d90*/  ISETP.GT.AND P1, PT, R3, 0x108, PT ;  /* 0x000001080300780c */ /* 0x000fe20003f24270 */
[----:B------:R-:W-:Y:S01]  /*11da0*/  IMAD.WIDE.U32 R14, R6, R20, R226 ;  /* 0x00000014060e7225 */ /* 0x000fe200078e00e2 */
[----:B------:R-:W-:Y:S03]  /*11db0*/  BSSY B1, `(.L_x_414) ;  /* 0x000000f000017945 */ /* 0x000fe60003800000 */
[----:B------:R-:W-:Y:S01]  /*11dc0*/  FMUL R12, R13, R16 ;  /* 0x000000100d0c7220 */ /* 0x000fe20000400000 */
[----:B------:R-:W-:Y:S01]  /*11dd0*/  ISETP.GT.AND P3, PT, R0, RZ, P1 ;  /* 0x000000ff0000720c */ /* 0x000fe20000f64270 */
[----:B------:R-:W-:Y:S01]  /*11de0*/  IMAD.IADD R15, R7, 0x1, R15 ;  /* 0x00000001070f7824 */ /* 0x000fe200078e020f */
[----:B------:R-:W-:Y:S01]  /*11df0*/  IADD3 R7, P4, R220, R14, RZ ;  /* 0x0000000edc077210 */ /* 0x000fe20007f9e0ff */
[----:B------:R-:W-:Y:S01]  /*11e00*/  FFMA R12, R121, R2, R12 ;  /* 0x00000002790c7223 */ /* 0x000fe2000000000c */
[----:B------:R-:W-:-:S04]  /*11e10*/  IADD3 R14, P5, R22, R14, RZ ;  /* 0x0000000e160e7210 */ /* 0x000fc80007fbe0ff */
[----:B------:R-:W-:Y:S02]  /*11e20*/  F2FP.F16.F32.PACK_AB R13, RZ, R12 ;  /* 0x0000000cff0d723e */ /* 0x000fe400000000ff */
[----:B------:R-:W-:Y:S01]  /*11e30*/  IADD3.X R12, R15, R217, RZ, P4, !PT ;  /* 0x000000d90f0c7210 */ /* 0x000fe200027fe4ff */
[----:B------:R-:W-:Y:S01]  /*11e40*/  IMAD.X R15, R23, 0x1, R15, P5 ;  /* 0x00000001170f7824 */ /* 0x000fe200028e060f */
[C---:B------:R-:W-:Y:S01]  /*11e50*/  LEA R6, P4, R7.reuse, R18, 0x1 ;  /* 0x0000001207067211 */ /* 0x040fe200078808ff */
[----:B------:R2:W-:Y:S03]  /*11e60*/  @P2 STG.E.U16 desc[UR36][R4.64+0x2], R13 ;  /* 0x0000020d04002986 */ /* 0x0005e6000c101524 */
[----:B------:R-:W-:Y:S01]  /*11e70*/  LEA.HI.X R7, R7, R19, R12, 0x1, P4 ;  /* 0x0000001307077211 */ /* 0x000fe200020f0c0c */
[----:B------:R-:W-:Y:S08]  /*11e80*/  @!P3 BRA `(.L_x_415) ;  /* 0x000000000004b947 */ /* 0x000ff00003800000 */
[----:B------:R3:W5:Y:S02]  /*11e90*/  LDG.E.LTC128B.U16 R223, desc[UR36][R6.64] ;  /* 0x0000002406df7981 */ /* 0x000764000c1e1520 */
.L_x_415:
[----:B------:R-:W-:Y:S05]  /*11ea0*/  BSYNC B1 ;  /* 0x0000000000017941 */ /* 0x000fea0003800000 */
.L_x_414:
[----:B---3-5:R-:W-:Y:S01]  /*11eb0*/  HADD2.F32 R7, -RZ, R223.H0_H0 ;  /* 0x200000dfff077230 */ /* 0x028fe20000004100 */
[----:B------:R-:W-:Y:S01]  /*11ec0*/  IADD3 R12, P2, R4, R229, RZ ;  /* 0x000000e5040c7210 */ /* 0x000fe20007f5e0ff */
[----:B------:R-:W-:Y:S01]  /*11ed0*/  IMAD.WIDE.U32 R14, R218, UR43, R14 ;  /* 0x0000002bda0e7c25 */ /* 0x000fe2000f8e000e */
[----:B------:R-:W-:Y:S03]  /*11ee0*/  BSSY B1, `(.L_x_416) ;  /* 0x000000c000017945 */ /* 0x000fe60003800000 */
[----:B------:R-:W-:Y:S01]  /*11ef0*/  FMUL R7, R7, R16 ;  /* 0x0000001007077220 */ /* 0x000fe20000400000 */
[----:B--2---:R-:W-:Y:S01]  /*11f00*/  IMAD.IADD R13, R219, 0x1, R15 ;  /* 0x00000001db0d7824 */ /* 0x004fe200078e020f */
[----:B------:R-:W-:Y:S02]  /*11f10*/  LEA R6, P4, R14, R18, 0x1 ;  /* 0x000000120e067211 */ /* 0x000fe400078808ff */
[----:B------:R-:W-:-:S05]  /*11f20*/  FFMA R7, R122, R2, R7 ;  /* 0x000000027a077223 */ /* 0x000fca0000000007 */
[----:B------:R-:W-:Y:S02]  /*11f30*/  F2FP.F16.F32.PACK_AB R15, RZ, R7 ;  /* 0x00000007ff0f723e */ /* 0x000fe400000000ff */
[----:B------:R-:W-:Y:S02]  /*11f40*/  LEA.HI.X R7, R14, R19, R13, 0x1, P4 ;  /* 0x000000130e077211 */ /* 0x000fe400020f0c0d */
[----:B------:R-:W-:Y:S02]  /*11f50*/  IADD3.X R13, R5, R228, RZ, P2, !PT ;  /* 0x000000e4050d7210 */ /* 0x000fe400017fe4ff */
[----:B------:R-:W-:-:S03]  /*11f60*/  ISETP.GT.AND P4, PT, R0, 0x1, P1 ;  /* 0x000000010000780c */ /* 0x000fc60000f84270 */
[----:B------:R2:W-:Y:S10]  /*11f70*/  @P3 STG.E.U16 desc[UR36][R12.64], R15 ;  /* 0x0000000f0c003986 */ /* 0x0005f4000c101524 */
[----:B------:R-:W-:Y:S05]  /*11f80*/  @!P4 BRA `(.L_x_417) ;  /* 0x000000000004c947 */ /* 0x000fea0003800000 */
[----:B------:R3:W5:Y:S02]  /*11f90*/  LDG.E.LTC128B.U16 R223, desc[UR36][R6.64+0x2] ;  /* 0x0000022406df7981 */ /* 0x000764000c1e1520 */
.L_x_417:
[----:B------:R-:W-:Y:S05]  /*11fa0*/  BSYNC B1 ;  /* 0x0000000000017941 */ /* 0x000fea0003800000 */
.L_x_416:
[----:B--2--5:R-:W-:Y:S01]  /*11fb0*/  HADD2.F32 R15, -RZ, R223.H0_H0 ;  /* 0x200000dfff0f7230 */ /* 0x024fe20000004100 */
[----:B------:R-:W-:Y:S01]  /*11fc0*/  ISETP.GT.AND P3, PT, R0, 0x8, P0 ;  /* 0x000000080000780c */ /* 0x000fe20000764270 */
[----:B------:R-:W-:Y:S03]  /*11fd0*/  BSSY B1, `(.L_x_418) ;  /* 0x0000009000017945 */ /* 0x000fe60003800000 */
[----:B------:R-:W-:-:S04]  /*11fe0*/  FMUL R14, R15, R16 ;  /* 0x000000100f0e7220 */ /* 0x000fc80000400000 */
[----:B------:R-:W-:Y:S01]  /*11ff0*/  FFMA R123, R123, R2, R14 ;  /* 0x000000027b7b7223 */ /* 0x000fe2000000000e */
[----:B------:R-:W-:-:S04]  /*12000*/  IADD3 R14, P2, R229, R4, RZ ;  /* 0x00000004e50e7210 */ /* 0x000fc80007f5e0ff */
[----:B------:R-:W-:Y:S01]  /*12010*/  F2FP.F16.F32.PACK_AB R123, RZ, R123 ;  /* 0x0000007bff7b723e */ /* 0x000fe200000000ff */
[----:B------:R-:W-:-:S05]  /*12020*/  IMAD.X R15, R228, 0x1, R5, P2 ;  /* 0x00000001e40f7824 */ /* 0x000fca00010e0605 */
[----:B------:R2:W-:Y:S01]  /*12030*/  @P4 STG.E.U16 desc[UR36][R14.64+0x2], R123 ;  /* 0x0000027b0e004986 */ /* 0x0005e2000c101524 */
[----:B------:R-:W-:Y:S05]  /*12040*/  @!P3 BRA `(.L_x_419) ;  /* 0x000000000004b947 */ /* 0x000fea0003800000 */
[----:B------:R4:W5:Y:S02]  /*12050*/  LDG.E.LTC128B.U16 R223, desc[UR36][R10.64+0x10] ;  /* 0x000010240adf7981 */ /* 0x000964000c1e1520 */
.L_x_419:
[----:B------:R-:W-:Y:S05]  /*12060*/  BSYNC B1 ;  /* 0x0000000000017941 */ /* 0x000fea0003800000 */
.L_x_418:
[----:B-----5:R-:W-:Y:S01]  /*12070*/  HADD2.F32 R121, -RZ, R223.H0_H0 ;  /* 0x200000dfff797230 */ /* 0x020fe20000004100 */
[----:B------:R-:W-:Y:S01]  /*12080*/  ISETP.GT.AND P2, PT, R0, 0x9, P0 ;  /* 0x000000090000780c */ /* 0x000fe20000744270 */
[----:B------:R-:W-:Y:S01]  /*12090*/  @P3 IMAD.MOV.U32 R120, RZ, RZ, R4 ;  /* 0x000000ffff783224 */ /* 0x000fe200078e0004 */
[----:B------:R-:W-:Y:S02]  /*120a0*/  BSSY B1, `(.L_x_420) ;  /* 0x0000009000017945 */ /* 0x000fe40003800000 */
[----:B------:R-:W-:-:S04]  /*120b0*/  FMUL R121, R121, R16 ;  /* 0x0000001079797220 */ /* 0x000fc80000400000 */
[----:B------:R-:W-:-:S05]  /*120c0*/  FFMA R121, R124, R2, R121 ;  /* 0x000000027c797223 */ /* 0x000fca0000000079 */
[----:B------:R-:W-:-:S04]  /*120d0*/  F2FP.F16.F32.PACK_AB R121, RZ, R121 ;  /* 0x00000079ff79723e */ /* 0x000fc800000000ff */
[----:B------:R-:W-:Y:S02]  /*120e0*/  PRMT R122, R121, 0x7610, R122 ;  /* 0x00007610797a7816 */ /* 0x000fe4000000007a */
[----:B------:R-:W-:-:S05]  /*120f0*/  @P3 MOV R121, R5 ;  /* 0x0000000500793202 */ /* 0x000fca0000000f00 */
[----:B------:R0:W-:Y:S01]  /*12100*/  @P3 STG.E.U16 desc[UR36][R120.64+0x10], R122 ;  /* 0x0000107a78003986 */ /* 0x0001e2000c101524 */
[----:B------:R-:W-:Y:S05]  /*12110*/  @!P2 BRA `(.L_x_421) ;  /* 0x000000000004a947 */ /* 0x000fea0003800000 */
[----:B------:R0:W5:Y:S02]  /*12120*/  LDG.E.LTC128B.U16 R223, desc[UR36][R10.64+0x12] ;  /* 0x000012240adf7981 */ /* 0x000164000c1e1520 */
.L_x_421:
[----:B------:R-:W-:Y:S05]  /*12130*/  BSYNC B1 ;  /* 0x0000000000017941 */ /* 0x000fea0003800000 */
.L_x_420:
[----:B0----5:R-:W-:Y:S01]  /*12140*/  HADD2.F32 R121, -RZ, R223.H0_H0 ;  /* 0x200000dfff797230 */ /* 0x021fe20000004100 */
[----:B------:R-:W-:Y:S01]  /*12150*/  ISETP.GT.AND P3, PT, R0, 0x8, P1 ;  /* 0x000000080000780c */ /* 0x000fe20000f64270 */
[----:B------:R-:W-:Y:S03]  /*12160*/  BSSY B1, `(.L_x_422) ;  /* 0x0000007000017945 */ /* 0x000fe60003800000 */
[----:B------:R-:W-:-:S04]  /*12170*/  FMUL R120, R121, R16 ;  /* 0x0000001079787220 */ /* 0x000fc80000400000 */
[----:B------:R-:W-:-:S05]  /*12180*/  FFMA R120, R125, R2, R120 ;  /* 0x000000027d787223 */ /* 0x000fca0000000078 */
[----:B------:R-:W-:-:S05]  /*12190*/  F2FP.F16.F32.PACK_AB R120, RZ, R120 ;  /* 0x00000078ff78723e */ /* 0x000fca00000000ff */
[----:B------:R0:W-:Y:S01]  /*121a0*/  @P2 STG.E.U16 desc[UR36][R4.64+0x12], R120 ;  /* 0x0000127804002986 */ /* 0x0001e2000c101524 */
[----:B------:R-:W-:Y:S05]  /*121b0*/  @!P3 BRA `(.L_x_423) ;  /* 0x000000000004b947 */ /* 0x000fea0003800000 */
[----:B------:R0:W5:Y:S02]  /*121c0*/  LDG.E.LTC128B.U16 R223, desc[UR36][R6.64+0x10] ;  /* 0x0000102406df7981 */ /* 0x000164000c1e1520 */
.L_x_423:
[----:B------:R-:W-:Y:S05]  /*121d0*/  BSYNC B1 ;  /* 0x0000000000017941 */ /* 0x000fea0003800000 */
.L_x_422:
[----:B-----5:R-:W-:Y:S01]  /*121e0*/  HADD2.F32 R121, -RZ, R223.H0_H0 ;  /* 0x200000dfff797230 */ /* 0x020fe20000004100 */
        /* <DEDUP_REMOVED lines=8> */
.L_x_425:
[----:B------:R-:W-:Y:S05]  /*12270*/  BSYNC B1 ;  /* 0x0000000000017941 */ /* 0x000fea0003800000 */
.L_x_424:
        /* <DEDUP_REMOVED lines=9> */
.L_x_427:
[----:B------:R-:W-:Y:S05]  /*12310*/  BSYNC B1 ;  /* 0x0000000000017941 */ /* 0x000fea0003800000 */
.L_x_426:
[----:B-----5:R-:W-:Y:S01]  /*12320*/  HADD2.F32 R121, -RZ, R223.H0_H0 ;  /* 0x200000dfff797230 */ /* 0x020fe20000004100 */
[----:B------:R-:W-:Y:S01]  /*12330*/  ISETP.GT.AND P2, PT, R0, 0x11, P0 ;  /* 0x000000110000780c */ /* 0x000fe20000744270 */
[----:B0-----:R-:W-:Y:S01]  /*12340*/  @P3 IMAD.MOV.U32 R120, RZ, RZ, R4 ;  /* 0x000000ffff783224 */ /* 0x001fe200078e0004 */
[----:B------:R-:W-:Y:S02]  /*12350*/  BSSY B1, `(.L_x_428) ;  /* 0x0000009000017945 */ /* 0x000fe40003800000 */
[----:B------:R-:W-:-:S04]  /*12360*/  FMUL R121, R121, R16 ;  /* 0x0000001079797220 */ /* 0x000fc80000400000 */
[----:B------:R-:W-:-:S05]  /*12370*/  FFMA R121, R128, R2, R121 ;  /* 0x0000000280797223 */ /* 0x000fca0000000079 */
[----:B------:R-:W-:-:S04]  /*12380*/  F2FP.F16.F32.PACK_AB R121, RZ, R121 ;  /* 0x00000079ff79723e */ /* 0x000fc800000000ff */
[----:B------:R-:W-:Y:S01]  /*12390*/  PRMT R122, R121, 0x7610, R122 ;  /* 0x00007610797a7816 */ /* 0x000fe2000000007a */
[----:B------:R-:W-:-:S05]  /*123a0*/  @P3 IMAD.MOV.U32 R121, RZ, RZ, R5 ;  /* 0x000000ffff793224 */ /* 0x000fca00078e0005 */
[----:B------:R0:W-:Y:S01]  /*123b0*/  @P3 STG.E.U16 desc[UR36][R120.64+0x20], R122 ;  /* 0x0000207a78003986 */ /* 0x0001e2000c101524 */
[----:B------:R-:W-:Y:S05]  /*123c0*/  @!P2 BRA `(.L_x_429) ;  /* 0x000000000004a947 */ /* 0x000fea0003800000 */
[----:B------:R0:W5:Y:S02]  /*123d0*/  LDG.E.LTC128B.U16 R223, desc[UR36][R10.64+0x22] ;  /* 0x000022240adf7981 */ /* 0x000164000c1e1520 */
.L_x_429:
[----:B------:R-:W-:Y:S05]  /*123e0*/  BSYNC B1 ;  /* 0x0000000000017941 */ /* 0x000fea0003800000 */
.L_x_428:
        /* <DEDUP_REMOVED lines=9> */
.L_x_431:
[----:B------:R-:W-:Y:S05]  /*12480*/  BSYNC B1 ;  /* 0x0000000000017941 */ /* 0x000fea0003800000 */
.L_x_430:
        /* <DEDUP_REMOVED lines=9> */
.L_x_433:
[----:B------:R-:W-:Y:S05]  /*12520*/  BSYNC B1 ;  /* 0x0000000000017941 */ /* 0x000fea0003800000 */
.L_x_432:
        /* <DEDUP_REMOVED lines=9> */
.L_x_435:
[----:B------:R-:W-:Y:S05]  /*125c0*/  BSYNC B1 ;  /* 0x0000000000017941 */ /* 0x000fea0003800000 */
.L_x_434:
[----:B-----5:R-:W-:Y:S01]  /*125d0*/  HADD2.F32 R121, -RZ, R223.H0_H0 ;  /* 0x200000dfff797230 */ /* 0x020fe20000004100 */
[----:B0-----:R-:W-:Y:S01]  /*125e0*/  @P3 MOV R120, R4 ;  /* 0x0000000400783202 */ /* 0x001fe20000000f00 */
[----:B------:R-:W-:Y:S01]  /*125f0*/  BSSY B1, `(.L_x_436) ;  /* 0x000000a000017945 */ /* 0x000fe20003800000 */
[----:B------:R-:W-:Y:S02]  /*12600*/  ISETP.GT.AND P2, PT, R0, 0x19, P0 ;  /* 0x000000190000780c */ /* 0x000fe40000744270 */
        /* <DEDUP_REMOVED lines=8> */
.L_x_437:
[----:B------:R-:W-:Y:S05]  /*12690*/  BSYNC B1 ;  /* 0x0000000000017941 */ /* 0x000fea0003800000 */
.L_x_436:
        /* <DEDUP_REMOVED lines=9> */
.L_x_439:
[----:B------:R-:W-:Y:S05]  /*12730*/  BSYNC B1 ;  /* 0x0000000000017941 */ /* 0x000fea0003800000 */
.L_x_438:
        /* <DEDUP_REMOVED lines=9> */
.L_x_441:
[----:B------:R-:W-:Y:S05]  /*127d0*/  BSYNC B1 ;  /* 0x0000000000017941 */ /* 0x000fea0003800000 */
.L_x_440:
        /* <DEDUP_REMOVED lines=9> */
.L_x_443:
[----:B------:R-:W-:Y:S05]  /*12870*/  BSYNC B1 ;  /* 0x0000000000017941 */ /* 0x000fea0003800000 */
.L_x_442:
[----:B-----5:R-:W-:Y:S01]  /*12880*/  HADD2.F32 R121, -RZ, R223.H0_H0 ;  /* 0x200000dfff797230 */ /* 0x020fe20000004100 */
[----:B------:R-:W-:Y:S01]  /*12890*/  ISETP.GT.AND P2, PT, R0, 0x21, P0 ;  /* 0x000000210000780c */ /* 0x000fe20000744270 */
[----:B0-----:R-:W-:Y:S01]  /*128a0*/  @P3 IMAD.MOV.U32 R120, RZ, RZ, R4 ;  /* 0x000000ffff783224 */ /* 0x001fe200078e0004 */
        /* <DEDUP_REMOVED lines=9> */
.L_x_445:
[----:B------:R-:W-:Y:S05]  /*12940*/  BSYNC B1 ;  /* 0x0000000000017941 */ /* 0x000fea0003800000 */
.L_x_444:
        /* <DEDUP_REMOVED lines=9> */
.L_x_447:
[----:B------:R-:W-:Y:S05]  /*129e0*/  BSYNC B1 ;  /* 0x0000000000017941 */ /* 0x000fea0003800000 */
.L_x_446:
        /* <DEDUP_REMOVED lines=9> */
.L_x_449:
[----:B------:R-:W-:Y:S05]  /*12a80*/  BSYNC B1 ;  /* 0x0000000000017941 */ /* 0x000fea0003800000 */
.L_x_448:
        /* <DEDUP_REMOVED lines=9> */
.L_x_451:
[----:B------:R-:W-:Y:S05]  /*12b20*/  BSYNC B1 ;  /* 0x0000000000017941 */ /* 0x000fea0003800000 */
.L_x_450:
        /* <DEDUP_REMOVED lines=12> */
.L_x_453:
[----:B------:R-:W-:Y:S05]  /*12bf0*/  BSYNC B1 ;  /* 0x0000000000017941 */ /* 0x000fea0003800000 */
.L_x_452:
        /* <DEDUP_REMOVED lines=9> */
.L_x_455:
[----:B------:R-:W-:Y:S05]  /*12c90*/  BSYNC B1 ;  /* 0x0000000000017941 */ /* 0x000fea0003800000 */
.L_x_454:
        /* <DEDUP_REMOVED lines=9> */
.L_x_457:
[----:B------:R-:W-:Y:S05]  /*12d30*/  BSYNC B1 ;  /* 0x0000000000017941 */ /* 0x000fea0003800000 */
.L_x_456:
        /* <DEDUP_REMOVED lines=9> */
.L_x_459:
[----:B------:R-:W-:Y:S05]  /*12dd0*/  BSYNC B1 ;  /* 0x0000000000017941 */ /* 0x000fea0003800000 */
.L_x_458:
        /* <DEDUP_REMOVED lines=12> */
.L_x_461:
[----:B------:R-:W-:Y:S05]  /*12ea0*/  BSYNC B1 ;  /* 0x0000000000017941 */ /* 0x000fea0003800000 */
.L_x_460:
        /* <DEDUP_REMOVED lines=9> */
.L_x_463:
[----:B------:R-:W-:Y:S05]  /*12f40*/  BSYNC B1 ;  /* 0x0000000000017941 */ /* 0x000fea0003800000 */
.L_x_462:
        /* <DEDUP_REMOVED lines=9> */
.L_x_465:
[----:B------:R-:W-:Y:S05]  /*12fe0*/  BSYNC B1 ;  /* 0x0000000000017941 */ /* 0x000fea0003800000 */
.L_x_464:
        /* <DEDUP_REMOVED lines=9> */
.L_x_467:
[----:B------:R-:W-:Y:S05]  /*13080*/  BSYNC B1 ;  /* 0x0000000000017941 */ /* 0x000fea0003800000 */
.L_x_466:
        /* <DEDUP_REMOVED lines=12> */
.L_x_469:
[----:B------:R-:W-:Y:S05]  /*13150*/  BSYNC B1 ;  /* 0x0000000000017941 */ /* 0x000fea0003800000 */
.L_x_468:
        /* <DEDUP_REMOVED lines=9> */
.L_x_471:
[----:B------:R-:W-:Y:S05]  /*131f0*/  BSYNC B1 ;  /* 0x0000000000017941 */ /* 0x000fea0003800000 */
.L_x_470:
        /* <DEDUP_REMOVED lines=9> */
.L_x_473:
[----:B------:R-:W-:Y:S05]  /*13290*/  BSYNC B1 ;  /* 0x0000000000017941 */ /* 0x000fea0003800000 */
.L_x_472:
        /* <DEDUP_REMOVED lines=9> */
.L_x_475:
[----:B------:R-:W-:Y:S05]  /*13330*/  BSYNC B1 ;  /* 0x0000000000017941 */ /* 0x000fea0003800000 */
.L_x_474:
        /* <DEDUP_REMOVED lines=12> */
.L_x_477:
[----:B------:R-:W-:Y:S05]  /*13400*/  BSYNC B1 ;  /* 0x0000000000017941 */ /* 0x000fea0003800000 */
.L_x_476:
        /* <DEDUP_REMOVED lines=9> */
.L_x_479:
[----:B------:R-:W-:Y:S05]  /*134a0*/  BSYNC B1 ;  /* 0x0000000000017941 */ /* 0x000fea0003800000 */
.L_x_478:
        /* <DEDUP_REMOVED lines=9> */
.L_x_481:
[----:B------:R-:W-:Y:S05]  /*13540*/  BSYNC B1 ;  /* 0x0000000000017941 */ /* 0x000fea0003800000 */
.L_x_480:
        /* <DEDUP_REMOVED lines=9> */
.L_x_483:
[----:B------:R-:W-:Y:S05]  /*135e0*/  BSYNC B1 ;  /* 0x0000000000017941 */ /* 0x000fea0003800000 */
.L_x_482:
        /* <DEDUP_REMOVED lines=12> */
.L_x_485:
[----:B------:R-:W-:Y:S05]  /*136b0*/  BSYNC B1 ;  /* 0x0000000000017941 */ /* 0x000fea0003800000 */
.L_x_484:
        /* <DEDUP_REMOVED lines=9> */
.L_x_487:
[----:B------:R-:W-:Y:S05]  /*13750*/  BSYNC B1 ;  /* 0x0000000000017941 */ /* 0x000fea0003800000 */
.L_x_486:
        /* <DEDUP_REMOVED lines=9> */
.L_x_489:
[----:B------:R-:W-:Y:S05]  /*137f0*/  BSYNC B1 ;  /* 0x0000000000017941 */ /* 0x000fea0003800000 */
.L_x_488:
        /* <DEDUP_REMOVED lines=9> */
.L_x_491:
[----:B------:R-:W-:Y:S05]  /*13890*/  BSYNC B1 ;  /* 0x0000000000017941 */ /* 0x000fea0003800000 */
.L_x_490:
        /* <DEDUP_REMOVED lines=12> */
.L_x_493:
[----:B------:R-:W-:Y:S05]  /*13960*/  BSYNC B1 ;  /* 0x0000000000017941 */ /* 0x000fea0003800000 */
.L_x_492:
        /* <DEDUP_REMOVED lines=9> */
.L_x_495:
[----:B------:R-:W-:Y:S05]  /*13a00*/  BSYNC B1 ;  /* 0x0000000000017941 */ /* 0x000fea0003800000 */
.L_x_494:
        /* <DEDUP_REMOVED lines=9> */
.L_x_497:
[----:B------:R-:W-:Y:S05]  /*13aa0*/  BSYNC B1 ;  /* 0x0000000000017941 */ /* 0x000fea0003800000 */
.L_x_496:
        /* <DEDUP_REMOVED lines=9> */
.L_x_499:
[----:B------:R-:W-:Y:S05]  /*13b40*/  BSYNC B1 ;  /* 0x0000000000017941 */ /* 0x000fea0003800000 */
.L_x_498:
        /* <DEDUP_REMOVED lines=12> */
.L_x_501:
[----:B------:R-:W-:Y:S05]  /*13c10*/  BSYNC B1 ;  /* 0x0000000000017941 */ /* 0x000fea0003800000 */
.L_x_500:
        /* <DEDUP_REMOVED lines=9> */
.L_x_503:
[----:B------:R-:W-:Y:S05]  /*13cb0*/  BSYNC B1 ;  /* 0x0000000000017941 */ /* 0x000fea0003800000 */
.L_x_502:
        /* <DEDUP_REMOVED lines=9> */
.L_x_505:
[----:B------:R-:W-:Y:S05]  /*13d50*/  BSYNC B1 ;  /* 0x0000000000017941 */ /* 0x000fea0003800000 */
.L_x_504:
        /* <DEDUP_REMOVED lines=9> */
.L_x_507:
[----:B------:R-:W-:Y:S05]  /*13df0*/  BSYNC B1 ;  /* 0x0000000000017941 */ /* 0x000fea0003800000 */
.L_x_506:
        /* <DEDUP_REMOVED lines=12> */
.L_x_509:
[----:B------:R-:W-:Y:S05]  /*13ec0*/  BSYNC B1 ;  /* 0x0000000000017941 */ /* 0x000fea0003800000 */
.L_x_508:
        /* <DEDUP_REMOVED lines=9> */
.L_x_511:
[----:B------:R-:W-:Y:S05]  /*13f60*/  BSYNC B1 ;  /* 0x0000000000017941 */ /* 0x000fea0003800000 */
.L_x_510:
        /* <DEDUP_REMOVED lines=9> */
.L_x_513:
[----:B------:R-:W-:Y:S05]  /*14000*/  BSYNC B1 ;  /* 0x0000000000017941 */ /* 0x000fea0003800000 */
.L_x_512:
        /* <DEDUP_REMOVED lines=9> */
.L_x_515:
[----:B------:R-:W-:Y:S05]  /*140a0*/  BSYNC B1 ;  /* 0x0000000000017941 */ /* 0x000fea0003800000 */
.L_x_514:
        /* <DEDUP_REMOVED lines=12> */
.L_x_517:
[----:B------:R-:W-:Y:S05]  /*14170*/  BSYNC B1 ;  /* 0x0000000000017941 */ /* 0x000fea0003800000 */
.L_x_516:
        /* <DEDUP_REMOVED lines=9> */
.L_x_519:
[----:B------:R-:W-:Y:S05]  /*14210*/  BSYNC B1 ;  /* 0x0000000000017941 */ /* 0x000fea0003800000 */
.L_x_518:
        /* <DEDUP_REMOVED lines=9> */
.L_x_521:
[----:B------:R-:W-:Y:S05]  /*142b0*/  BSYNC B1 ;  /* 0x0000000000017941 */ /* 0x000fea0003800000 */
.L_x_520:
        /* <DEDUP_REMOVED lines=9> */
.L_x_523:
[----:B------:R-:W-:Y:S05]  /*14350*/  BSYNC B1 ;  /* 0x0000000000017941 */ /* 0x000fea0003800000 */
.L_x_522:
        /* <DEDUP_REMOVED lines=12> */
.L_x_525:
[----:B------:R-:W-:Y:S05]  /*14420*/  BSYNC B1 ;  /* 0x0000000000017941 */ /* 0x000fea0003800000 */
.L_x_524:
        /* <DEDUP_REMOVED lines=9> */
.L_x_527:
[----:B------:R-:W-:Y:S05]  /*144c0*/  BSYNC B1 ;  /* 0x0000000000017941 */ /* 0x000fea0003800000 */
.L_x_526:
        /* <DEDUP_REMOVED lines=9> */
.L_x_529:
[----:B------:R-:W-:Y:S05]  /*14560*/  BSYNC B1 ;  /* 0x0000000000017941 */ /* 0x000fea0003800000 */
.L_x_528:
        /* <DEDUP_REMOVED lines=9> */
.L_x_531:
[----:B------:R-:W-:Y:S05]  /*14600*/  BSYNC B1 ;  /* 0x0000000000017941 */ /* 0x000fea0003800000 */
.L_x_530:
        /* <DEDUP_REMOVED lines=12> */
.L_x_533:
[----:B------:R-:W-:Y:S05]  /*146d0*/  BSYNC B1 ;  /* 0x0000000000017941 */ /* 0x000fea0003800000 */
.L_x_532:
        /* <DEDUP_REMOVED lines=9> */
.L_x_535:
[----:B------:R-:W-:Y:S05]  /*14770*/  BSYNC B1 ;  /* 0x0000000000017941 */ /* 0x000fea0003800000 */
.L_x_534:
        /* <DEDUP_REMOVED lines=9> */
.L_x_537:
[----:B------:R-:W-:Y:S05]  /*14810*/  BSYNC B1 ;  /* 0x0000000000017941 */ /* 0x000fea0003800000 */
.L_x_536:
        /* <DEDUP_REMOVED lines=9> */
.L_x_539:
[----:B------:R-:W-:Y:S05]  /*148b0*/  BSYNC B1 ;  /* 0x0000000000017941 */ /* 0x000fea0003800000 */
.L_x_538:
        /* <DEDUP_REMOVED lines=12> */
.L_x_541:
[----:B------:R-:W-:Y:S05]  /*14980*/  BSYNC B1 ;  /* 0x0000000000017941 */ /* 0x000fea0003800000 */
.L_x_540:
        /* <DEDUP_REMOVED lines=9> */
.L_x_543:
[----:B------:R-:W-:Y:S05]  /*14a20*/  BSYNC B1 ;  /* 0x0000000000017941 */ /* 0x000fea0003800000 */
.L_x_542:
        /* <DEDUP_REMOVED lines=9> */
.L_x_545:
[----:B------:R-:W-:Y:S05]  /*14ac0*/  BSYNC B1 ;  /* 0x0000000000017941 */ /* 0x000fea0003800000 */
.L_x_544:
        /* <DEDUP_REMOVED lines=9> */
.L_x_547:
[----:B------:R-:W-:Y:S05]  /*14b60*/  BSYNC B1 ;  /* 0x0000000000017941 */ /* 0x000fea0003800000 */
.L_x_546:
        /* <DEDUP_REMOVED lines=12> */
.L_x_549:
[----:B------:R-:W-:Y:S05]  /*14c30*/  BSYNC B1 ;  /* 0x0000000000017941 */ /* 0x000fea0003800000 */
.L_x_548:
        /* <DEDUP_REMOVED lines=9> */
.L_x_551:
[----:B------:R-:W-:Y:S05]  /*14cd0*/  BSYNC B1 ;  /* 0x0000000000017941 */ /* 0x000fea0003800000 */
.L_x_550:
        /* <DEDUP_REMOVED lines=9> */
.L_x_553:
[----:B------:R-:W-:Y:S05]  /*14d70*/  BSYNC B1 ;  /* 0x0000000000017941 */ /* 0x000fea0003800000 */
.L_x_552:
        /* <DEDUP_REMOVED lines=9> */
.L_x_555:
[----:B------:R-:W-:Y:S05]  /*14e10*/  BSYNC B1 ;  /* 0x0000000000017941 */ /* 0x000fea0003800000 */
.L_x_554:
        /* <DEDUP_REMOVED lines=12> */
.L_x_557:
[----:B------:R-:W-:Y:S05]  /*14ee0*/  BSYNC B1 ;  /* 0x0000000000017941 */ /* 0x000fea0003800000 */
.L_x_556:
        /* <DEDUP_REMOVED lines=9> */
.L_x_559:
[----:B------:R-:W-:Y:S05]  /*14f80*/  BSYNC B1 ;  /* 0x0000000000017941 */ /* 0x000fea0003800000 */
.L_x_558:
        /* <DEDUP_REMOVED lines=9> */
.L_x_561:
[----:B------:R-:W-:Y:S05]  /*15020*/  BSYNC B1 ;  /* 0x0000000000017941 */ /* 0x000fea0003800000 */
.L_x_560:
        /* <DEDUP_REMOVED lines=9> */
.L_x_563:
[----:B------:R-:W-:Y:S05]  /*150c0*/  BSYNC B1 ;  /* 0x0000000000017941 */ /* 0x000fea0003800000 */
.L_x_562:
        /* <DEDUP_REMOVED lines=12> */
.L_x_565:
[----:B------:R-:W-:Y:S05]  /*15190*/  BSYNC B1 ;  /* 0x0000000000017941 */ /* 0x000fea0003800000 */
.L_x_564:
        /* <DEDUP_REMOVED lines=9> */
.L_x_567:
[----:B------:R-:W-:Y:S05]  /*15230*/  BSYNC B1 ;  /* 0x0000000000017941 */ /* 0x000fea0003800000 */
.L_x_566:
        /* <DEDUP_REMOVED lines=9> */
.L_x_569:
[----:B------:R-:W-:Y:S05]  /*152d0*/  BSYNC B1 ;  /* 0x0000000000017941 */ /* 0x000fea0003800000 */
.L_x_568:
        /* <DEDUP_REMOVED lines=9> */
.L_x_571:
[----:B------:R-:W-:Y:S05]  /*15370*/  BSYNC B1 ;  /* 0x0000000000017941 */ /* 0x000fea0003800000 */
.L_x_570:
        /* <DEDUP_REMOVED lines=12> */
.L_x_573:
[----:B------:R-:W-:Y:S05]  /*15440*/  BSYNC B1 ;  /* 0x0000000000017941 */ /* 0x000fea0003800000 */
.L_x_572:
        /* <DEDUP_REMOVED lines=9> */
.L_x_575:
[----:B------:R-:W-:Y:S05]  /*154e0*/  BSYNC B1 ;  /* 0x0000000000017941 */ /* 0x000fea0003800000 */
.L_x_574:
        /* <DEDUP_REMOVED lines=9> */
.L_x_577:
[----:B------:R-:W-:Y:S05]  /*15580*/  BSYNC B1 ;  /* 0x0000000000017941 */ /* 0x000fea0003800000 */
.L_x_576:
        /* <DEDUP_REMOVED lines=9> */
.L_x_579:
[----:B------:R-:W-:Y:S05]  /*15620*/  BSYNC B1 ;  /* 0x0000000000017941 */ /* 0x000fea0003800000 */
.L_x_578:
        /* <DEDUP_REMOVED lines=12> */
.L_x_581:
[----:B------:R-:W-:Y:S05]  /*156f0*/  BSYNC B1 ;  /* 0x0000000000017941 */ /* 0x000fea0003800000 */
.L_x_580:
        /* <DEDUP_REMOVED lines=9> */
.L_x_583:
[----:B------:R-:W-:Y:S05]  /*15790*/  BSYNC B1 ;  /* 0x0000000000017941 */ /* 0x000fea0003800000 */
.L_x_582:
        /* <DEDUP_REMOVED lines=9> */
.L_x_585:
[----:B------:R-:W-:Y:S05]  /*15830*/  BSYNC B1 ;  /* 0x0000000000017941 */ /* 0x000fea0003800000 */
.L_x_584:
        /* <DEDUP_REMOVED lines=9> */
.L_x_587:
[----:B------:R-:W-:Y:S05]  /*158d0*/  BSYNC B1 ;  /* 0x0000000000017941 */ /* 0x000fea0003800000 */
.L_x_586:
        /* <DEDUP_REMOVED lines=12> */
.L_x_589:
[----:B------:R-:W-:Y:S05]  /*159a0*/  BSYNC B1 ;  /* 0x0000000000017941 */ /* 0x000fea0003800000 */
.L_x_588:
        /* <DEDUP_REMOVED lines=9> */
.L_x_591:
[----:B------:R-:W-:Y:S05]  /*15a40*/  BSYNC B1 ;  /* 0x0000000000017941 */ /* 0x000fea0003800000 */
.L_x_590:
        /* <DEDUP_REMOVED lines=9> */
.L_x_593:
[----:B------:R-:W-:Y:S05]  /*15ae0*/  BSYNC B1 ;  /* 0x0000000000017941 */ /* 0x000fea0003800000 */
.L_x_592:
        /* <DEDUP_REMOVED lines=9> */
.L_x_595:
[----:B------:R-:W-:Y:S05]  /*15b80*/  BSYNC B1 ;  /* 0x0000000000017941 */ /* 0x000fea0003800000 */
.L_x_594:
        /* <DEDUP_REMOVED lines=12> */
.L_x_597:
[----:B------:R-:W-:Y:S05]  /*15c50*/  BSYNC B1 ;  /* 0x0000000000017941 */ /* 0x000fea0003800000 */
.L_x_596:
[----:B01--45:R-:W-:Y:S01]  /*15c60*/  HADD2.F32 R11, -RZ, R223.H0_H0 ;  /* 0x200000dfff0b7230 */ /* 0x033fe20000004100 */
        /* <DEDUP_REMOVED lines=8> */
.L_x_599:
[----:B------:R-:W-:Y:S05]  /*15cf0*/  BSYNC B1 ;  /* 0x0000000000017941 */ /* 0x000fea0003800000 */
.L_x_598:
[----:B0----5:R-:W-:Y:S01]  /*15d00*/  HADD2.F32 R5, -RZ, R223.H0_H0 ;  /* 0x200000dfff057230 */ /* 0x021fe20000004100 */
[----:B------:R-:W-:Y:S01]  /*15d10*/  ISETP.GT.AND P1, PT, R0, 0xb9, P1 ;  /* 0x000000b90000780c */ /* 0x000fe20000f24270 */
[----:B------:R-:W-:Y:S01]  /*15d20*/  BSSY B1, `(.L_x_600) ;  /* 0x0000009000017945 */ /* 0x000fe20003800000 */
[----:B------:R-:W-:Y:S02]  /*15d30*/  IADD3 R121, P0, R222, 0x180, RZ ;  /* 0x00000180de797810 */ /* 0x000fe40007f1e0ff */
[----:B------:R-:W-:Y:S02]  /*15d40*/  FMUL R5, R5, R16 ;  /* 0x0000001005057220 */ /* 0x000fe40000400000 */
[----:B------:R-:W-:Y:S02]  /*15d50*/  IADD3.X R11, RZ, UR7, RZ, P0, !PT ;  /* 0x00000007ff0b7c10 */ /* 0x000fe400087fe4ff */
[----:B------:R-:W-:-:S05]  /*15d60*/  FFMA R5, R214, R2, R5 ;  /* 0x00000002d6057223 */ /* 0x000fca0000000005 */
[----:B------:R-:W-:-:S05]  /*15d70*/  F2FP.F16.F32.PACK_AB R5, RZ, R5 ;  /* 0x00000005ff05723e */ /* 0x000fca00000000ff */
[----:B------:R0:W-:Y:S01]  /*15d80*/  @P2 STG.E.U16 desc[UR36][R12.64+0x170], R5 ;  /* 0x000170050c002986 */ /* 0x0001e2000c101524 */
[----:B------:R-:W-:Y:S05]  /*15d90*/  @!P1 BRA `(.L_x_601) ;  /* 0x0000000000049947 */ /* 0x000fea0003800000 */
[----:B------:R4:W5:Y:S02]  /*15da0*/  LDG.E.LTC128B.U16 R223, desc[UR36][R6.64+0x172] ;  /* 0x0001722406df7981 */ /* 0x000964000c1e1520 */
.L_x_601:
[----:B------:R-:W-:Y:S05]  /*15db0*/  BSYNC B1 ;  /* 0x0000000000017941 */ /* 0x000fea0003800000 */
.L_x_600:
[----:B0----5:R-:W-:Y:S01]  /*15dc0*/  HADD2.F32 R5, -RZ, R223.H0_H0 ;  /* 0x200000dfff057230 */ /* 0x021fe20000004100 */
[----:B------:R-:W-:Y:S01]  /*15dd0*/  ISETP.GT.AND P0, PT, R3, 0x180, PT ;  /* 0x000001800300780c */ /* 0x000fe20003f04270 */
[----:B------:R-:W-:-:S03]  /*15de0*/  IMAD R4, R11, R20, RZ ;  /* 0x000000140b047224 */ /* 0x000fc600078e02ff */
[----:B-1-34-:R-:W-:Y:S01]  /*15df0*/  FMUL R6, R5, R16 ;  /* 0x0000001005067220 */ /* 0x01afe20000400000 */
[C---:B------:R-:W-:Y:S01]  /*15e00*/  IMAD R21, R121.reuse, R21, R4 ;  /* 0x0000001579157224 */ /* 0x040fe200078e0204 */
[----:B------:R-:W-:Y:S01]  /*15e10*/  ISETP.GT.AND P4, PT, R0, RZ, P0 ;  /* 0x000000ff0000720c */ /* 0x000fe20000784270 */
[----:B------:R-:W-:-:S04]  /*15e20*/  IMAD.WIDE.U32 R4, R121, R20, R216 ;  /* 0x0000001479047225 */ /* 0x000fc800078e00d8 */
[----:B------:R-:W-:Y:S01]  /*15e30*/  FFMA R215, R215, R2, R6 ;  /* 0x00000002d7d77223 */ /* 0x000fe20000000006 */
[----:B------:R-:W-:Y:S01]  /*15e40*/  IMAD.IADD R5, R5, 0x1, R21 ;  /* 0x0000000105057824 */ /* 0x000fe200078e0215 */
[----:B------:R-:W-:-:S03]  /*15e50*/  LEA R6, P2, R4, R18, 0x1 ;  /* 0x0000001204067211 */ /* 0x000fc600078408ff */
[----:B------:R-:W-:Y:S02]  /*15e60*/  F2FP.F16.F32.PACK_AB R215, RZ, R215 ;  /* 0x000000d7ffd7723e */ /* 0x000fe400000000ff */
[----:B------:R-:W-:-:S03]  /*15e70*/  LEA.HI.X R7, R4, R19, R5, 0x1, P2 ;  /* 0x0000001304077211 */ /* 0x000fc600010f0c05 */
[----:B------:R0:W-:Y:S04]  /*15e80*/  @P1 STG.E.U16 desc[UR36][R14.64+0x172], R215 ;  /* 0x000172d70e001986 */ /* 0x0001e8000c101524 */
[----:B------:R1:W3:Y:S01]  /*15e90*/  @P4 LDG.E.LTC128B.U16 R223, desc[UR36][R6.64] ;  /* 0x0000002406df4981 */ /* 0x0002e2000c1e1520 */
[----:B------:R-:W-:Y:S01]  /*15ea0*/  IMAD.WIDE.U32 R4, R121, R20, R22 ;  /* 0x0000001479047225 */ /* 0x000fe200078e0016 */
[----:B--2---:R-:W-:Y:S01]  /*15eb0*/  MOV R123, UR8 ;  /* 0x00000008007b7c02 */ /* 0x004fe20008000f00 */
[----:B------:R-:W-:Y:S01]  /*15ec0*/  UIMAD UR4, UR9, 0x300, URZ ;  /* 0x00000300090478a4 */ /* 0x000fe2000f8e023f */
[----:B------:R-:W-:Y:S01]  /*15ed0*/  ISETP.GT.AND P3, PT, R0, 0x1, P0 ;  /* 0x000000010000780c */ /* 0x000fe20000764270 */
[----:B------:R-:W-:Y:S01]  /*15ee0*/  IMAD.IADD R5, R21, 0x1, R5 ;  /* 0x0000000115057824 */ /* 0x000fe200078e0205 */
[----:B------:R-:W-:Y:S01]  /*15ef0*/  BSSY B1, `(.L_x_602) ;  /* 0x0000011000017945 */ /* 0x000fe20003800000 */
[----:B------:R-:W-:-:S04]  /*15f00*/  IMAD.WIDE.U32 R10, R218, UR43, R4 ;  /* 0x0000002bda0a7c25 */ /* 0x000fc8000f8e0004 */
[----:B------:R-:W-:Y:S01]  /*15f10*/  IMAD.MOV.U32 R4, RZ, RZ, R8 ;  /* 0x000000ffff047224 */ /* 0x000fe200078e0008 */
[----:B-1----:R-:W-:Y:S01]  /*15f20*/  IADD3 R7, R219, R11, RZ ;  /* 0x0000000bdb077210 */ /* 0x002fe20007ffe0ff */
[----:B------:R-:W-:Y:S01]  /*15f30*/  IMAD.MOV.U32 R5, RZ, RZ, R9 ;  /* 0x000000ffff057224 */ /* 0x000fe200078e0009 */
[----:B------:R-:W-:Y:S01]  /*15f40*/  LEA R6, P1, R10, R18, 0x1 ;  /* 0x000000120a067211 */ /* 0x000fe200078208ff */
[----:B------:R-:W-:-:S03]  /*15f50*/  IMAD.WIDE.U32 R4, R123, 0x300, R4 ;  /* 0x000003007b047825 */ /* 0x000fc600078e0004 */
[----:B------:R-:W-:Y:S01]  /*15f60*/  LEA.HI.X R7, R10, R19, R7, 0x1, P1 ;  /* 0x000000130a077211 */ /* 0x000fe200008f0c07 */
[----:B------:R-:W-:Y:S02]  /*15f70*/  VIADD R9, R5, UR4 ;  /* 0x0000000405097c36 */ /* 0x000fe40008000000 */
[----:B------:R-:W-:Y:S02]  /*15f80*/  @P4 IMAD.MOV.U32 R8, RZ, RZ, R4 ;  /* 0x000000ffff084224 */ /* 0x000fe400078e0004 */
[----:B---3--:R-:W-:-:S05]  /*15f90*/  HADD2.F32 R13, -RZ, R223.H0_H0 ;  /* 0x200000dfff0d7230 */ /* 0x008fca0000004100 */
[----:B------:R-:W-:-:S04]  /*15fa0*/  FMUL R13, R13, R16 ;  /* 0x000000100d0d7220 */ /* 0x000fc80000400000 */
[----:B------:R-:W-:-:S05]  /*15fb0*/  FFMA R13, R24, R2, R13 ;  /* 0x00000002180d7223 */ /* 0x000fca000000000d */
[----:B------:R-:W-:-:S05]  /*15fc0*/  F2FP.F16.F32.PACK_AB R13, RZ, R13 ;  /* 0x0000000dff0d723e */ /* 0x000fca00000000ff */
[----:B------:R0:W-:Y:S01]  /*15fd0*/  @P4 STG.E.U16 desc[UR36][R8.64], R13 ;  /* 0x0000000d08004986 */ /* 0x0001e2000c101524 */
[----:B------:R-:W-:Y:S05]  /*15fe0*/  @!P3 BRA `(.L_x_603) ;  /* 0x000000000004b947 */ /* 0x000fea0003800000 */
[----:B------:R1:W5:Y:S02]  /*15ff0*/  LDG.E.LTC128B.U16 R223, desc[UR36][R6.64+0x2] ;  /* 0x0000022406df7981 */ /* 0x000364000c1e1520 */
.L_x_603:
[----:B------:R-:W-:Y:S05]  /*16000*/  BSYNC B1 ;  /* 0x0000000000017941 */ /* 0x000fea0003800000 */
.L_x_602:
[----:B-----5:R-:W-:Y:S01]  /*16010*/  HADD2.F32 R11, -RZ, R223.H0_H0 ;  /* 0x200000dfff0b7230 */ /* 0x020fe20000004100 */
[----:B------:R-:W-:Y:S01]  /*16020*/  ISETP.GT.AND P1, PT, R3, 0x188, PT ;  /* 0x000001880300780c */ /* 0x000fe20003f24270 */
[----:B0-----:R-:W-:Y:S01]  /*16030*/  @P3 IMAD.MOV.U32 R15, RZ, RZ, R9 ;  /* 0x000000ffff0f3224 */ /* 0x001fe200078e0009 */
[----:B------:R-:W-:Y:S01]  /*16040*/  @P3 MOV R14, R4 ;  /* 0x00000004000e3202 */ /* 0x000fe20000000f00 */
[----:B------:R-:W-:-:S04]  /*16050*/  IMAD.WIDE.U32 R12, R121, R20, R226 ;  /* 0x00000014790c7225 */ /* 0x000fc800078e00e2 */
[----:B------:R-:W-:Y:S01]  /*16060*/  FMUL R10, R11, R16 ;  /* 0x000000100b0a7220 */ /* 0x000fe20000400000 */
[----:B------:R-:W-:Y:S01]  /*16070*/  ISETP.GT.AND P2, PT, R0, RZ, P1 ;  /* 0x000000ff0000720c */ /* 0x000fe20000f44270 */
[----:B------:R-:W-:Y:S02]  /*16080*/  BSSY B1, `(.L_x_604) ;  /* 0x000000d000017945 */ /* 0x000fe40003800000 */
[----:B------:R-:W-:Y:S01]  /*16090*/  FFMA R10, R25, R2, R10 ;  /* 0x00000002190a7223 */ /* 0x000fe2000000000a */
[----:B------:R-:W-:Y:S02]  /*160a0*/  IADD3 R220, P4, R220, R12, RZ ;  /* 0x0000000cdcdc7210 */ /* 0x000fe40007f9e0ff */
[----:B------:R-:W-:Y:S02]  /*160b0*/  IADD3 R21, R21, R13, RZ ;  /* 0x0000000d15157210 */ /* 0x000fe40007ffe0ff */
[----:B------:R-:W-:Y:S02]  /*160c0*/  F2FP.F16.F32.PACK_AB R3, RZ, R10 ;  /* 0x0000000aff03723e */ /* 0x000fe400000000ff */
[----:B------:R-:W-:Y:S01]  /*160d0*/  IADD3 R12, P5, R22, R12, RZ ;  /* 0x0000000c160c7210 */ /* 0x000fe20007fbe0ff */
[----:B------:R-:W-:Y:S01]  /*160e0*/  IMAD.X R216, R21, 0x1, R217, P4 ;  /* 0x0000000115d87824 */ /* 0x000fe200020e06d9 */
[C---:B------:R-:W-:Y:S01]  /*160f0*/  LEA R10, P4, R220.reuse, R18, 0x1 ;  /* 0x00000012dc0a7211 */ /* 0x040fe200078808ff */
[----:B------:R0:W-:Y:S02]  /*16100*/  @P3 STG.E.U16 desc[UR36][R14.64+0x2], R3 ;  /* 0x000002030e003986 */ /* 0x0001e4000c101524 */
[----:B------:R-:W-:Y:S01]  /*16110*/  IMAD.X R13, R23, 0x1, R21, P5 ;  /* 0x00000001170d7824 */ /* 0x000fe200028e0615 */
[----:B------:R-:W-:Y:S01]  /*16120*/  LEA.HI.X R11, R220, R19, R216, 0x1, P4 ;  /* 0x00000013dc0b7211 */ /* 0x000fe200020f0cd8 */
[----:B------:R-:W-:Y:S08]  /*16130*/  @!P2 BRA `(.L_x_605) ;  /* 0x000000000004a947 */ /* 0x000ff00003800000 */
[----:B------:R2:W5:Y:S02]  /*16140*/  LDG.E.LTC128B.U16 R223, desc[UR36][R10.64] ;  /* 0x000000240adf7981 */ /* 0x000564000c1e1520 */
.L_x_605:
[----:B------:R-:W-:Y:S05]  /*16150*/  BSYNC B1 ;  /* 0x0000000000017941 */ /* 0x000fea0003800000 */
.L_x_604:
[----:B0----5:R-:W-:Y:S01]  /*16160*/  HADD2.F32 R3, -RZ, R223.H0_H0 ;  /* 0x200000dfff037230 */ /* 0x021fe20000004100 */
[----:B--2---:R-:W-:Y:S01]  /*16170*/  IADD3 R10, P3, R229, R4, RZ ;  /* 0x00000004e50a7210 */ /* 0x004fe20007f7e0ff */
[----:B------:R-:W-:Y:S01]  /*16180*/  IMAD.WIDE.U32 R12, R218, UR43, R12 ;  /* 0x0000002bda0c7c25 */ /* 0x000fe2000f8e000c */
[----:B------:R-:W-:Y:S03]  /*16190*/  BSSY B1, `(.L_x_606) ;  /* 0x000000c000017945 */ /* 0x000fe60003800000 */
[----:B------:R-:W-:Y:S01]  /*161a0*/  FMUL R3, R3, R16 ;  /* 0x0000001003037220 */ /* 0x000fe20000400000 */
[----:B------:R-:W-:Y:S01]  /*161b0*/  IADD3.X R11, R9, R228, RZ, P3, !PT ;  /* 0x000000e4090b7210 */ /* 0x000fe20001ffe4ff */
[----:B------:R-:W-:Y:S01]  /*161c0*/  IMAD.IADD R219, R219, 0x1, R13 ;  /* 0x00000001dbdb7824 */ /* 0x000fe200078e020d */
[----:B------:R-:W-:Y:S01]  /*161d0*/  LEA R18, P4, R12, R18, 0x1 ;  /* 0x000000120c127211 */ /* 0x000fe200078808ff */
[----:B------:R-:W-:-:S03]  /*161e0*/  FFMA R3, R26, R2, R3 ;  /* 0x000000021a037223 */ /* 0x000fc60000000003 */
[----:B------:R-:W-:Y:S02]  /*161f0*/  LEA.HI.X R19, R12, R19, R219, 0x1, P4 ;  /* 0x000000130c137211 */ /* 0x000fe400020f0cdb */
[----:B------:R-:W-:Y:S02]  /*16200*/  F2FP.F16.F32.PACK_AB R3, RZ, R3 ;  /* 0x00000003ff03723e */ /* 0x000fe400000000ff */
[----:B------:R-:W-:-:S03]  /*16210*/  ISETP.GT.AND P4, PT, R0, 0x1, P1 ;  /* 0x000000010000780c */ /* 0x000fc60000f84270 */
[----:B------:R0:W-:Y:S10]  /*16220*/  @P2 STG.E.U16 desc[UR36][R10.64], R3 ;  /* 0x000000030a002986 */ /* 0x0001f4000c101524 */
[----:B------:R-:W-:Y:S05]  /*16230*/  @!P4 BRA `(.L_x_607) ;  /* 0x000000000004c947 */ /* 0x000fea0003800000 */
[----:B------:R2:W5:Y:S02]  /*16240*/  LDG.E.LTC128B.U16 R223, desc[UR36][R18.64+0x2] ;  /* 0x0000022412df7981 */ /* 0x000564000c1e1520 */
.L_x_607:
[----:B------:R-:W-:Y:S05]  /*16250*/  BSYNC B1 ;  /* 0x0000000000017941 */ /* 0x000fea0003800000 */
.L_x_606:
        /* <DEDUP_REMOVED lines=9> */
.L_x_609:
[----:B------:R-:W-:Y:S05]  /*162f0*/  BSYNC B1 ;  /* 0x0000000000017941 */ /* 0x000fea0003800000 */
.L_x_608:
[----:B-----5:R-:W-:Y:S01]  /*16300*/  HADD2.F32 R3, -RZ, R223.H0_H0 ;  /* 0x200000dfff037230 */ /* 0x020fe20000004100 */
[----:B------:R-:W-:Y:S01]  /*16310*/  ISETP.GT.AND P3, PT, R0, 0x9, P0 ;  /* 0x000000090000780c */ /* 0x000fe20000764270 */
[----:B0-----:R-:W-:Y:S01]  /*16320*/  @P2 IMAD.MOV.U32 R12, RZ, RZ, R4 ;  /* 0x000000ffff0c2224 */ /* 0x001fe200078e0004 */
[----:B------:R-:W-:Y:S01]  /*16330*/  BSSY B1, `(.L_x_610) ;  /* 0x0000008000017945 */ /* 0x000fe20003800000 */
[----:B------:R-:W-:Y:S02]  /*16340*/  @P2 IMAD.MOV.U32 R13, RZ, RZ, R9 ;  /* 0x000000ffff0d2224 */ /* 0x000fe400078e0009 */
[----:B------:R-:W-:-:S04]  /*16350*/  FMUL R3, R3, R16 ;  /* 0x0000001003037220 */ /* 0x000fc80000400000 */
[----:B------:R-:W-:-:S05]  /*16360*/  FFMA R3, R28, R2, R3 ;  /* 0x000000021c037223 */ /* 0x000fca0000000003 */
[----:B------:R-:W-:-:S05]  /*16370*/  F2FP.F16.F32.PACK_AB R3, RZ, R3 ;  /* 0x00000003ff03723e */ /* 0x000fca00000000ff */
[----:B------:R0:W-:Y:S01]  /*16380*/  @P2 STG.E.U16 desc[UR36][R12.64+0x10], R3 ;  /* 0x000010030c002986 */ /* 0x0001e2000c101524 */
[----:B------:R-:W-:Y:S05]  /*16390*/  @!P3 BRA `(.L_x_611) ;  /* 0x000000000004b947 */ /* 0x000fea0003800000 */
[----:B------:R4:W5:Y:S02]  /*163a0*/  LDG.E.LTC128B.U16 R223, desc[UR36][R6.64+0x12] ;  /* 0x0000122406df7981 */ /* 0x000964000c1e1520 */
.L_x_611:
[----:B------:R-:W-:Y:S05]  /*163b0*/  BSYNC B1 ;  /* 0x0000000000017941 */ /* 0x000fea0003800000 */
.L_x_610:
[----:B0----5:R-:W-:Y:S01]  /*163c0*/  HADD2.F32 R3, -RZ, R223.H0_H0 ;  /* 0x200000dfff037230 */ /* 0x021fe20000004100 */
        /* <DEDUP_REMOVED lines=11> */
.L_x_613:
[----:B------:R-:W-:Y:S05]  /*16480*/  BSYNC B1 ;  /* 0x0000000000017941 */ /* 0x000fea0003800000 */
.L_x_612:
        /* <DEDUP_REMOVED lines=9> */
.L_x_615:
[----:B------:R-:W-:Y:S05]  /*16520*/  BSYNC B1 ;  /* 0x0000000000017941 */ /* 0x000fea0003800000 */
.L_x_614:
        /* <DEDUP_REMOVED lines=9> */
.L_x_617:
[----:B------:R-:W-:Y:S05]  /*165c0*/  BSYNC B1 ;  /* 0x0000000000017941 */ /* 0x000fea0003800000 */
.L_x_616:
[----:B-----5:R-:W-:Y:S01]  /*165d0*/  HADD2.F32 R3, -RZ, R223.H0_H0 ;  /* 0x200000dfff037230 */ /* 0x020fe20000004100 */
[----:B------:R-:W-:Y:S01]  /*165e0*/  @P2 MOV R13, R9 ;  /* 0x00000009000d2202 */ /* 0x000fe20000000f00 */
[----:B0-----:R-:W-:Y:S01]  /*165f0*/  @P2 IMAD.MOV.U32 R12, RZ, RZ, R4 ;  /* 0x000000ffff0c2224 */ /* 0x001fe200078e0004 */
[----:B------:R-:W-:Y:S01]  /*16600*/  ISETP.GT.AND P3, PT, R0, 0x11, P0 ;  /* 0x000000110000780c */ /* 0x000fe20000764270 */
[----:B------:R-:W-:Y:S01]  /*16610*/  BSSY B1, `(.L_x_618) ;  /* 0x0000007000017945 */ /* 0x000fe20003800000 */
[----:B------:R-:W-:-:S04]  /*16620*/  FMUL R3, R3, R16 ;  /* 0x0000001003037220 */ /* 0x000fc80000400000 */
[----:B------:R-:W-:-:S05]  /*16630*/  FFMA R3, R32, R2, R3 ;  /* 0x0000000220037223 */ /* 0x000fca0000000003 */
[----:B------:R-:W-:-:S05]  /*16640*/  F2FP.F16.F32.PACK_AB R3, RZ, R3 ;  /* 0x00000003ff03723e */ /* 0x000fca00000000ff */
[----:B------:R0:W-:Y:S01]  /*16650*/  @P2 STG.E.U16 desc[UR36][R12.64+0x20], R3 ;  /* 0x000020030c002986 */ /* 0x0001e2000c101524 */
[----:B------:R-:W-:Y:S05]  /*16660*/  @!P3 BRA `(.L_x_619) ;  /* 0x000000000004b947 */ /* 0x000fea0003800000 */
[----:B------:R0:W5:Y:S02]  /*16670*/  LDG.E.LTC128B.U16 R223, desc[UR36][R6.64+0x22] ;  /* 0x0000222406df7981 */ /* 0x000164000c1e1520 */
.L_x_619:
[----:B------:R-:W-:Y:S05]  /*16680*/  BSYNC B1 ;  /* 0x0000000000017941 */ /* 0x000fea0003800000 */
.L_x_618:
[----:B0----5:R-:W-:Y:S01]  /*16690*/  HADD2.F32 R3, -RZ, R223.H0_H0 ;  /* 0x200000dfff037230 */ /* 0x021fe20000004100 */
[----:B------:R-:W-:Y:S01]  /*166a0*/  ISETP.GT.AND P2, PT, R0, 0x10, P1 ;  /* 0x000000100000780c */ /* 0x000fe20000f44270 */
[----:B------:R-:W-:Y:S01]  /*166b0*/  @P3 IMAD.MOV.U32 R13, RZ, RZ, R9 ;  /* 0x000000ffff0d3224 */ /* 0x000fe200078e0009 */
        /* <DEDUP_REMOVED lines=9> */
.L_x_621:
[----:B------:R-:W-:Y:S05]  /*16750*/  BSYNC B1 ;  /* 0x0000000000017941 */ /* 0x000fea0003800000 */
.L_x_620:
        /* <DEDUP_REMOVED lines=9> */
.L_x_623:
[----:B------:R-:W-:Y:S05]  /*167f0*/  BSYNC B1 ;  /* 0x0000000000017941 */ /* 0x000fea0003800000 */
.L_x_622:
        /* <DEDUP_REMOVED lines=9> */
.L_x_625:
[----:B------:R-:W-:Y:S05]  /*16890*/  BSYNC B1 ;  /* 0x0000000000017941 */ /* 0x000fea0003800000 */
.L_x_624:
[----:B-----5:R-:W-:Y:S01]  /*168a0*/  HADD2.F32 R3, -RZ, R223.H0_H0 ;  /* 0x200000dfff037230 */ /* 0x020fe20000004100 */
[----:B0-----:R-:W-:Y:S01]  /*168b0*/  @P2 MOV R12, R4 ;  /* 0x00000004000c2202 */ /* 0x001fe20000000f00 */
[----:B------:R-:W-:Y:S01]  /*168c0*/  @P2 IMAD.MOV.U32 R13, RZ, RZ, R9 ;  /* 0x000000ffff0d2224 */ /* 0x000fe200078e0009 */
        /* <DEDUP_REMOVED lines=8> */
.L_x_627:
[----:B------:R-:W-:Y:S05]  /*16950*/  BSYNC B1 ;  /* 0x0000000000017941 */ /* 0x000fea0003800000 */
.L_x_626:
[----:B0----5:R-:W-:Y:S01]  /*16960*/  HADD2.F32 R3, -RZ, R223.H0_H0 ;  /* 0x200000dfff037230 */ /* 0x021fe20000004100 */
[----:B------:R-:W-:Y:S01]  /*16970*/  @P3 MOV R13, R9 ;  /* 0x00000009000d3202 */ /* 0x000fe20000000f00 */
        /* <DEDUP_REMOVED lines=10> */
.L_x_629:
[----:B------:R-:W-:Y:S05]  /*16a20*/  BSYNC B1 ;  /* 0x0000000000017941 */ /* 0x000fea0003800000 */
.L_x_628:
        /* <DEDUP_REMOVED lines=9> */
.L_x_631:
[----:B------:R-:W-:Y:S05]  /*16ac0*/  BSYNC B1 ;  /* 0x0000000000017941 */ /* 0x000fea0003800000 */
.L_x_630:
        /* <DEDUP_REMOVED lines=9> */
.L_x_633:
[----:B------:R-:W-:Y:S05]  /*16b60*/  BSYNC B1 ;  /* 0x0000000000017941 */ /* 0x000fea0003800000 */
.L_x_632:
        /* <DEDUP_REMOVED lines=11> */
.L_x_635:
[----:B------:R-:W-:Y:S05]  /*16c20*/  BSYNC B1 ;  /* 0x0000000000017941 */ /* 0x000fea0003800000 */
.L_x_634:
        /* <DEDUP_REMOVED lines=12> */
.L_x_637:
[----:B------:R-:W-:Y:S05]  /*16cf0*/  BSYNC B1 ;  /* 0x0000000000017941 */ /* 0x000fea0003800000 */
.L_x_636:
        /* <DEDUP_REMOVED lines=9> */
.L_x_639:
[----:B------:R-:W-:Y:S05]  /*16d90*/  BSYNC B1 ;  /* 0x0000000000017941 */ /* 0x000fea0003800000 */
.L_x_638:
        /* <DEDUP_REMOVED lines=9> */
.L_x_641:
[----:B------:R-:W-:Y:S05]  /*16e30*/  BSYNC B1 ;  /* 0x0000000000017941 */ /* 0x000fea0003800000 */
.L_x_640:
        /* <DEDUP_REMOVED lines=11> */
.L_x_643:
[----:B------:R-:W-:Y:S05]  /*16ef0*/  BSYNC B1 ;  /* 0x0000000000017941 */ /* 0x000fea0003800000 */
.L_x_642:
        /* <DEDUP_REMOVED lines=12> */
.L_x_645:
[----:B------:R-:W-:Y:S05]  /*16fc0*/  BSYNC B1 ;  /* 0x0000000000017941 */ /* 0x000fea0003800000 */
.L_x_644:
        /* <DEDUP_REMOVED lines=9> */
.L_x_647:
[----:B------:R-:W-:Y:S05]  /*17060*/  BSYNC B1 ;  /* 0x0000000000017941 */ /* 0x000fea0003800000 */
.L_x_646:
        /* <DEDUP_REMOVED lines=9> */
.L_x_649:
[----:B------:R-:W-:Y:S05]  /*17100*/  BSYNC B1 ;  /* 0x0000000000017941 */ /* 0x000fea0003800000 */
.L_x_648:
        /* <DEDUP_REMOVED lines=11> */
.L_x_651:
[----:B------:R-:W-:Y:S05]  /*171c0*/  BSYNC B1 ;  /* 0x0000000000017941 */ /* 0x000fea0003800000 */
.L_x_650:
        /* <DEDUP_REMOVED lines=12> */
.L_x_653:
[----:B------:R-:W-:Y:S05]  /*17290*/  BSYNC B1 ;  /* 0x0000000000017941 */ /* 0x000fea0003800000 */
.L_x_652:
        /* <DEDUP_REMOVED lines=9> */
.L_x_655:
[----:B------:R-:W-:Y:S05]  /*17330*/  BSYNC B1 ;  /* 0x0000000000017941 */ /* 0x000fea0003800000 */
.L_x_654:
        /* <DEDUP_REMOVED lines=9> */
.L_x_657:
[----:B------:R-:W-:Y:S05]  /*173d0*/  BSYNC B1 ;  /* 0x0000000000017941 */ /* 0x000fea0003800000 */
.L_x_656:
        /* <DEDUP_REMOVED lines=11> */
.L_x_659:
[----:B------:R-:W-:Y:S05]  /*17490*/  BSYNC B1 ;  /* 0x0000000000017941 */ /* 0x000fea0003800000 */
.L_x_658:
        /* <DEDUP_REMOVED lines=12> */
.L_x_661:
[----:B------:R-:W-:Y:S05]  /*17560*/  BSYNC B1 ;  /* 0x0000000000017941 */ /* 0x000fea0003800000 */
.L_x_660:
        /* <DEDUP_REMOVED lines=9> */
.L_x_663:
[----:B------:R-:W-:Y:S05]  /*17600*/  BSYNC B1 ;  /* 0x0000000000017941 */ /* 0x000fea0003800000 */
.L_x_662:
        /* <DEDUP_REMOVED lines=9> */
.L_x_665:
[----:B------:R-:W-:Y:S05]  /*176a0*/  BSYNC B1 ;  /* 0x0000000000017941 */ /* 0x000fea0003800000 */
.L_x_664:
        /* <DEDUP_REMOVED lines=11> */
.L_x_667:
[----:B------:R-:W-:Y:S05]  /*17760*/  BSYNC B1 ;  /* 0x0000000000017941 */ /* 0x000fea0003800000 */
.L_x_666:
        /* <DEDUP_REMOVED lines=12> */
.L_x_669:
[----:B------:R-:W-:Y:S05]  /*17830*/  BSYNC B1 ;  /* 0x0000000000017941 */ /* 0x000fea0003800000 */
.L_x_668:
        /* <DEDUP_REMOVED lines=9> */
.L_x_671:
[----:B------:R-:W-:Y:S05]  /*178d0*/  BSYNC B1 ;  /* 0x0000000000017941 */ /* 0x000fea0003800000 */
.L_x_670:
        /* <DEDUP_REMOVED lines=9> */
.L_x_673:
[----:B------:R-:W-:Y:S05]  /*17970*/  BSYNC B1 ;  /* 0x0000000000017941 */ /* 0x000fea0003800000 */
.L_x_672:
        /* <DEDUP_REMOVED lines=11> */
.L_x_675:
[----:B------:R-:W-:Y:S05]  /*17a30*/  BSYNC B1 ;  /* 0x0000000000017941 */ /* 0x000fea0003800000 */
.L_x_674:
        /* <DEDUP_REMOVED lines=12> */
.L_x_677:
[----:B------:R-:W-:Y:S05]  /*17b00*/  BSYNC B1 ;  /* 0x0000000000017941 */ /* 0x000fea0003800000 */
.L_x_676:
        /* <DEDUP_REMOVED lines=9> */
.L_x_679:
[----:B------:R-:W-:Y:S05]  /*17ba0*/  BSYNC B1 ;  /* 0x0000000000017941 */ /* 0x000fea0003800000 */
.L_x_678:
        /* <DEDUP_REMOVED lines=9> */
.L_x_681:
[----:B------:R-:W-:Y:S05]  /*17c40*/  BSYNC B1 ;  /* 0x0000000000017941 */ /* 0x000fea0003800000 */
.L_x_680:
        /* <DEDUP_REMOVED lines=11> */
.L_x_683:
[----:B------:R-:W-:Y:S05]  /*17d00*/  BSYNC B1 ;  /* 0x0000000000017941 */ /* 0x000fea0003800000 */
.L_x_682:
        /* <DEDUP_REMOVED lines=12> */
.L_x_685:
[----:B------:R-:W-:Y:S05]  /*17dd0*/  BSYNC B1 ;  /* 0x0000000000017941 */ /* 0x000fea0003800000 */
.L_x_684:
        /* <DEDUP_REMOVED lines=9> */
.L_x_687:
[----:B------:R-:W-:Y:S05]  /*17e70*/  BSYNC B1 ;  /* 0x0000000000017941 */ /* 0x000fea0003800000 */
.L_x_686:
        /* <DEDUP_REMOVED lines=9> */
.L_x_689:
[----:B------:R-:W-:Y:S05]  /*17f10*/  BSYNC B1 ;  /* 0x0000000000017941 */ /* 0x000fea0003800000 */
.L_x_688:
        /* <DEDUP_REMOVED lines=11> */
.L_x_691:
[----:B------:R-:W-:Y:S05]  /*17fd0*/  BSYNC B1 ;  /* 0x0000000000017941 */ /* 0x000fea0003800000 */
.L_x_690:
        /* <DEDUP_REMOVED lines=12> */
.L_x_693:
[----:B------:R-:W-:Y:S05]  /*180a0*/  BSYNC B1 ;  /* 0x0000000000017941 */ /* 0x000fea0003800000 */
.L_x_692:
        /* <DEDUP_REMOVED lines=9> */
.L_x_695:
[----:B------:R-:W-:Y:S05]  /*18140*/  BSYNC B1 ;  /* 0x0000000000017941 */ /* 0x000fea0003800000 */
.L_x_694:
        /* <DEDUP_REMOVED lines=9> */
.L_x_697:
[----:B------:R-:W-:Y:S05]  /*181e0*/  BSYNC B1 ;  /* 0x0000000000017941 */ /* 0x000fea0003800000 */
.L_x_696:
        /* <DEDUP_REMOVED lines=11> */
.L_x_699:
[----:B------:R-:W-:Y:S05]  /*182a0*/  BSYNC B1 ;  /* 0x0000000000017941 */ /* 0x000fea0003800000 */
.L_x_698:
        /* <DEDUP_REMOVED lines=12> */
.L_x_701:
[----:B------:R-:W-:Y:S05]  /*18370*/  BSYNC B1 ;  /* 0x0000000000017941 */ /* 0x000fea0003800000 */
.L_x_700:
        /* <DEDUP_REMOVED lines=9> */
.L_x_703:
[----:B------:R-:W-:Y:S05]  /*18410*/  BSYNC B1 ;  /* 0x0000000000017941 */ /* 0x000fea0003800000 */
.L_x_702:
        /* <DEDUP_REMOVED lines=9> */
.L_x_705:
[----:B------:R-:W-:Y:S05]  /*184b0*/  BSYNC B1 ;  /* 0x0000000000017941 */ /* 0x000fea0003800000 */
.L_x_704:
        /* <DEDUP_REMOVED lines=11> */
.L_x_707:
[----:B------:R-:W-:Y:S05]  /*18570*/  BSYNC B1 ;  /* 0x0000000000017941 */ /* 0x000fea0003800000 */
.L_x_706:
        /* <DEDUP_REMOVED lines=12> */
.L_x_709:
[----:B------:R-:W-:Y:S05]  /*18640*/  BSYNC B1 ;  /* 0x0000000000017941 */ /* 0x000fea0003800000 */
.L_x_708:
        /* <DEDUP_REMOVED lines=9> */
.L_x_711:
[----:B------:R-:W-:Y:S05]  /*186e0*/  BSYNC B1 ;  /* 0x0000000000017941 */ /* 0x000fea0003800000 */
.L_x_710:
        /* <DEDUP_REMOVED lines=9> */
.L_x_713:
[----:B------:R-:W-:Y:S05]  /*18780*/  BSYNC B1 ;  /* 0x0000000000017941 */ /* 0x000fea0003800000 */
.L_x_712:
        /* <DEDUP_REMOVED lines=11> */
.L_x_715:
[----:B------:R-:W-:Y:S05]  /*18840*/  BSYNC B1 ;  /* 0x0000000000017941 */ /* 0x000fea0003800000 */
.L_x_714:
        /* <DEDUP_REMOVED lines=12> */
.L_x_717:
[----:B------:R-:W-:Y:S05]  /*18910*/  BSYNC B1 ;  /* 0x0000000000017941 */ /* 0x000fea0003800000 */
.L_x_716:
        /* <DEDUP_REMOVED lines=9> */
.L_x_719:
[----:B------:R-:W-:Y:S05]  /*189b0*/  BSYNC B1 ;  /* 0x0000000000017941 */ /* 0x000fea0003800000 */
.L_x_718:
        /* <DEDUP_REMOVED lines=9> */
.L_x_721:
[----:B------:R-:W-:Y:S05]  /*18a50*/  BSYNC B1 ;  /* 0x0000000000017941 */ /* 0x000fea0003800000 */
.L_x_720:
        /* <DEDUP_REMOVED lines=11> */
.L_x_723:
[----:B------:R-:W-:Y:S05]  /*18b10*/  BSYNC B1 ;  /* 0x0000000000017941 */ /* 0x000fea0003800000 */
.L_x_722:
        /* <DEDUP_REMOVED lines=12> */
.L_x_725:
[----:B------:R-:W-:Y:S05]  /*18be0*/  BSYNC B1 ;  /* 0x0000000000017941 */ /* 0x000fea0003800000 */
.L_x_724:
        /* <DEDUP_REMOVED lines=9> */
.L_x_727:
[----:B------:R-:W-:Y:S05]  /*18c80*/  BSYNC B1 ;  /* 0x0000000000017941 */ /* 0x000fea0003800000 */
.L_x_726:
        /* <DEDUP_REMOVED lines=9> */
.L_x_729:
[----:B------:R-:W-:Y:S05]  /*18d20*/  BSYNC B1 ;  /* 0x0000000000017941 */ /* 0x000fea0003800000 */
.L_x_728:
        /* <DEDUP_REMOVED lines=11> */
.L_x_731:
[----:B------:R-:W-:Y:S05]  /*18de0*/  BSYNC B1 ;  /* 0x0000000000017941 */ /* 0x000fea0003800000 */
.L_x_730:
        /* <DEDUP_REMOVED lines=12> */
.L_x_733:
[----:B------:R-:W-:Y:S05]  /*18eb0*/  BSYNC B1 ;  /* 0x0000000000017941 */ /* 0x000fea0003800000 */
.L_x_732:
        /* <DEDUP_REMOVED lines=9> */
.L_x_735:
[----:B------:R-:W-:Y:S05]  /*18f50*/  BSYNC B1 ;  /* 0x0000000000017941 */ /* 0x000fea0003800000 */
.L_x_734:
        /* <DEDUP_REMOVED lines=9> */
.L_x_737:
[----:B------:R-:W-:Y:S05]  /*18ff0*/  BSYNC B1 ;  /* 0x0000000000017941 */ /* 0x000fea0003800000 */
.L_x_736:
        /* <DEDUP_REMOVED lines=11> */
.L_x_739:
[----:B------:R-:W-:Y:S05]  /*190b0*/  BSYNC B1 ;  /* 0x0000000000017941 */ /* 0x000fea0003800000 */
.L_x_738:
        /* <DEDUP_REMOVED lines=12> */
.L_x_741:
[----:B------:R-:W-:Y:S05]  /*19180*/  BSYNC B1 ;  /* 0x0000000000017941 */ /* 0x000fea0003800000 */
.L_x_740:
        /* <DEDUP_REMOVED lines=9> */
.L_x_743:
[----:B------:R-:W-:Y:S05]  /*19220*/  BSYNC B1 ;  /* 0x0000000000017941 */ /* 0x000fea0003800000 */
.L_x_742:
        /* <DEDUP_REMOVED lines=9> */
.L_x_745:
[----:B------:R-:W-:Y:S05]  /*192c0*/  BSYNC B1 ;  /* 0x0000000000017941 */ /* 0x000fea0003800000 */
.L_x_744:
        /* <DEDUP_REMOVED lines=11> */
.L_x_747:
[----:B------:R-:W-:Y:S05]  /*19380*/  BSYNC B1 ;  /* 0x0000000000017941 */ /* 0x000fea0003800000 */
.L_x_746:
        /* <DEDUP_REMOVED lines=12> */
.L_x_749:
[----:B------:R-:W-:Y:S05]  /*19450*/  BSYNC B1 ;  /* 0x0000000000017941 */ /* 0x000fea0003800000 */
.L_x_748:
        /* <DEDUP_REMOVED lines=9> */
.L_x_751:
[----:B------:R-:W-:Y:S05]  /*194f0*/  BSYNC B1 ;  /* 0x0000000000017941 */ /* 0x000fea0003800000 */
.L_x_750:
        /* <DEDUP_REMOVED lines=9> */
.L_x_753:
[----:B------:R-:W-:Y:S05]  /*19590*/  BSYNC B1 ;  /* 0x0000000000017941 */ /* 0x000fea0003800000 */
.L_x_752:
        /* <DEDUP_REMOVED lines=11> */
.L_x_755:
[----:B------:R-:W-:Y:S05]  /*19650*/  BSYNC B1 ;  /* 0x0000000000017941 */ /* 0x000fea0003800000 */
.L_x_754:
        /* <DEDUP_REMOVED lines=12> */
.L_x_757:
[----:B------:R-:W-:Y:S05]  /*19720*/  BSYNC B1 ;  /* 0x0000000000017941 */ /* 0x000fea0003800000 */
.L_x_756:
        /* <DEDUP_REMOVED lines=9> */
.L_x_759:
[----:B------:R-:W-:Y:S05]  /*197c0*/  BSYNC B1 ;  /* 0x0000000000017941 */ /* 0x000fea0003800000 */
.L_x_758:
        /* <DEDUP_REMOVED lines=9> */
.L_x_761:
[----:B------:R-:W-:Y:S05]  /*19860*/  BSYNC B1 ;  /* 0x0000000000017941 */ /* 0x000fea0003800000 */
.L_x_760:
        /* <DEDUP_REMOVED lines=11> */
.L_x_763:
[----:B------:R-:W-:Y:S05]  /*19920*/  BSYNC B1 ;  /* 0x0000000000017941 */ /* 0x000fea0003800000 */
.L_x_762:
        /* <DEDUP_REMOVED lines=12> */
.L_x_765:
[----:B------:R-:W-:Y:S05]  /*199f0*/  BSYNC B1 ;  /* 0x0000000000017941 */ /* 0x000fea0003800000 */
.L_x_764:
        /* <DEDUP_REMOVED lines=9> */
.L_x_767:
[----:B------:R-:W-:Y:S05]  /*19a90*/  BSYNC B1 ;  /* 0x0000000000017941 */ /* 0x000fea0003800000 */
.L_x_766:
        /* <DEDUP_REMOVED lines=9> */
.L_x_769:
[----:B------:R-:W-:Y:S05]  /*19b30*/  BSYNC B1 ;  /* 0x0000000000017941 */ /* 0x000fea0003800000 */
.L_x_768:
        /* <DEDUP_REMOVED lines=11> */
.L_x_771:
[----:B------:R-:W-:Y:S05]  /*19bf0*/  BSYNC B1 ;  /* 0x0000000000017941 */ /* 0x000fea0003800000 */
.L_x_770:
        /* <DEDUP_REMOVED lines=12> */
.L_x_773:
[----:B------:R-:W-:Y:S05]  /*19cc0*/  BSYNC B1 ;  /* 0x0000000000017941 */ /* 0x000fea0003800000 */
.L_x_772:
        /* <DEDUP_REMOVED lines=9> */
.L_x_775:
[----:B------:R-:W-:Y:S05]  /*19d60*/  BSYNC B1 ;  /* 0x0000000000017941 */ /* 0x000fea0003800000 */
.L_x_774:
        /* <DEDUP_REMOVED lines=9> */
.L_x_777:
[----:B------:R-:W-:Y:S05]  /*19e00*/  BSYNC B1 ;  /* 0x0000000000017941 */ /* 0x000fea0003800000 */
.L_x_776:
        /* <DEDUP_REMOVED lines=11> */
.L_x_779:
[----:B------:R-:W-:Y:S05]  /*19ec0*/  BSYNC B1 ;  /* 0x0000000000017941 */ /* 0x000fea0003800000 */
.L_x_778:
        /* <DEDUP_REMOVED lines=12> */
.L_x_781:
[----:B------:R-:W-:Y:S05]  /*19f90*/  BSYNC B1 ;  /* 0x0000000000017941 */ /* 0x000fea0003800000 */
.L_x_780:
        /* <DEDUP_REMOVED lines=9> */
.L_x_783:
[----:B------:R-:W-:Y:S05]  /*1a030*/  BSYNC B1 ;  /* 0x0000000000017941 */ /* 0x000fea0003800000 */
.L_x_782:
        /* <DEDUP_REMOVED lines=9> */
.L_x_785:
[----:B------:R-:W-:Y:S05]  /*1a0d0*/  BSYNC B1 ;  /* 0x0000000000017941 */ /* 0x000fea0003800000 */
.L_x_784:
        /* <DEDUP_REMOVED lines=11> */
.L_x_787:
[----:B------:R-:W-:Y:S05]  /*1a190*/  BSYNC B1 ;  /* 0x0000000000017941 */ /* 0x000fea0003800000 */
.L_x_786:
[----:B0----5:R-:W-:Y:S01]  /*1a1a0*/  HADD2.F32 R3, -RZ, R223.H0_H0 ;  /* 0x200000dfff037230 */ /* 0x021fe20000004100 */
[----:B------:R-:W-:Y:S01]  /*1a1b0*/  ISETP.GT.AND P2, PT, R0, 0xb8, P1 ;  /* 0x000000b80000780c */ /* 0x000fe20000f44270 */
[----:B------:R-:W-:Y:S01]  /*1a1c0*/  @P0 IMAD.MOV.U32 R5, RZ, RZ, R9 ;  /* 0x000000ffff050224 */ /* 0x000fe200078e0009 */
[----:B------:R-:W-:Y:S02]  /*1a1d0*/  BSSY B1, `(.L_x_788) ;  /* 0x0000007000017945 */ /* 0x000fe40003800000 */
[----:B-1-34-:R-:W-:-:S04]  /*1a1e0*/  FMUL R6, R3, R16 ;  /* 0x0000001003067220 */ /* 0x01afc80000400000 */
[----:B------:R-:W-:-:S05]  /*1a1f0*/  FFMA R6, R117, R2, R6 ;  /* 0x0000000275067223 */ /* 0x000fca0000000006 */
[----:B------:R-:W-:-:S05]  /*1a200*/  F2FP.F16.F32.PACK_AB R6, RZ, R6 ;  /* 0x00000006ff06723e */ /* 0x000fca00000000ff */
[----:B------:R0:W-:Y:S01]  /*1a210*/  @P0 STG.E.U16 desc[UR36][R4.64+0x172], R6 ;  /* 0x0001720604000986 */ /* 0x0001e2000c101524 */
[----:B------:R-:W-:Y:S05]  /*1a220*/  @!P2 BRA `(.L_x_789) ;  /* 0x000000000004a947 */ /* 0x000fea0003800000 */
[----:B------:R1:W5:Y:S02]  /*1a230*/  LDG.E.LTC128B.U16 R223, desc[UR36][R18.64+0x170] ;  /* 0x0001702412df7981 */ /* 0x000364000c1e1520 */
.L_x_789:
[----:B------:R-:W-:Y:S05]  /*1a240*/  BSYNC B1 ;  /* 0x0000000000017941 */ /* 0x000fea0003800000 */
.L_x_788:
        /* <DEDUP_REMOVED lines=11> */
.L_x_791:
[----:B------:R-:W-:Y:S05]  /*1a300*/  BSYNC B1 ;  /* 0x0000000000017941 */ /* 0x000fea0003800000 */
.L_x_790:
[----:B------:R-:W-:Y:S05]  /*1a310*/  @!P1 BRA `(.L_x_792) ;  /* 0x0000008000409947 */ /* 0x000fea0003800000 */
[----:B-----5:R-:W-:-:S05]  /*1a320*/  HADD2.F32 R223, -RZ, R223.H0_H0 ;  /* 0x200000dfffdf7230 */ /* 0x020fca0000004100 */
[----:B------:R-:W-:-:S04]  /*1a330*/  FMUL R0, R223, R16 ;  /* 0x00000010df007220 */ /* 0x000fc80000400000 */
[----:B------:R-:W-:-:S05]  /*1a340*/  FFMA R0, R119, R2, R0 ;  /* 0x0000000277007223 */ /* 0x000fca0000000000 */
[----:B------:R-:W-:-:S05]  /*1a350*/  F2FP.F16.F32.PACK_AB R0, RZ, R0 ;  /* 0x00000000ff00723e */ /* 0x000fca00000000ff */
[----:B------:R4:W-:Y:S01]  /*1a360*/  STG.E.U16 desc[UR36][R10.64+0x172], R0 ;  /* 0x000172000a007986 */ /* 0x0009e2000c101524 */
[----:B------:R-:W-:Y:S05]  /*1a370*/  BRA `(.L_x_792) ;  /* 0x0000008000287947 */ /* 0x000fea0003800000 */
.L_x_33:
[----:B------:R-:W2:Y:S01]  /*1a380*/  LDL.LU R5, [R1+0x184] ;  /* 0x0001840001057983 */ /* 0x000ea20000300800 */
[----:B------:R-:W-:-:S03]  /*1a390*/  ULDC.64 UR4, c[0x0][0x5c0] ;  /* 0x0001700000047ab9 */ /* 0x000fc60000000a00 */
[----:B------:R-:W3:Y:S04]  /*1a3a0*/  LDL.LU R4, [R1+0x180] ;  /* 0x0001800001047983 */ /* 0x000ee80000300800 */
[----:B------:R-:W4:Y:S04]  /*1a3b0*/  LDL.LU R19, [R1+0x1f0] ;  /* 0x0001f00001137983 */ /* 0x000f280000300800 */
        /* <DEDUP_REMOVED lines=29> */
[----:B------:R-:W-:Y:S04]  /*1a590*/  STL [R1+0x508], R186 ;  /* 0x000508ba01007387 */ /* 0x000fe80000100800 */
[----:B------:R-:W-:Y:S04]  /*1a5a0*/  STL [R1+0x504], R187 ;  /* 0x000504bb01007387 */ /* 0x000fe80000100800 */
[----:B------:R0:W-:Y:S04]  /*1a5b0*/  STL [R1+0x500], R188 ;  /* 0x000500bc01007387 */ /* 0x0001e80000100800 */
[----:B0-----:R-:W4:Y:S04]  /*1a5c0*/  LDL.LU R188, [R1+0x20c] ;  /* 0x00020c0001bc7983 */ /* 0x001f280000300800 */
        /* <DEDUP_REMOVED lines=125> */
[----:B0-----:R-:W4:Y:S01]  /*1ada0*/  LDL.LU R59, [R1+0x188] ;  /* 0x00018800013b7983 */ /* 0x001f220000300800 */
[-C--:B---3--:R-:W-:Y:S01]  /*1adb0*/  FMUL R8, R4, R2.reuse ;  /* 0x0000000204087220 */ /* 0x088fe20000400000 */
[----:B--2---:R-:W-:Y:S01]  /*1adc0*/  FMUL R7, R5, R2 ;  /* 0x0000000205077220 */ /* 0x004fe20000400000 */
[----:B------:R-:W-:Y:S01]  /*1add0*/  LEA R4, P1, R6, UR4, 0x1 ;  /* 0x0000000406047c11 */ /* 0x000fe2000f8208ff */
[----:B------:R-:W-:Y:S01]  /*1ade0*/  USHF.L.U64.HI UR4, UR8, 0x4, UR9 ;  /* 0x0000000408047899 */ /* 0x000fe20008010209 */
[----:B------:R-:W-:Y:S01]  /*1adf0*/  ISETP.GT.AND P3, PT, R0, 0x1, P0 ;  /* 0x000000010000780c */ /* 0x000fe20000764270 */
[----:B------:R-:W-:Y:S01]  /*1ae00*/  STL [R1+0x400], R60 ;  /* 0x0004003c01007387 */ /* 0x000fe20000100800 */
[----:B------:R-:W-:Y:S01]  /*1ae10*/  F2FP.F16.F32.PACK_AB R8, RZ, R8 ;  /* 0x00000008ff08723e */ /* 0x000fe200000000ff */
[-C--:B----4-:R-:W-:Y:S01]  /*1ae20*/  FMUL R19, R19, R2.reuse ;  /* 0x0000000213137220 */ /* 0x090fe20000400000 */
[----:B------:R-:W-:Y:S01]  /*1ae30*/  F2FP.F16.F32.PACK_AB R7, RZ, R7 ;  /* 0x00000007ff07723e */ /* 0x000fe200000000ff */
[----:B------:R-:W-:Y:S01]  /*1ae40*/  STL [R1+0x3fc], R61 ;  /* 0x0003fc3d01007387 */ /* 0x000fe20000100800 */
[----:B------:R-:W-:Y:S01]  /*1ae50*/  LEA.HI.X R5, R6, UR5, R10, 0x1, P1 ;  /* 0x0000000506057c11 */ /* 0x000fe200088f0c0a */
[----:B------:R-:W-:Y:S01]  /*1ae60*/  USHF.L.U32 UR5, UR8, 0x4, URZ ;  /* 0x0000000408057899 */ /* 0x000fe2000800063f */
[----:B------:R-:W-:Y:S01]  /*1ae70*/  PRMT R6, R8, 0x7610, R6 ;  /* 0x0000761008067816 */ /* 0x000fe20000000006 */
[----:B------:R-:W-:Y:S01]  /*1ae80*/  STL [R1+0x3f8], R62 ;  /* 0x0003f83e01007387 */ /* 0x000fe20000100800 */
[----:B------:R-:W-:Y:S01]  /*1ae90*/  ISETP.GT.AND P1, PT, R3, 0x8, PT ;  /* 0x000000080300780c */ /* 0x000fe20003f24270 */
[-C--:B------:R-:W-:Y:S01]  /*1aea0*/  FMUL R18, R18, R2.reuse ;  /* 0x0000000212127220 */ /* 0x080fe20000400000 */
[----:B------:R-:W-:Y:S01]  /*1aeb0*/  PRMT R9, R7, 0x7610, R9 ;  /* 0x0000761007097816 */ /* 0x000fe20000000009 */
[----:B------:R0:W-:Y:S01]  /*1aec0*/  @P2 STG.E.U16 desc[UR36][R4.64], R6 ;  /* 0x0000000604002986 */ /* 0x0001e2000c101524 */
[----:B------:R-:W-:Y:S01]  /*1aed0*/  ISETP.GT.AND P2, PT, R0, RZ, P1 ;  /* 0x000000ff0000720c */ /* 0x000fe20000f44270 */
[-C--:B------:R-:W-:Y:S01]  /*1aee0*/  FMUL R20, R20, R2.reuse ;  /* 0x0000000214147220 */ /* 0x080fe20000400000 */
[----:B------:R-:W-:Y:S01]  /*1aef0*/  ISETP.GT.AND P4, PT, R0, 0x9, P0 ;  /* 0x000000090000780c */ /* 0x000fe20000784270 */
[----:B------:R1:W-:Y:S01]  /*1af00*/  @P3 STG.E.U16 desc[UR36][R4.64+0x2], R9 ;  /* 0x0000020904003986 */ /* 0x0003e2000c101524 */
[-C--:B------:R-:W-:Y:S01]  /*1af10*/  FMUL R234, R234, R2.reuse ;  /* 0x00000002eaea7220 */ /* 0x080fe20000400000 */
[----:B------:R-:W-:Y:S01]  /*1af20*/  ISETP.GT.AND P5, PT, R0, 0x41, P0 ;  /* 0x000000410000780c */ /* 0x000fe200007a4270 */
[-C--:B------:R-:W-:Y:S01]  /*1af30*/  FMUL R233, R233, R2.reuse ;  /* 0x00000002e9e97220 */ /* 0x080fe20000400000 */
[----:B------:R-:W-:Y:S01]  /*1af40*/  STL [R1+0x3f4], R63 ;  /* 0x0003f43f01007387 */ /* 0x000fe20000100800 */
[-C--:B------:R-:W-:Y:S01]  /*1af50*/  FMUL R232, R232, R2.reuse ;  /* 0x00000002e8e87220 */ /* 0x080fe20000400000 */
[-C--:B------:R-:W-:Y:S01]  /*1af60*/  FMUL R231, R231, R2.reuse ;  /* 0x00000002e7e77220 */ /* 0x080fe20000400000 */
[-C--:B------:R-:W-:Y:S01]  /*1af70*/  FMUL R188, R188, R2.reuse ;  /* 0x00000002bcbc7220 */ /* 0x080fe20000400000 */
[----:B0-----:R-:W-:Y:S01]  /*1af80*/  IADD3 R6, P3, R4, UR5, RZ ;  /* 0x0000000504067c10 */ /* 0x001fe2000ff7e0ff */
[----:B------:R-:W-:Y:S01]  /*1af90*/  STL [R1+0x3f0], R64 ;  /* 0x0003f04001007387 */ /* 0x000fe20000100800 */
[-C--:B------:R-:W-:Y:S01]  /*1afa0*/  FMUL R237, R33, R2.reuse ;  /* 0x0000000221ed7220 */ /* 0x080fe20000400000 */
[----:B------:R-:W-:Y:S01]  /*1afb0*/  F2FP.F16.F32.PACK_AB R19, RZ, R19 ;  /* 0x00000013ff13723e */ /* 0x000fe200000000ff */
[----:B------:R-:W-:Y:S01]  /*1afc0*/  FMUL R236, R32, R2 ;  /* 0x0000000220ec7220 */ /* 0x000fe20000400000 */
[----:B------:R-:W-:Y:S01]  /*1afd0*/  STL [R1+0x3ec], R65 ;  /* 0x0003ec4101007387 */ /* 0x000fe20000100800 */
[----:B------:R-:W-:Y:S01]  /*1afe0*/  F2FP.F16.F32.PACK_AB R18, RZ, R18 ;  /* 0x00000012ff12723e */ /* 0x000fe200000000ff */
[----:B------:R-:W-:Y:S01]  /*1aff0*/  FMUL R235, R235, R2 ;  /* 0x00000002ebeb7220 */ /* 0x000fe20000400000 */
[----:B------:R-:W-:Y:S01]  /*1b000*/  PRMT R186, R19, 0x7610, R186 ;  /* 0x0000761013ba7816 */ /* 0x000fe200000000ba */
[----:B------:R-:W-:Y:S01]  /*1b010*/  STL [R1+0x3e8], R66 ;  /* 0x0003e84201007387 */ /* 0x000fe20000100800 */
[----:B------:R-:W-:Y:S01]  /*1b020*/  F2FP.F16.F32.PACK_AB R20, RZ, R20 ;  /* 0x00000014ff14723e */ /* 0x000fe200000000ff */
[----:B------:R-:W-:Y:S01]  /*1b030*/  FMUL R32, R230, R2 ;  /* 0x00000002e6207220 */ /* 0x000fe20000400000 */
[----:B------:R-:W-:Y:S01]  /*1b040*/  F2FP.F16.F32.PACK_AB R234, RZ, R234 ;  /* 0x000000eaffea723e */ /* 0x000fe200000000ff */
[----:B------:R-:W-:Y:S01]  /*1b050*/  STL [R1+0x3e4], R67 ;  /* 0x0003e44301007387 */ /* 0x000fe20000100800 */
[----:B------:R-:W-:Y:S01]  /*1b060*/  F2FP.F16.F32.PACK_AB R233, RZ, R233 ;  /* 0x000000e9ffe9723e */ /* 0x000fe200000000ff */
[-C--:B------:R-:W-:Y:S01]  /*1b070*/  FMUL R33, R229, R2.reuse ;  /* 0x00000002e5217220 */ /* 0x080fe20000400000 */
[-C--:B------:R-:W-:Y:S01]  /*1b080*/  FMUL R189, R189, R2.reuse ;  /* 0x00000002bdbd7220 */ /* 0x080fe20000400000 */
[----:B------:R-:W-:Y:S01]  /*1b090*/  STL [R1+0x3e0], R68 ;  /* 0x0003e04401007387 */ /* 0x000fe20000100800 */
[-C--:B------:R-:W-:Y:S01]  /*1b0a0*/  FMUL R190, R190, R2.reuse ;  /* 0x00000002bebe7220 */ /* 0x080fe20000400000 */
        /* <DEDUP_REMOVED lines=43> */
[----:B------:R-:W-:-:S03]  /*1b360*/  FMUL R31, R31, R2 ;  /* 0x000000021f1f7220 */ /* 0x000fc60000400000 */
        /* <DEDUP_REMOVED lines=38> */
[----:B------:R-:W-:-:S03]  /*1b5d0*/  FMUL R10, R55, R2 ;  /* 0x00000002370a7220 */ /* 0x000fc60000400000 */
[----:B------:R-:W-:Y:S04]  /*1b5e0*/  STL [R1+0x318], R118 ;  /* 0x0003187601007387 */ /* 0x000fe80000100800 */
[----:B------:R-:W-:Y:S04]  /*1b5f0*/  STL [R1+0x314], R119 ;  /* 0x0003147701007387 */ /* 0x000fe80000100800 */
[----:B------:R-:W-:Y:S04]  /*1b600*/  STL [R1+0x310], R17 ;  /* 0x0003101101007387 */ /* 0x000fe80000100800 */
[----:B------:R-:W-:Y:S01]  /*1b610*/  STL [R1+0x30c], R16 ;  /* 0x00030c1001007387 */ /* 0x000fe20000100800 */
[----:B------:R-:W-:-:S05]  /*1b620*/  FMUL R8, R58, R2 ;  /* 0x000000023a087220 */ /* 0x000fca0000400000 */
[----:B------:R-:W-:Y:S01]  /*1b630*/  F2FP.F16.F32.PACK_AB R8, RZ, R8 ;  /* 0x00000008ff08723e */ /* 0x000fe200000000ff */
[----:B------:R-:W-:-:S05]  /*1b640*/  FMUL R7, R59, R2 ;  /* 0x000000023b077220 */ /* 0x000fca0000400000 */
[----:B------:R-:W-:-:S04]  /*1b650*/  F2FP.F16.F32.PACK_AB R7, RZ, R7 ;  /* 0x00000007ff07723e */ /* 0x000fc800000000ff */
[----:B-1----:R-:W-:Y:S02]  /*1b660*/  PRMT R9, R7, 0x7610, R9 ;  /* 0x0000761007097816 */ /* 0x002fe40000000009 */
[----:B------:R-:W-:Y:S02]  /*1b670*/  IADD3.X R7, R5, UR4, RZ, P3, !PT ;  /* 0x0000000405077c10 */ /* 0x000fe40009ffe4ff */
[----:B------:R-:W-:-:S03]  /*1b680*/  ISETP.GT.AND P3, PT, R0, 0x8, P0 ;  /* 0x000000080000780c */ /* 0x000fc60000764270 */
[----:B------:R0:W-:Y:S01]  /*1b690*/  @P2 STG.E.U16 desc[UR36][R6.64], R9 ;  /* 0x0000000906002986 */ /* 0x0001e2000c101524 */
[----:B------:R-:W-:Y:S01]  /*1b6a0*/  ISETP.GT.AND P2, PT, R0, 0x1, P1 ;  /* 0x000000010000780c */ /* 0x000fe20000f44270 */
[----:B0-----:R-:W-:-:S12]  /*1b6b0*/  FMUL R9, R56, R2 ;  /* 0x0000000238097220 */ /* 0x001fd80000400000 */
[----:B------:R0:W-:Y:S01]  /*1b6c0*/  @P2 STG.E.U16 desc[UR36][R6.64+0x2], R8 ;  /* 0x0000020806002986 */ /* 0x0001e2000c101524 */
[----:B------:R-:W-:Y:S02]  /*1b6d0*/  ISETP.GT.AND P2, PT, R0, 0x8, P1 ;  /* 0x000000080000780c */ /* 0x000fe40000f44270 */
[----:B------:R-:W-:-:S05]  /*1b6e0*/  F2FP.F16.F32.PACK_AB R9, RZ, R9 ;  /* 0x00000009ff09723e */ /* 0x000fca00000000ff */
[----:B------:R1:W-:Y:S01]  /*1b6f0*/  @P4 STG.E.U16 desc[UR36][R4.64+0x12], R9 ;  /* 0x0000120904004986 */ /* 0x0003e2000c101524 */
[----:B------:R-:W-:Y:S01]  /*1b700*/  ISETP.GT.AND P4, PT, R0, 0x11, P0 ;  /* 0x000000110000780c */ /* 0x000fe20000784270 */
[----:B0-----:R-:W-:-:S05]  /*1b710*/  FMUL R8, R57, R2 ;  /* 0x0000000239087220 */ /* 0x001fca0000400000 */
[----:B------:R-:W-:Y:S01]  /*1b720*/  F2FP.F16.F32.PACK_AB R8, RZ, R8 ;  /* 0x00000008ff08723e */ /* 0x000fe200000000ff */
[----:B-1----:R-:W-:-:S03]  /*1b730*/  FMUL R9, R52, R2 ;  /* 0x0000000234097220 */ /* 0x002fc60000400000 */
[----:B------:R-:W-:Y:S01]  /*1b740*/  PRMT R11, R8, 0x7610, R11 ;  /* 0x00007610080b7816 */ /* 0x000fe2000000000b */
[----:B------:R-:W-:Y:S01]  /*1b750*/  FMUL R52, R13, R2 ;  /* 0x000000020d347220 */ /* 0x000fe20000400000 */
[----:B------:R-:W-:Y:S01]  /*1b760*/  F2FP.F16.F32.PACK_AB R8, RZ, R10 ;  /* 0x0000000aff08723e */ /* 0x000fe200000000ff */
[-C--:B------:R-:W-:Y:S01]  /*1b770*/  FMUL R10, R51, R2.reuse ;  /* 0x00000002330a7220 */ /* 0x080fe20000400000 */
[----:B------:R-:W-:Y:S01]  /*1b780*/  F2FP.F16.F32.PACK_AB R9, RZ, R9 ;  /* 0x00000009ff09723e */ /* 0x000fe200000000ff */
[----:B------:R-:W-:Y:S01]  /*1b790*/  @P3 STG.E.U16 desc[UR36][R4.64+0x10], R11 ;  /* 0x0000100b04003986 */ /* 0x000fe2000c101524 */
[----:B------:R-:W-:Y:S01]  /*1b7a0*/  ISETP.GT.AND P3, PT, R0, 0x10, P0 ;  /* 0x000000100000780c */ /* 0x000fe20000764270 */
[-C--:B------:R-:W-:Y:S02]  /*1b7b0*/  FMUL R51, R14, R2.reuse ;  /* 0x000000020e337220 */ /* 0x080fe40000400000 */
[----:B------:R0:W-:Y:S01]  /*1b7c0*/  @P2 STG.E.U16 desc[UR36][R6.64+0x10], R8 ;  /* 0x0000100806002986 */ /* 0x0001e2000c101524 */
[----:B------:R-:W-:Y:S01]  /*1b7d0*/  ISETP.GT.AND P2, PT, R0, 0x9, P1 ;  /* 0x000000090000780c */ /* 0x000fe20000f44270 */
[----:B0-----:R-:W-:-:S02]  /*1b7e0*/  FMUL R8, R54, R2 ;  /* 0x0000000236087220 */ /* 0x001fc40000400000 */
[----:B------:R-:W2:Y:S03]  /*1b7f0*/  LDL.LU R54, [R1] ;  /* 0x0000000001367983 */ /* 0x000ea60000300800 */
[----:B------:R-:W-:-:S07]  /*1b800*/  F2FP.F16.F32.PACK_AB R8, RZ, R8 ;  /* 0x00000008ff08723e */ /* 0x000fce00000000ff */
[----:B------:R0:W-:Y:S01]  /*1b810*/  @P2 STG.E.U16 desc[UR36][R6.64+0x12], R8 ;  /* 0x0000120806002986 */ /* 0x0001e2000c101524 */
[----:B------:R-:W-:-:S03]  /*1b820*/  ISETP.GT.AND P2, PT, R0, 0x10, P1 ;  /* 0x000000100000780c */ /* 0x000fc60000f44270 */
[----:B------:R1:W-:Y:S01]  /*1b830*/  @P4 STG.E.U16 desc[UR36][R4.64+0x22], R9 ;  /* 0x0000220904004986 */ /* 0x0003e2000c101524 */
[----:B------:R-:W-:Y:S01]  /*1b840*/  ISETP.GT.AND P4, PT, R0, 0x19, P0 ;  /* 0x000000190000780c */ /* 0x000fe20000784270 */
[-C--:B0-----:R-:W-:Y:S01]  /*1b850*/  FMUL R8, R53, R2.reuse ;  /* 0x0000000235087220 */ /* 0x081fe20000400000 */
[----:B------:R-:W-:Y:S01]  /*1b860*/  PRMT R187, R18, 0x7610, R187 ;  /* 0x0000761012bb7816 */ /* 0x000fe200000000bb */
[-C--:B------:R-:W-:Y:S01]  /*1b870*/  FMUL R53, R12, R2.reuse ;  /* 0x000000020c357220 */ /* 0x080fe20000400000 */
[----:B-1----:R-:W-:Y:S02]  /*1b880*/  FMUL R9, R48, R2 ;  /* 0x0000000230097220 */ /* 0x002fe40000400000 */
[----:B------:R-:W-:Y:S01]  /*1b890*/  F2FP.F16.F32.PACK_AB R8, RZ, R8 ;  /* 0x00000008ff08723e */ /* 0x000fe200000000ff */
[----:B------:R-:W-:-:S03]  /*1b8a0*/  FMUL R48, R22, R2 ;  /* 0x0000000216307220 */ /* 0x000fc60000400000 */
[----:B------:R-:W-:Y:S02]  /*1b8b0*/  PRMT R11, R8, 0x7610, R11 ;  /* 0x00007610080b7816 */ /* 0x000fe4000000000b */
[----:B------:R-:W-:Y:S01]  /*1b8c0*/  F2FP.F16.F32.PACK_AB R8, RZ, R10 ;  /* 0x0000000aff08723e */ /* 0x000fe200000000ff */
[-C--:B------:R-:W-:Y:S01]  /*1b8d0*/  FMUL R10, R47, R2.reuse ;  /* 0x000000022f0a7220 */ /* 0x080fe20000400000 */
[----:B------:R-:W-:Y:S01]  /*1b8e0*/  F2FP.F16.F32.PACK_AB R9, RZ, R9 ;  /* 0x00000009ff09723e */ /* 0x000fe200000000ff */
[----:B------:R-:W-:Y:S01]  /*1b8f0*/  @P3 STG.E.U16 desc[UR36][R4.64+0x20], R11 ;  /* 0x0000200b04003986 */ /* 0x000fe2000c101524 */
[C---:B------:R-:W-:Y:S01]  /*1b900*/  ISETP.GT.AND P3, PT, R0.reuse, 0x18, P0 ;  /* 0x000000180000780c */ /* 0x040fe20000764270 */
[-C--:B------:R-:W-:Y:S02]  /*1b910*/  FMUL R47, R23, R2.reuse ;  /* 0x00000002172f7220 */ /* 0x080fe40000400000 */
[----:B------:R0:W-:Y:S01]  /*1b920*/  @P2 STG.E.U16 desc[UR36][R6.64+0x20], R8 ;  /* 0x0000200806002986 */ /* 0x0001e2000c101524 */
[----:B------:R-:W-:Y:S01]  /*1b930*/  ISETP.GT.AND P2, PT, R0, 0x11, P1 ;  /* 0x000000110000780c */ /* 0x000fe20000f44270 */
[----:B0-----:R-:W-:Y:S01]  /*1b940*/  FMUL R8, R50, R2 ;  /* 0x0000000232087220 */ /* 0x001fe20000400000 */
[----:B------:R-:W-:Y:S01]  /*1b950*/  F2FP.F16.F32.PACK_AB R232, RZ, R232 ;  /* 0x000000e8ffe8723e */ /* 0x000fe200000000ff */
[----:B------:R-:W-:-:S03]  /*1b960*/  FMUL R50, R15, R2 ;  /* 0x000000020f327220 */ /* 0x000fc60000400000 */
[----:B------:R-:W-:-:S07]  /*1b970*/  F2FP.F16.F32.PACK_AB R8, RZ, R8 ;  /* 0x00000008ff08723e */ /* 0x000fce00000000ff */
[----:B------:R0:W-:Y:S01]  /*1b980*/  @P2 STG.E.U16 desc[UR36][R6.64+0x22], R8 ;  /* 0x0000220806002986 */ /* 0x0001e2000c101524 */
[----:B------:R-:W-:-:S03]  /*1b990*/  ISETP.GT.AND P2, PT, R0, 0x18, P1 ;  /* 0x000000180000780c */ /* 0x000fc60000f44270 */
[----:B------:R1:W-:Y:S01]  /*1b9a0*/  @P4 STG.E.U16 desc[UR36][R4.64+0x32], R9 ;  /* 0x0000320904004986 */ /* 0x0003e2000c101524 */
[----:B------:R-:W-:Y:S01]  /*1b9b0*/  ISETP.GT.AND P4, PT, R0, 0x21, P0 ;  /* 0x000000210000780c */ /* 0x000fe20000784270 */
[-C--:B0-----:R-:W-:Y:S01]  /*1b9c0*/  FMUL R8, R49, R2.reuse ;  /* 0x0000000231087220 */ /* 0x081fe20000400000 */
[-C--:B------:R-:W-:Y:S02]  /*1b9d0*/  FMUL R49, R21, R2.reuse ;  /* 0x0000000215317220 */ /* 0x080fe40000400000 */
[----:B------:R-:W3:Y:S01]  /*1b9e0*/  LDL.LU R21, [R1+0x4] ;  /* 0x0000040001157983 */ /* 0x000ee20000300800 */
[----:B-1----:R-:W-:Y:S01]  /*1b9f0*/  FMUL R9, R44, R2 ;  /* 0x000000022c097220 */ /* 0x002fe20000400000 */
[----:B------:R-:W-:Y:S01]  /*1ba00*/  F2FP.F16.F32.PACK_AB R8, RZ, R8 ;  /* 0x00000008ff08723e */ /* 0x000fe200000000ff */
[----:B------:R-:W-:Y:S01]  /*1ba10*/  FMUL R44, R218, R2 ;  /* 0x00000002da2c7220 */ /* 0x000fe20000400000 */
[----:B------:R-:W4:Y:S02]  /*1ba20*/  LDL.LU R55, [R1+0x8] ;  /* 0x0000080001377983 */ /* 0x000f240000300800 */
[----:B------:R-:W-:-:S02]  /*1ba30*/  PRMT R11, R8, 0x7610, R11 ;  /* 0x00007610080b7816 */ /* 0x000fc4000000000b */
[----:B------:R-:W-:Y:S01]  /*1ba40*/  F2FP.F16.F32.PACK_AB R8, RZ, R10 ;  /* 0x0000000aff08723e */ /* 0x000fe200000000ff */
[-C--:B------:R-:W-:Y:S01]  /*1ba50*/  FMUL R10, R43, R2.reuse ;  /* 0x000000022b0a7220 */ /* 0x080fe20000400000 */
[----:B------:R-:W-:Y:S01]  /*1ba60*/  F2FP.F16.F32.PACK_AB R9, RZ, R9 ;  /* 0x00000009ff09723e */ /* 0x000fe200000000ff */
[----:B------:R-:W-:Y:S01]  /*1ba70*/  @P3 STG.E.U16 desc[UR36][R4.64+0x30], R11 ;  /* 0x0000300b04003986 */ /* 0x000fe2000c101524 */
[C---:B------:R-:W-:Y:S01]  /*1ba80*/  ISETP.GT.AND P3, PT, R0.reuse, 0x20, P0 ;  /* 0x000000200000780c */ /* 0x040fe20000764270 */
[----:B------:R-:W-:Y:S02]  /*1ba90*/  FMUL R43, R219, R2 ;  /* 0x00000002db2b7220 */ /* 0x000fe40000400000 */
[----:B------:R0:W-:Y:S01]  /*1baa0*/  @P2 STG.E.U16 desc[UR36][R6.64+0x30], R8 ;  /* 0x0000300806002986 */ /* 0x0001e2000c101524 */
[----:B------:R-:W-:-:S03]  /*1bab0*/  ISETP.GT.AND P2, PT, R0, 0x19, P1 ;  /* 0x000000190000780c */ /* 0x000fc60000f44270 */
[----:B------:R-:W4:Y:S04]  /*1bac0*/  LDL.LU R23, [R1+0xc] ;  /* 0x00000c0001177983 */ /* 0x000f280000300800 */
[----:B------:R-:W4:Y:S01]  /*1bad0*/  LDL.LU R22, [R1+0x10] ;  /* 0x0000100001167983 */ /* 0x000f220000300800 */
[----:B0-----:R-:W-:-:S03]  /*1bae0*/  FMUL R8, R46, R2 ;  /* 0x000000022e087220 */ /* 0x001fc60000400000 */
[----:B------:R-:W4:Y:S01]  /*1baf0*/  LDL.LU R56, [R1+0x14] ;  /* 0x0000140001387983 */ /* 0x000f220000300800 */
[----:B------:R-:W-:Y:S01]  /*1bb00*/  F2FP.F16.F32.PACK_AB R231, RZ, R231 ;  /* 0x000000e7ffe7723e */ /* 0x000fe200000000ff */
[----:B------:R-:W-:Y:S01]  /*1bb10*/  FMUL R46, R216, R2 ;  /* 0x00000002d82e7220 */ /* 0x000fe20000400000 */
[----:B------:R-:W-:Y:S01]  /*1bb20*/  F2FP.F16.F32.PACK_AB R8, RZ, R8 ;  /* 0x00000008ff08723e */ /* 0x000fe200000000ff */
[----:B------:R-:W4:Y:S04]  /*1bb30*/  LDL.LU R57, [R1+0x18] ;  /* 0x0000180001397983 */ /* 0x000f280000300800 */
[----:B------:R0:W-:Y:S01]  /*1bb40*/  @P2 STG.E.U16 desc[UR36][R6.64+0x32], R8 ;  /* 0x0000320806002986 */ /* 0x0001e2000c101524 */
[----:B------:R-:W-:-:S03]  /*1bb50*/  ISETP.GT.AND P2, PT, R0, 0x20, P1 ;  /* 0x000000200000780c */ /* 0x000fc60000f44270 */
[----:B------:R1:W-:Y:S01]  /*1bb60*/  @P4 STG.E.U16 desc[UR36][R4.64+0x42], R9 ;  /* 0x0000420904004986 */ /* 0x0003e2000c101524 */
[----:B------:R-:W-:-:S03]  /*1bb70*/  ISETP.GT.AND P4, PT, R0, 0x29, P0 ;  /* 0x000000290000780c */ /* 0x000fc60000784270 */
[----:B------:R-:W4:Y:S01]  /*1bb80*/  LDL.LU R58, [R1+0x1c] ;  /* 0x00001c00013a7983 */ /* 0x000f220000300800 */
[----:B0-----:R-:W-:-:S03]  /*1bb90*/  FMUL R8, R45, R2 ;  /* 0x000000022d087220 */ /* 0x001fc60000400000 */
[----:B------:R-:W4:Y:S01]  /*1bba0*/  LDL.LU R59, [R1+0x20] ;  /* 0x00002000013b7983 */ /* 0x000f220000300800 */
[----:B------:R-:W-:Y:S01]  /*1bbb0*/  F2FP.F16.F32.PACK_AB R237, RZ, R237 ;  /* 0x000000edffed723e */ /* 0x000fe200000000ff */
[-C--:B------:R-:W-:Y:S01]  /*1bbc0*/  FMUL R45, R217, R2.reuse ;  /* 0x00000002d92d7220 */ /* 0x080fe20000400000 */
[----:B-1----:R-:W-:Y:S01]  /*1bbd0*/  FMUL R9, R40, R2 ;  /* 0x0000000228097220 */ /* 0x002fe20000400000 */
[----:B------:R-:W-:Y:S01]  /*1bbe0*/  F2FP.F16.F32.PACK_AB R8, RZ, R8 ;  /* 0x00000008ff08723e */ /* 0x000fe200000000ff */
[----:B------:R-:W4:Y:S01]  /*1bbf0*/  LDL.LU R60, [R1+0x24] ;  /* 0x00002400013c7983 */ /* 0x000f220000300800 */
[----:B------:R-:W-:Y:S01]  /*1bc00*/  F2FP.F16.F32.PACK_AB R236, RZ, R236 ;  /* 0x000000ecffec723e */ /* 0x000fe200000000ff */
[----:B------:R-:W-:Y:S01]  /*1bc10*/  FMUL R40, R222, R2 ;  /* 0x00000002de287220 */ /* 0x000fe20000400000 */
[----:B------:R-:W-:Y:S01]  /*1bc20*/  PRMT R11, R8, 0x7610, R11 ;  /* 0x00007610080b7816 */ /* 0x000fe2000000000b */
[----:B------:R-:W4:Y:S01]  /*1bc30*/  LDL.LU R61, [R1+0x28] ;  /* 0x00002800013d7983 */ /* 0x000f220000300800 */
[----:B------:R-:W-:Y:S01]  /*1bc40*/  F2FP.F16.F32.PACK_AB R8, RZ, R10 ;  /* 0x0000000aff08723e */ /* 0x000fe200000000ff */
[-C--:B------:R-:W-:Y:S01]  /*1bc50*/  FMUL R10, R39, R2.reuse ;  /* 0x00000002270a7220 */ /* 0x080fe20000400000 */
[----:B------:R-:W-:Y:S01]  /*1bc60*/  F2FP.F16.F32.PACK_AB R9, RZ, R9 ;  /* 0x00000009ff09723e */ /* 0x000fe200000000ff */
[----:B------:R-:W-:Y:S01]  /*1bc70*/  @P3 STG.E.U16 desc[UR36][R4.64+0x40], R11 ;  /* 0x0000400b04003986 */ /* 0x000fe2000c101524 */
[----:B------:R-:W-:Y:S01]  /*1bc80*/  ISETP.GT.AND P3, PT, R0, 0x28, P0 ;  /* 0x000000280000780c */ /* 0x000fe20000764270 */
[----:B------:R-:W-:-:S02]  /*1bc90*/  FMUL R39, R223, R2 ;  /* 0x00000002df277220 */ /* 0x000fc40000400000 */
        /* <DEDUP_REMOVED lines=17> */
[-C--:B------:R-:W-:Y:S01]  /*1bdb0*/  FMUL R41, R221, R2.reuse ;  /* 0x00000002dd297220 */ /* 0x080fe20000400000 */
[----:B-1----:R-:W-:Y:S01]  /*1bdc0*/  FMUL R9, R36, R2 ;  /* 0x0000000224097220 */ /* 0x002fe20000400000 */
[----:B------:R-:W-:Y:S01]  /*1bdd0*/  F2FP.F16.F32.PACK_AB R8, RZ, R8 ;  /* 0x00000008ff08723e */ /* 0x000fe200000000ff */
[----:B------:R-:W4:Y:S01]  /*1bde0*/  LDL.LU R68, [R1+0x44] ;  /* 0x0000440001447983 */ /* 0x000f220000300800 */
[----:B------:R-:W-:Y:S02]  /*1bdf0*/  FMUL R36, R226, R2 ;  /* 0x00000002e2247220 */ /* 0x000fe40000400000 */
        /* <DEDUP_REMOVED lines=14> */
[----:B------:R-:W-:Y:S01]  /*1bee0*/  FMUL R38, R224, R2 ;  /* 0x00000002e0267220 */ /* 0x000fe20000400000 */
[----:B------:R-:W-:Y:S02]  /*1bef0*/  F2FP.F16.F32.PACK_AB R8, RZ, R8 ;  /* 0x00000008ff08723e */ /* 0x000fe400000000ff */
[----:B------:R-:W4:Y:S04]  /*1bf00*/  LDL.LU R73, [R1+0x58] ;  /* 0x0000580001497983 */ /* 0x000f280000300800 */
[----:B------:R0:W-:Y:S01]  /*1bf10*/  @P2 STG.E.U16 desc[UR36][R6.64+0x52], R8 ;  /* 0x0000520806002986 */ /* 0x0001e2000c101524 */
[----:B------:R-:W-:-:S03]  /*1bf20*/  ISETP.GT.AND P2, PT, R0, 0x30, P1 ;  /* 0x000000300000780c */ /* 0x000fc60000f44270 */
[----:B------:R-:W-:Y:S04]  /*1bf30*/  @P4 STG.E.U16 desc[UR36][R4.64+0x62], R9 ;  /* 0x0000620904004986 */ /* 0x000fe8000c101524 */
[----:B------:R-:W4:Y:S01]  /*1bf40*/  LDL.LU R74, [R1+0x5c] ;  /* 0x00005c00014a7983 */ /* 0x000f220000300800 */
[-C--:B0-----:R-:W-:Y:S01]  /*1bf50*/  FMUL R8, R37, R2.reuse ;  /* 0x0000000225087220 */ /* 0x081fe20000400000 */
[----:B------:R-:W-:Y:S02]  /*1bf60*/  ISETP.GT.AND P4, PT, R0, 0x39, P0 ;  /* 0x000000390000780c */ /* 0x000fe40000784270 */
[----:B------:R-:W4:Y:S01]  /*1bf70*/  LDL.LU R230, [R1+0x60] ;  /* 0x0000600001e67983 */ /* 0x000f220000300800 */
[----:B------:R-:W-:Y:S01]  /*1bf80*/  FMUL R37, R225, R2 ;  /* 0x00000002e1257220 */ /* 0x000fe20000400000 */
[----:B------:R-:W-:-:S02]  /*1bf90*/  F2FP.F16.F32.PACK_AB R8, RZ, R8 ;  /* 0x00000008ff08723e */ /* 0x000fc400000000ff */
[----:B------:R-:W4:Y:S02]  /*1bfa0*/  LDL.LU R229, [R1+0x64] ;  /* 0x0000640001e57983 */ /* 0x000f240000300800 */
[----:B------:R-:W-:Y:S02]  /*1bfb0*/  PRMT R11, R8, 0x7610, R11 ;  /* 0x00007610080b7816 */ /* 0x000fe4000000000b */
[----:B------:R-:W4:Y:S01]  /*1bfc0*/  LDL.LU R75, [R1+0x68] ;  /* 0x00006800014b7983 */ /* 0x000f220000300800 */
[----:B------:R-:W-:-:S03]  /*1bfd0*/  F2FP.F16.F32.PACK_AB R8, RZ, R10 ;  /* 0x0000000aff08723e */ /* 0x000fc600000000ff */
[----:B------:R-:W-:Y:S04]  /*1bfe0*/  @P3 STG.E.U16 desc[UR36][R4.64+0x60], R11 ;  /* 0x0000600b04003986 */ /* 0x000fe8000c101524 */
[----:B------:R0:W-:Y:S01]  /*1bff0*/  @P2 STG.E.U16 desc[UR36][R6.64+0x60], R8 ;  /* 0x0000600806002986 */ /* 0x0001e2000c101524 */
[C---:B------:R-:W-:Y:S02]  /*1c000*/  ISETP.GT.AND P2, PT, R0.reuse, 0x31, P1 ;  /* 0x000000310000780c */ /* 0x040fe40000f44270 */
[----:B------:R-:W-:Y:S01]  /*1c010*/  ISETP.GT.AND P3, PT, R0, 0x38, P0 ;  /* 0x000000380000780c */ /* 0x000fe20000764270 */
[----:B------:R-:W4:Y:S04]  /*1c020*/  LDL.LU R76, [R1+0x6c] ;  /* 0x00006c00014c7983 */ /* 0x000f280000300800 */
[----:B------:R-:W4:Y:S01]  /*1c030*/  LDL.LU R77, [R1+0x70] ;  /* 0x00007000014d7983 */ /* 0x000f220000300800 */
[----:B0-----:R-:W-:-:S03]  /*1c040*/  FMUL R8, R34, R2 ;  /* 0x0000000222087220 */ /* 0x001fc60000400000 */
[----:B------:R-:W4:Y:S01]  /*1c050*/  LDL.LU R78, [R1+0x74] ;  /* 0x00007400014e7983 */ /* 0x000f220000300800 */
[----:B------:R-:W-:Y:S01]  /*1c060*/  FMUL R34, R228, R2 ;  /* 0x00000002e4227220 */ /* 0x000fe20000400000 */
[----:B------:R-:W-:Y:S02]  /*1c070*/  F2FP.F16.F32.PACK_AB R8, RZ, R8 ;  /* 0x00000008ff08723e */ /* 0x000fe400000000ff */
[----:B------:R-:W4:Y:S04]  /*1c080*/  LDL.LU R79, [R1+0x78] ;  /* 0x00007800014f7983 */ /* 0x000f280000300800 */
[----:B------:R-:W-:Y:S01]  /*1c090*/  @P2 STG.E.U16 desc[UR36][R6.64+0x62], R8 ;  /* 0x0000620806002986 */ /* 0x000fe2000c101524 */
[----:B------:R-:W-:-:S03]  /*1c0a0*/  ISETP.GT.AND P2, PT, R0, 0x38, P1 ;  /* 0x000000380000780c */ /* 0x000fc60000f44270 */
[----:B------:R-:W-:Y:S01]  /*1c0b0*/  @P3 STG.E.U16 desc[UR36][R4.64+0x70], R186 ;  /* 0x000070ba04003986 */ /* 0x000fe2000c101524 */
[----:B------:R-:W-:-:S03]  /*1c0c0*/  ISETP.GT.AND P3, PT, R0, 0x39, P1 ;  /* 0x000000390000780c */ /* 0x000fc60000f64270 */
[----:B------:R-:W-:Y:S01]  /*1c0d0*/  @P4 STG.E.U16 desc[UR36][R4.64+0x72], R187 ;  /* 0x000072bb04004986 */ /* 0x000fe2000c101524 */
[----:B------:R-:W-:-:S03]  /*1c0e0*/  ISETP.GT.AND P4, PT, R0, 0x40, P0 ;  /* 0x000000400000780c */ /* 0x000fc60000784270 */
[----:B------:R-:W4:Y:S04]  /*1c0f0*/  LDL.LU R80, [R1+0x7c] ;  /* 0x00007c0001507983 */ /* 0x000f280000300800 */
[----:B------:R0:W-:Y:S01]  /*1c100*/  @P2 STG.E.U16 desc[UR36][R6.64+0x70], R20 ;  /* 0x0000701406002986 */ /* 0x0001e2000c101524 */
[----:B------:R-:W-:-:S03]  /*1c110*/  ISETP.GT.AND P2, PT, R0, 0x40, P1 ;  /* 0x000000400000780c */ /* 0x000fc60000f44270 */
[----:B------:R-:W-:Y:S01]  /*1c120*/  @P3 STG.E.U16 desc[UR36][R6.64+0x72], R234 ;  /* 0x000072ea06003986 */ /* 0x000fe2000c101524 */
[----:B------:R-:W-:-:S03]  /*1c130*/  ISETP.GT.AND P3, PT, R0, 0x41, P1 ;  /* 0x000000410000780c */ /* 0x000fc60000f64270 */
[----:B------:R-:W-:Y:S01]  /*1c140*/  @P4 STG.E.U16 desc[UR36][R4.64+0x80], R233 ;  /* 0x000080e904004986 */ /* 0x000fe2000c101524 */
[----:B------:R-:W-:-:S03]  /*1c150*/  ISETP.GT.AND P4, PT, R0, 0x48, P0 ;  /* 0x000000480000780c */ /* 0x000fc60000784270 */
[----:B------:R-:W-:Y:S01]  /*1c160*/  @P5 STG.E.U16 desc[UR36][R4.64+0x82], R232 ;  /* 0x000082e804005986 */ /* 0x000fe2000c101524 */
[----:B------:R-:W-:-:S03]  /*1c170*/  ISETP.GT.AND P5, PT, R0, 0x49, P0 ;  /* 0x000000490000780c */ /* 0x000fc600007a4270 */
[----:B------:R-:W-:Y:S01]  /*1c180*/  @P2 STG.E.U16 desc[UR36][R6.64+0x80], R231 ;  /* 0x000080e706002986 */ /* 0x000fe2000c101524 */
[C---:B------:R-:W-:Y:S02]  /*1c190*/  ISETP.GT.AND P2, PT, R0.reuse, 0x48, P1 ;  /* 0x000000480000780c */ /* 0x040fe40000f44270 */
[----:B0-----:R-:W-:Y:S01]  /*1c1a0*/  F2FP.F16.F32.PACK_AB R20, RZ, R188 ;  /* 0x000000bcff14723e */ /* 0x001fe200000000ff */
        /* <DEDUP_REMOVED lines=8> */
[----:B0-----:R-:W-:Y:S02]  /*1c230*/  F2FP.F16.F32.PACK_AB R20, RZ, R189 ;  /* 0x000000bdff14723e */ /* 0x001fe400000000ff */
[----:B------:R-:W-:Y:S01]  /*1c240*/  ISETP.GT.AND P2, PT, R0, 0x50, P1 ;  /* 0x000000500000780c */ /* 0x000fe20000f44270 */
[----:B------:R-:W4:Y:S01]  /*1c250*/  LDL.LU R82, [R1+0x84] ;  /* 0x0000840001527983 */ /* 0x000f220000300800 */
[----:B------:R-:W-:Y:S02]  /*1c260*/  PRMT R233, R20, 0x7610, R233 ;  /* 0x0000761014e97816 */ /* 0x000fe400000000e9 */
[----:B------:R-:W-:Y:S01]  /*1c270*/  F2FP.F16.F32.PACK_AB R231, RZ, R190 ;  /* 0x000000beffe7723e */ /* 0x000fe200000000ff */
[----:B------:R-:W4:Y:S01]  /*1c280*/  LDL.LU R83, [R1+0x88] ;  /* 0x0000880001537983 */ /* 0x000f220000300800 */
[----:B------:R-:W-:Y:S02]  /*1c290*/  F2FP.F16.F32.PACK_AB R232, RZ, R191 ;  /* 0x000000bfffe8723e */ /* 0x000fe400000000ff */
[----:B------:R-:W-:Y:S01]  /*1c2a0*/  F2FP.F16.F32.PACK_AB R20, RZ, R192 ;  /* 0x000000c0ff14723e */ /* 0x000fe200000000ff */
[----:B------:R-:W-:Y:S01]  /*1c2b0*/  @P3 STG.E.U16 desc[UR36][R6.64+0x92], R233 ;  /* 0x000092e906003986 */ /* 0x000fe2000c101524 */
[----:B------:R-:W-:-:S03]  /*1c2c0*/  ISETP.GT.AND P3, PT, R0, 0x51, P1 ;  /* 0x000000510000780c */ /* 0x000fc60000f64270 */
[----:B------:R0:W-:Y:S01]  /*1c2d0*/  @P4 STG.E.U16 desc[UR36][R4.64+0xa0], R231 ;  /* 0x0000a0e704004986 */ /* 0x0001e2000c101524 */
[----:B------:R-:W-:-:S03]  /*1c2e0*/  ISETP.GT.AND P4, PT, R0, 0x58, P0 ;  /* 0x000000580000780c */ /* 0x000fc60000784270 */
[----:B------:R1:W-:Y:S01]  /*1c2f0*/  @P5 STG.E.U16 desc[UR36][R4.64+0xa2], R232 ;  /* 0x0000a2e804005986 */ /* 0x0003e2000c101524 */
[----:B------:R-:W-:-:S03]  /*1c300*/  ISETP.GT.AND P5, PT, R0, 0x59, P0 ;  /* 0x000000590000780c */ /* 0x000fc600007a4270 */
[----:B------:R2:W-:Y:S01]  /*1c310*/  @P2 STG.E.U16 desc[UR36][R6.64+0xa0], R20 ;  /* 0x0000a01406002986 */ /* 0x0005e2000c101524 */
[----:B------:R-:W-:Y:S02]  /*1c320*/  ISETP.GT.AND P2, PT, R0, 0x58, P1 ;  /* 0x000000580000780c */ /* 0x000fe40000f44270 */
[----:B0-----:R-:W-:Y:S01]  /*1c330*/  F2FP.F16.F32.PACK_AB R231, RZ, R194 ;  /* 0x000000c2ffe7723e */ /* 0x001fe200000000ff */
[----:B------:R-:W4:Y:S01]  /*1c340*/  LDL.LU R84, [R1+0x8c] ;  /* 0x00008c0001547983 */ /* 0x000f220000300800 */
[----:B-1----:R-:W-:-:S03]  /*1c350*/  F2FP.F16.F32.PACK_AB R232, RZ, R195 ;  /* 0x000000c3ffe8723e */ /* 0x002fc600000000ff */
[----:B------:R-:W4:Y:S01]  /*1c360*/  LDL.LU R85, [R1+0x90] ;  /* 0x0000900001557983 */ /* 0x000f220000300800 */
[----:B--2---:R-:W-:-:S03]  /*1c370*/  F2FP.F16.F32.PACK_AB R20, RZ, R193 ;  /* 0x000000c1ff14723e */ /* 0x004fc600000000ff */
[----:B------:R-:W2:Y:S01]  /*1c380*/  LDL.LU R86, [R1+0x94] ;  /* 0x0000940001567983 */ /* 0x000ea20000300800 */
[----:B------:R-:W-:-:S03]  /*1c390*/  PRMT R233, R20, 0x7610, R233 ;  /* 0x0000761014e97816 */ /* 0x000fc600000000e9 */
[----:B------:R-:W2:Y:S01]  /*1c3a0*/  LDL.LU R87, [R1+0x98] ;  /* 0x0000980001577983 */ /* 0x000ea20000300800 */
[----:B------:R-:W-:-:S03]  /*1c3b0*/  F2FP.F16.F32.PACK_AB R20, RZ, R196 ;  /* 0x000000c4ff14723e */ /* 0x000fc600000000ff */
        /* <DEDUP_REMOVED lines=9> */
[----:B------:R-:W2:Y:S01]  /*1c450*/  LDL.LU R88, [R1+0x9c] ;  /* 0x00009c0001587983 */ /* 0x000ea20000300800 */
[----:B-1----:R-:W-:-:S03]  /*1c460*/  F2FP.F16.F32.PACK_AB R232, RZ, R199 ;  /* 0x000000c7ffe8723e */ /* 0x002fc600000000ff */
[----:B------:R-:W2:Y:S01]  /*1c470*/  LDL.LU R89, [R1+0xa0] ;  /* 0x0000a00001597983 */ /* 0x000ea20000300800 */
[----:B---3--:R-:W-:-:S03]  /*1c480*/  F2FP.F16.F32.PACK_AB R20, RZ, R197 ;  /* 0x000000c5ff14723e */ /* 0x008fc600000000ff */
[----:B------:R-:W3:Y:S01]  /*1c490*/  LDL.LU R90, [R1+0xa4] ;  /* 0x0000a400015a7983 */ /* 0x000ee20000300800 */
[----:B------:R-:W-:-:S03]  /*1c4a0*/  PRMT R233, R20, 0x7610, R233 ;  /* 0x0000761014e97816 */ /* 0x000fc600000000e9 */
[----:B------:R-:W3:Y:S01]  /*1c4b0*/  LDL.LU R91, [R1+0xa8] ;  /* 0x0000a800015b7983 */ /* 0x000ee20000300800 */
        /* <DEDUP_REMOVED lines=10> */
[----:B------:R-:W3:Y:S01]  /*1c560*/  LDL.LU R92, [R1+0xac] ;  /* 0x0000ac00015c7983 */ /* 0x000ee20000300800 */
[----:B-1----:R-:W-:-:S03]  /*1c570*/  F2FP.F16.F32.PACK_AB R232, RZ, R203 ;  /* 0x000000cbffe8723e */ /* 0x002fc600000000ff */
[----:B------:R-:W3:Y:S01]  /*1c580*/  LDL.LU R93, [R1+0xb0] ;  /* 0x0000b000015d7983 */ /* 0x000ee20000300800 */
[----:B------:R-:W-:-:S03]  /*1c590*/  F2FP.F16.F32.PACK_AB R20, RZ, R201 ;  /* 0x000000c9ff14723e */ /* 0x000fc600000000ff */
        /* <DEDUP_REMOVED lines=118> */
[----:B----4-:R-:W-:-:S03]  /*1cd00*/  F2FP.F16.F32.PACK_AB R20, RZ, R37 ;  /* 0x00000025ff14723e */ /* 0x010fc600000000ff */
[----:B------:R-:W4:Y:S01]  /*1cd10*/  LDL.LU R227, [R1+0x124] ;  /* 0x0001240001e37983 */ /* 0x000f220000300800 */
[----:B------:R-:W-:-:S03]  /*1cd20*/  PRMT R233, R20, 0x7610, R233 ;  /* 0x0000761014e97816 */ /* 0x000fc600000000e9 */
[----:B------:R-:W4:Y:S01]  /*1cd30*/  LDL.LU R228, [R1+0x128] ;  /* 0x0001280001e47983 */ /* 0x000f220000300800 */
        /* <DEDUP_REMOVED lines=30> */
[----:B------:R-:W-:-:S03]  /*1cf20*/  F2FP.F16.F32.PACK_AB R20, RZ, R45 ;  /* 0x0000002dff14723e */ /* 0x000fc600000000ff */
[----:B------:R-:W2:Y:S01]  /*1cf30*/  LDL.LU R219, [R1+0x144] ;  /* 0x0001440001db7983 */ /* 0x000ea20000300800 */
[----:B------:R-:W-:-:S03]  /*1cf40*/  PRMT R233, R20, 0x7610, R233 ;  /* 0x0000761014e97816 */ /* 0x000fc600000000e9 */
[----:B------:R-:W2:Y:S01]  /*1cf50*/  LDL.LU R220, [R1+0x148] ;  /* 0x0001480001dc7983 */ /* 0x000ea20000300800 */
[----:B------:R-:W-:-:S03]  /*1cf60*/  F2FP.F16.F32.PACK_AB R20, RZ, R48 ;  /* 0x00000030ff14723e */ /* 0x000fc600000000ff */
[----:B------:R0:W-:Y:S01]  /*1cf70*/  @P3 STG.E.U16 desc[UR36][R6.64+0x152], R233 ;  /* 0x000152e906003986 */ /* 0x0001e2000c101524 */
[----:B------:R-:W-:-:S03]  /*1cf80*/  ISETP.GT.AND P3, PT, R0, 0xb1, P1 ;  /* 0x000000b10000780c */ /* 0x000fc60000f64270 */
[----:B------:R1:W-:Y:S01]  /*1cf90*/  @P4 STG.E.U16 desc[UR36][R4.64+0x160], R231 ;  /* 0x000160e704004986 */ /* 0x0003e2000c101524 */
[C---:B------:R-:W-:Y:S02]  /*1cfa0*/  ISETP.GT.AND P4, PT, R0.reuse, 0xb8, P0 ;  /* 0x000000b80000780c */ /* 0x040fe40000784270 */
[C---:B------:R-:W-:Y:S01]  /*1cfb0*/  ISETP.GT.AND P0, PT, R0.reuse, 0xb9, P0 ;  /* 0x000000b90000780c */ /* 0x040fe20000704270 */
[----:B------:R1:W-:Y:S04]  /*1cfc0*/  @P5 STG.E.U16 desc[UR36][R4.64+0x162], R232 ;  /* 0x000162e804005986 */ /* 0x0003e8000c101524 */
[----:B------:R1:W-:Y:S01]  /*1cfd0*/  @P2 STG.E.U16 desc[UR36][R6.64+0x160], R20 ;  /* 0x0001601406002986 */ /* 0x0003e2000c101524 */
[----:B------:R-:W-:Y:S02]  /*1cfe0*/  ISETP.GT.AND P2, PT, R0, 0xb8, P1 ;  /* 0x000000b80000780c */ /* 0x000fe40000f44270 */
[----:B0-----:R-:W-:Y:S01]  /*1cff0*/  F2FP.F16.F32.PACK_AB R233, RZ, R52 ;  /* 0x00000034ffe9723e */ /* 0x001fe200000000ff */
[----:B------:R-:W2:Y:S01]  /*1d000*/  LDL.LU R218, [R1+0x14c] ;  /* 0x00014c0001da7983 */ /* 0x000ea20000300800 */
[----:B-1----:R-:W-:-:S02]  /*1d010*/  F2FP.F16.F32.PACK_AB R231, RZ, R50 ;  /* 0x00000032ffe7723e */ /* 0x002fc400000000ff */
[----:B------:R-:W-:Y:S01]  /*1d020*/  F2FP.F16.F32.PACK_AB R232, RZ, R51 ;  /* 0x00000033ffe8723e */ /* 0x000fe200000000ff */
[----:B------:R-:W2:Y:S01]  /*1d030*/  LDL.LU R217, [R1+0x150] ;  /* 0x0001500001d97983 */ /* 0x000ea20000300800 */
[----:B------:R-:W-:Y:S01]  /*1d040*/  F2FP.F16.F32.PACK_AB R20, RZ, R49 ;  /* 0x00000031ff14723e */ /* 0x000fe200000000ff */
[----:B------:R-:W-:Y:S01]  /*1d050*/  FMUL R21, R21, R2 ;  /* 0x0000000215157220 */ /* 0x000fe20000400000 */
[----:B------:R-:W-:Y:S01]  /*1d060*/  ISETP.GT.AND P1, PT, R0, 0xb9, P1 ;  /* 0x000000b90000780c */ /* 0x000fe20000f24270 */
[----:B------:R-:W-:Y:S01]  /*1d070*/  USHF.L.U64.HI UR11, UR8, 0x8, UR9 ;  /* 0x00000008080b7899 */ /* 0x000fe20008010209 */
[----:B------:R-:W2:Y:S04]  /*1d080*/  LDL.LU R216, [R1+0x154] ;  /* 0x0001540001d87983 */ /* 0x000ea80000300800 */
[----:B------:R0:W-:Y:S04]  /*1d090*/  @P3 STG.E.U16 desc[UR36][R6.64+0x162], R20 ;  /* 0x0001621406003986 */ /* 0x0001e8000c101524 */
[----:B------:R-:W-:Y:S01]  /*1d0a0*/  @P0 STG.E.U16 desc[UR36][R4.64+0x172], R232 ;  /* 0x000172e804000986 */ /* 0x000fe2000c101524 */
[----:B------:R-:W-:-:S03]  /*1d0b0*/  ISETP.GT.AND P0, PT, R3, 0x80, PT ;  /* 0x000000800300780c */ /* 0x000fc60003f04270 */
[----:B------:R1:W-:Y:S04]  /*1d0c0*/  @P4 STG.E.U16 desc[UR36][R4.64+0x170], R231 ;  /* 0x000170e704004986 */ /* 0x0003e8000c101524 */
[----:B------:R1:W-:Y:S01]  /*1d0d0*/  @P2 STG.E.U16 desc[UR36][R6.64+0x170], R233 ;  /* 0x000170e906002986 */ /* 0x0003e2000c101524 */
[----:B0-----:R-:W-:Y:S01]  /*1d0e0*/  IMAD.U32 R20, RZ, RZ, UR8 ;  /* 0x00000008ff147e24 */ /* 0x001fe2000f8e00ff */
[----:B------:R-:W-:Y:S01]  /*1d0f0*/  ISETP.GT.AND P2, PT, R0, RZ, P0 ;  /* 0x000000ff0000720c */ /* 0x000fe20000744270 */
[----:B------:R-:W-:Y:S01]  /*1d100*/  FMUL R54, R54, R2 ;  /* 0x0000000236367220 */ /* 0x000fe20000400000 */
[----:B------:R-:W-:Y:S01]  /*1d110*/  ISETP.GT.AND P3, PT, R0, 0x1, P0 ;  /* 0x000000010000780c */ /* 0x000fe20000764270 */
[----:B------:R-:W2:Y:S01]  /*1d120*/  LDL.LU R8, [R1+0x158] ;  /* 0x0001580001087983 */ /* 0x000ea20000300800 */
[----:B------:R-:W-:-:S02]  /*1d130*/  LEA R20, P4, R20, R4, 0x8 ;  /* 0x0000000414147211 */ /* 0x000fc400078840ff */
[----:B-1----:R-:W-:Y:S01]  /*1d140*/  F2FP.F16.F32.PACK_AB R231, RZ, R53 ;  /* 0x00000035ffe7723e */ /* 0x002fe200000000ff */
[----:B------:R-:W-:Y:S01]  /*1d150*/  FMUL R22, R22, R2 ;  /* 0x0000000216167220 */ /* 0x000fe20000400000 */
[----:B------:R-:W-:Y:S01]  /*1d160*/  F2FP.F16.F32.PACK_AB R232, RZ, R54 ;  /* 0x00000036ffe8723e */ /* 0x000fe200000000ff */
[-C--:B------:R-:W-:Y:S01]  /*1d170*/  FMUL R23, R23, R2.reuse ;  /* 0x0000000217177220 */ /* 0x080fe20000400000 */
[----:B------:R-:W-:Y:S01]  /*1d180*/  F2FP.F16.F32.PACK_AB R233, RZ, R21 ;  /* 0x00000015ffe9723e */ /* 0x000fe200000000ff */
[----:B------:R-:W-:Y:S01]  /*1d190*/  FMUL R55, R55, R2 ;  /* 0x0000000237377220 */ /* 0x000fe20000400000 */
[----:B------:R-:W-:Y:S01]  /*1d1a0*/  IADD3.X R21, R5, UR11, RZ, P4, !PT ;  /* 0x0000000b05157c10 */ /* 0x000fe2000a7fe4ff */
[----:B------:R-:W-:Y:S01]  /*1d1b0*/  @P1 STG.E.U16 desc[UR36][R6.64+0x172], R231 ;  /* 0x000172e706001986 */ /* 0x000fe2000c101524 */
[----:B------:R-:W-:-:S03]  /*1d1c0*/  ISETP.GT.AND P1, PT, R3, 0x88, PT ;  /* 0x000000880300780c */ /* 0x000fc60003f24270 */
[----:B------:R0:W-:Y:S01]  /*1d1d0*/  @P2 STG.E.U16 desc[UR36][R20.64], R232 ;  /* 0x000000e814002986 */ /* 0x0001e2000c101524 */
[C---:B------:R-:W-:Y:S02]  /*1d1e0*/  ISETP.GT.AND P5, PT, R0.reuse, RZ, P1 ;  /* 0x000000ff0000720c */ /* 0x040fe40000fa4270 */
[C---:B------:R-:W-:Y:S01]  /*1d1f0*/  ISETP.GT.AND P4, PT, R0.reuse, 0x1, P1 ;  /* 0x000000010000780c */ /* 0x040fe20000f84270 */
[----:B------:R-:W2:Y:S01]  /*1d200*/  LDL.LU R9, [R1+0x15c] ;  /* 0x00015c0001097983 */ /* 0x000ea20000300800 */
[----:B------:R-:W-:-:S03]  /*1d210*/  ISETP.GT.AND P2, PT, R0, 0x9, P0 ;  /* 0x000000090000780c */ /* 0x000fc60000744270 */
[----:B------:R1:W-:Y:S01]  /*1d220*/  @P3 STG.E.U16 desc[UR36][R20.64+0x2], R233 ;  /* 0x000002e914003986 */ /* 0x0003e2000c101524 */
[----:B------:R-:W-:Y:S02]  /*1d230*/  ISETP.GT.AND P3, PT, R0, 0x8, P0 ;  /* 0x000000080000780c */ /* 0x000fe40000764270 */
[----:B0-----:R-:W-:Y:S01]  /*1d240*/  F2FP.F16.F32.PACK_AB R232, RZ, R22 ;  /* 0x00000016ffe8723e */ /* 0x001fe200000000ff */
[----:B------:R-:W2:Y:S01]  /*1d250*/  LDL.LU R10, [R1+0x160] ;  /* 0x00016000010a7983 */ /* 0x000ea20000300800 */
[----:B------:R-:W-:Y:S02]  /*1d260*/  IADD3 R22, P6, R20, UR5, RZ ;  /* 0x0000000514167c10 */ /* 0x000fe4000ffde0ff */
[----:B------:R-:W-:Y:S01]  /*1d270*/  F2FP.F16.F32.PACK_AB R231, RZ, R23 ;  /* 0x00000017ffe7723e */ /* 0x000fe200000000ff */
[----:B------:R-:W2:Y:S01]  /*1d280*/  LDL.LU R11, [R1+0x164] ;  /* 0x00016400010b7983 */ /* 0x000ea20000300800 */
[----:B------:R-:W-:Y:S02]  /*1d290*/  F2FP.F16.F32.PACK_AB R7, RZ, R55 ;  /* 0x00000037ff07723e */ /* 0x000fe400000000ff */
[----:B------:R-:W-:Y:S01]  /*1d2a0*/  IADD3.X R23, R21, UR4, RZ, P6, !PT ;  /* 0x0000000415177c10 */ /* 0x000fe2000b7fe4ff */
[----:B------:R-:W-:Y:S01]  /*1d2b0*/  FMUL R56, R56, R2 ;  /* 0x0000000238387220 */ /* 0x000fe20000400000 */
[----:B------:R-:W-:Y:S01]  /*1d2c0*/  IADD3 R6, P6, R20, UR5, RZ ;  /* 0x0000000514067c10 */ /* 0x000fe2000ffde0ff */
[----:B------:R-:W2:Y:S01]  /*1d2d0*/  LDL.LU R12, [R1+0x168] ;  /* 0x00016800010c7983 */ /* 0x000ea20000300800 */
[----:B------:R-:W-:-:S02]  /*1d2e0*/  PRMT R234, R7, 0x7610, R234 ;  /* 0x0000761007ea7816 */ /* 0x000fc400000000ea */
[----:B------:R-:W-:Y:S01]  /*1d2f0*/  IADD3.X R7, R21, UR4, RZ, P6, !PT ;  /* 0x0000000415077c10 */ /* 0x000fe2000b7fe4ff */
[----:B------:R-:W-:Y:S01]  /*1d300*/  FMUL R57, R57, R2 ;  /* 0x0000000239397220 */ /* 0x000fe20000400000 */
[----:B-1----:R-:W-:Y:S01]  /*1d310*/  F2FP.F16.F32.PACK_AB R233, RZ, R56 ;  /* 0x00000038ffe9723e */ /* 0x002fe200000000ff */
[----:B------:R-:W-:Y:S04]  /*1d320*/  @P5 STG.E.U16 desc[UR36][R22.64], R234 ;  /* 0x000000ea16005986 */ /* 0x000fe8000c101524 */
[----:B------:R0:W-:Y:S04]  /*1d330*/  @P4 STG.E.U16 desc[UR36][R6.64+0x2], R231 ;  /* 0x000002e706004986 */ /* 0x0001e8000c101524 */
[----:B------:R1:W-:Y:S01]  /*1d340*/  @P3 STG.E.U16 desc[UR36][R20.64+0x10], R232 ;  /* 0x000010e814003986 */ /* 0x0003e2000c101524 */
[----:B------:R-:W-:-:S03]  /*1d350*/  ISETP.GT.AND P3, PT, R0, 0x8, P1 ;  /* 0x000000080000780c */ /* 0x000fc60000f64270 */
[----:B------:R1:W-:Y:S01]  /*1d360*/  @P2 STG.E.U16 desc[UR36][R20.64+0x12], R233 ;  /* 0x000012e914002986 */ /* 0x0003e2000c101524 */
[----:B------:R-:W-:Y:S01]  /*1d370*/  ISETP.GT.AND P2, PT, R0, 0x9, P1 ;  /* 0x000000090000780c */ /* 0x000fe20000f44270 */
[-C--:B------:R-:W-:Y:S01]  /*1d380*/  FMUL R58, R58, R2.reuse ;  /* 0x000000023a3a7220 */ /* 0x080fe20000400000 */
[C---:B------:R-:W-:Y:S01]  /*1d390*/  ISETP.GT.AND P4, PT, R0.reuse, 0x10, P0 ;  /* 0x000000100000780c */ /* 0x040fe20000784270 */
[----:B------:R-:W2:Y:S01]  /*1d3a0*/  LDL.LU R13, [R1+0x16c] ;  /* 0x00016c00010d7983 */ /* 0x000ea20000300800 */
[----:B------:R-:W-:Y:S01]  /*1d3b0*/  ISETP.GT.AND P5, PT, R0, 0x11, P0 ;  /* 0x000000110000780c */ /* 0x000fe200007a4270 */
[-C--:B------:R-:W-:Y:S01]  /*1d3c0*/  FMUL R59, R59, R2.reuse ;  /* 0x000000023b3b7220 */ /* 0x080fe20000400000 */
[----:B------:R-:W-:Y:S01]  /*1d3d0*/  FMUL R60, R60, R2 ;  /* 0x000000023c3c7220 */ /* 0x000fe20000400000 */
[----:B------:R-:W2:Y:S01]  /*1d3e0*/  LDL.LU R14, [R1+0x170] ;  /* 0x00017000010e7983 */ /* 0x000ea20000300800 */
[----:B0-----:R-:W-:Y:S02]  /*1d3f0*/  F2FP.F16.F32.PACK_AB R231, RZ, R57 ;  /* 0x00000039ffe7723e */ /* 0x001fe400000000ff */
[----:B-1----:R-:W-:Y:S01]  /*1d400*/  F2FP.F16.F32.PACK_AB R232, RZ, R58 ;  /* 0x0000003affe8723e */ /* 0x002fe200000000ff */
[----:B------:R-:W2:Y:S01]  /*1d410*/  LDL.LU R15, [R1+0x174] ;  /* 0x00017400010f7983 */ /* 0x000ea20000300800 */
[----:B------:R-:W-:-:S02]  /*1d420*/  F2FP.F16.F32.PACK_AB R233, RZ, R59 ;  /* 0x0000003bffe9723e */ /* 0x000fc400000000ff */
[----:B------:R-:W-:Y:S01]  /*1d430*/  F2FP.F16.F32.PACK_AB R234, RZ, R60 ;  /* 0x0000003cffea723e */ /* 0x000fe200000000ff */
[----:B------:R-:W2:Y:S04]  /*1d440*/  LDL.LU R19, [R1+0x17c] ;  /* 0x00017c0001137983 */ /* 0x000ea80000300800 */
[----:B------:R-:W2:Y:S04]  /*1d450*/  LDL.LU R18, [R1+0x178] ;  /* 0x0001780001127983 */ /* 0x000ea80000300800 */
[----:B------:R0:W-:Y:S01]  /*1d460*/  @P3 STG.E.U16 desc[UR36][R22.64+0x10], R231 ;  /* 0x000010e716003986 */ /* 0x0001e2000c101524 */
[----:B------:R-:W-:-:S03]  /*1d470*/  ISETP.GT.AND P3, PT, R0, 0x11, P1 ;  /* 0x000000110000780c */ /* 0x000fc60000f64270 */
[----:B------:R1:W-:Y:S01]  /*1d480*/  @P2 STG.E.U16 desc[UR36][R6.64+0x12], R232 ;  /* 0x000012e806002986 */ /* 0x0003e2000c101524 */
[C---:B------:R-:W-:Y:S01]  /*1d490*/  ISETP.GT.AND P2, PT, R0.reuse, 0x10, P1 ;  /* 0x000000100000780c */ /* 0x040fe20000f44270 */
[----:B------:R-:W-:Y:S02]  /*1d4a0*/  FMUL R61, R61, R2 ;  /* 0x000000023d3d7220 */ /* 0x000fe40000400000 */
[----:B------:R1:W-:Y:S01]  /*1d4b0*/  @P4 STG.E.U16 desc[UR36][R20.64+0x20], R233 ;  /* 0x000020e914004986 */ /* 0x0003e2000c101524 */
[----:B------:R-:W-:-:S03]  /*1d4c0*/  ISETP.GT.AND P4, PT, R0, 0x18, P0 ;  /* 0x000000180000780c */ /* 0x000fc60000784270 */
[----:B------:R1:W-:Y:S01]  /*1d4d0*/  @P5 STG.E.U16 desc[UR36][R20.64+0x22], R234 ;  /* 0x000022ea14005986 */ /* 0x0003e2000c101524 */
[----:B------:R-:W-:Y:S01]  /*1d4e0*/  ISETP.GT.AND P5, PT, R0, 0x19, P0 ;  /* 0x000000190000780c */ /* 0x000fe200007a4270 */
[-C--:B------:R-:W-:Y:S01]  /*1d4f0*/  FMUL R62, R62, R2.reuse ;  /* 0x000000023e3e7220 */ /* 0x080fe20000400000 */
[-C--:B------:R-:W-:Y:S01]  /*1d500*/  FMUL R63, R63, R2.reuse ;  /* 0x000000023f3f7220 */ /* 0x080fe20000400000 */
[-C--:B------:R-:W-:Y:S01]  /*1d510*/  FMUL R64, R64, R2.reuse ;  /* 0x0000000240407220 */ /* 0x080fe20000400000 */
[----:B0-----:R-:W-:Y:S01]  /*1d520*/  F2FP.F16.F32.PACK_AB R231, RZ, R61 ;  /* 0x0000003dffe7723e */ /* 0x001fe200000000ff */
[----:B------:R-:W-:Y:S01]  /*1d530*/  FMUL R65, R65, R2 ;  /* 0x0000000241417220 */ /* 0x000fe20000400000 */
[----:B-1----:R-:W-:Y:S01]  /*1d540*/  F2FP.F16.F32.PACK_AB R232, RZ, R62 ;  /* 0x0000003effe8723e */ /* 0x002fe200000000ff */
[-C--:B------:R-:W-:Y:S01]  /*1d550*/  FMUL R66, R66, R2.reuse ;  /* 0x0000000242427220 */ /* 0x080fe20000400000 */
[----:B------:R-:W-:Y:S01]  /*1d560*/  F2FP.F16.F32.PACK_AB R233, RZ, R63 ;  /* 0x0000003fffe9723e */ /* 0x000fe200000000ff */
[-C--:B------:R-:W-:Y:S01]  /*1d570*/  FMUL R67, R67, R2.reuse ;  /* 0x0000000243437220 */ /* 0x080fe20000400000 */
[----:B------:R-:W-:Y:S01]  /*1d580*/  FMUL R68, R68, R2 ;  /* 0x0000000244447220 */ /* 0x000fe20000400000 */
[----:B------:R-:W-:Y:S01]  /*1d590*/  F2FP.F16.F32.PACK_AB R234, RZ, R64 ;  /* 0x00000040ffea723e */ /* 0x000fe200000000ff */
[----:B------:R0:W-:Y:S01]  /*1d5a0*/  @P2 STG.E.U16 desc[UR36][R22.64+0x20], R231 ;  /* 0x000020e716002986 */ /* 0x0001e2000c101524 */
        /* <DEDUP_REMOVED lines=8> */
[----:B------:R-:W-:Y:S01]  /*1d630*/  FMUL R69, R69, R2 ;  /* 0x0000000245457220 */ /* 0x000fe20000400000 */
[----:B-1----:R-:W-:Y:S01]  /*1d640*/  F2FP.F16.F32.PACK_AB R232, RZ, R66 ;  /* 0x00000042ffe8723e */ /* 0x002fe200000000ff */
[-C--:B------:R-:W-:Y:S01]  /*1d650*/  FMUL R70, R70, R2.reuse ;  /* 0x0000000246467220 */ /* 0x080fe20000400000 */
[----:B------:R-:W-:Y:S01]  /*1d660*/  FMUL R71, R71, R2 ;  /* 0x0000000247477220 */ /* 0x000fe20000400000 */
[----:B------:R-:W-:Y:S01]  /*1d670*/  F2FP.F16.F32.PACK_AB R233, RZ, R67 ;  /* 0x00000043ffe9723e */ /* 0x000fe200000000ff */
[----:B------:R0:W-:Y:S01]  /*1d680*/  @P2 STG.E.U16 desc[UR36][R22.64+0x30], R231 ;  /* 0x000030e716002986 */ /* 0x0001e2000c101524 */
[----:B------:R-:W-:-:S03]  /*1d690*/  F2FP.F16.F32.PACK_AB R234, RZ, R68 ;  /* 0x00000044ffea723e */ /* 0x000fc600000000ff */
[----:B------:R1:W-:Y:S01]  /*1d6a0*/  @P3 STG.E.U16 desc[UR36][R6.64+0x32], R232 ;  /* 0x000032e806003986 */ /* 0x0003e2000c101524 */
[C---:B------:R-:W-:Y:S02]  /*1d6b0*/  ISETP.GT.AND P2, PT, R0.reuse, 0x20, P1 ;  /* 0x000000200000780c */ /* 0x040fe40000f44270 */
[C---:B------:R-:W-:Y:S01]  /*1d6c0*/  ISETP.GT.AND P3, PT, R0.reuse, 0x21, P1 ;  /* 0x000000210000780c */ /* 0x040fe20000f64270 */
[----:B------:R1:W-:Y:S01]  /*1d6d0*/  @P4 STG.E.U16 desc[UR36][R20.64+0x40], R233 ;  /* 0x000040e914004986 */ /* 0x0003e2000c101524 */
[----:B------:R-:W-:-:S03]  /*1d6e0*/  ISETP.GT.AND P4, PT, R0, 0x28, P0 ;  /* 0x000000280000780c */ /* 0x000fc60000784270 */
[----:B------:R1:W-:Y:S01]  /*1d6f0*/  @P5 STG.E.U16 desc[UR36][R20.64+0x42], R234 ;  /* 0x000042ea14005986 */ /* 0x0003e2000c101524 */
[----:B------:R-:W-:Y:S01]  /*1d700*/  ISETP.GT.AND P5, PT, R0, 0x29, P0 ;  /* 0x000000290000780c */ /* 0x000fe200007a4270 */
[-C--:B------:R-:W-:Y:S01]  /*1d710*/  FMUL R72, R72, R2.reuse ;  /* 0x0000000248487220 */ /* 0x080fe20000400000 */
        /* <DEDUP_REMOVED lines=11> */
[----:B------:R-:W-:Y:S01]  /*1d7d0*/  @P4 STG.E.U16 desc[UR36][R20.64+0x50], R233 ;  /* 0x000050e914004986 */ /* 0x000fe2000c101524 */
[----:B------:R-:W-:-:S03]  /*1d7e0*/  ISETP.GT.AND P4, PT, R0, 0x30, P0 ;  /* 0x000000300000780c */ /* 0x000fc60000784270 */
[----:B------:R-:W-:Y:S01]  /*1d7f0*/  @P5 STG.E.U16 desc[UR36][R20.64+0x52], R234 ;  /* 0x000052ea14005986 */ /* 0x000fe2000c101524 */
[----:B------:R-:W-:Y:S01]  /*1d800*/  ISETP.GT.AND P5, PT, R0, 0x31, P0 ;  /* 0x000000310000780c */ /* 0x000fe200007a4270 */
[-C--:B------:R-:W-:Y:S01]  /*1d810*/  FMUL R229, R229, R2.reuse ;  /* 0x00000002e5e57220 */ /* 0x080fe20000400000 */
[----:B0-----:R-:W-:Y:S01]  /*1d820*/  F2FP.F16.F32.PACK_AB R231, RZ, R73 ;  /* 0x00000049ffe7723e */ /* 0x001fe200000000ff */
[----:B------:R-:W-:Y:S01]  /*1d830*/  FMUL R75, R75, R2 ;  /* 0x000000024b4b7220 */ /* 0x000fe20000400000 */
[----:B-1----:R-:W-:Y:S01]  /*1d840*/  F2FP.F16.F32.PACK_AB R232, RZ, R74 ;  /* 0x0000004affe8723e */ /* 0x002fe200000000ff */
[----:B------:R-:W-:Y:S01]  /*1d850*/  FMUL R76, R76, R2 ;  /* 0x000000024c4c7220 */ /* 0x000fe20000400000 */
[----:B------:R-:W-:Y:S01]  /*1d860*/  F2FP.F16.F32.PACK_AB R230, RZ, R230 ;  /* 0x000000e6ffe6723e */ /* 0x000fe200000000ff */
        /* <DEDUP_REMOVED lines=9> */
[----:B------:R-:W-:Y:S01]  /*1d900*/  ISETP.GT.AND P5, PT, R0, 0x39, P0 ;  /* 0x000000390000780c */ /* 0x000fe200007a4270 */
[-C--:B------:R-:W-:Y:S01]  /*1d910*/  FMUL R78, R78, R2.reuse ;  /* 0x000000024e4e7220 */ /* 0x080fe20000400000 */
[----:B0-----:R-:W-:Y:S01]  /*1d920*/  F2FP.F16.F32.PACK_AB R231, RZ, R77 ;  /* 0x0000004dffe7723e */ /* 0x001fe200000000ff */
[-C--:B------:R-:W-:Y:S01]  /*1d930*/  FMUL R79, R79, R2.reuse ;  /* 0x000000024f4f7220 */ /* 0x080fe20000400000 */
[-C--:B------:R-:W-:Y:S01]  /*1d940*/  FMUL R80, R80, R2.reuse ;  /* 0x0000000250507220 */ /* 0x080fe20000400000 */
[----:B------:R-:W-:Y:S01]  /*1d950*/  FMUL R81, R81, R2 ;  /* 0x0000000251517220 */ /* 0x000fe20000400000 */
[----:B-1----:R-:W-:Y:S01]  /*1d960*/  F2FP.F16.F32.PACK_AB R232, RZ, R78 ;  /* 0x0000004effe8723e */ /* 0x002fe200000000ff */
[----:B------:R-:W-:Y:S01]  /*1d970*/  FMUL R82, R82, R2 ;  /* 0x0000000252527220 */ /* 0x000fe20000400000 */
[----:B---3--:R-:W-:Y:S01]  /*1d980*/  F2FP.F16.F32.PACK_AB R230, RZ, R76 ;  /* 0x0000004cffe6723e */ /* 0x008fe200000000ff */
[-C--:B------:R-:W-:Y:S01]  /*1d990*/  FMUL R83, R83, R2.reuse ;  /* 0x0000000253537220 */ /* 0x080fe20000400000 */
[-C--:B------:R-:W-:Y:S01]  /*1d9a0*/  FMUL R84, R84, R2.reuse ;  /* 0x0000000254547220 */ /* 0x080fe20000400000 */
[----:B------:R-:W-:Y:S01]  /*1d9b0*/  F2FP.F16.F32.PACK_AB R229, RZ, R75 ;  /* 0x0000004bffe5723e */ /* 0x000fe200000000ff */
[-C--:B------:R-:W-:Y:S01]  /*1d9c0*/  FMUL R85, R85, R2.reuse ;  /* 0x0000000255557220 */ /* 0x080fe20000400000 */
[-C--:B------:R-:W-:Y:S01]  /*1d9d0*/  FMUL R86, R86, R2.reuse ;  /* 0x0000000256567220 */ /* 0x080fe20000400000 */
[-C--:B------:R-:W-:Y:S01]  /*1d9e0*/  FMUL R87, R87, R2.reuse ;  /* 0x0000000257577220 */ /* 0x080fe20000400000 */
[----:B------:R-:W-:Y:S01]  /*1d9f0*/  FMUL R88, R88, R2 ;  /* 0x0000000258587220 */ /* 0x000fe20000400000 */
        /* <DEDUP_REMOVED lines=13> */
[----:B---3--:R-:W-:Y:S01]  /*1dad0*/  F2FP.F16.F32.PACK_AB R231, RZ, R81 ;  /* 0x00000051ffe7723e */ /* 0x008fe200000000ff */
[----:B------:R0:W-:Y:S01]  /*1dae0*/  @P2 STG.E.U16 desc[UR36][R22.64+0x70], R229 ;  /* 0x000070e516002986 */ /* 0x0001e2000c101524 */
[----:B----4-:R-:W-:-:S03]  /*1daf0*/  F2FP.F16.F32.PACK_AB R232, RZ, R82 ;  /* 0x00000052ffe8723e */ /* 0x010fc600000000ff */
[----:B------:R1:W-:Y:S01]  /*1db00*/  @P3 STG.E.U16 desc[UR36][R6.64+0x72], R230 ;  /* 0x000072e606003986 */ /* 0x0003e2000c101524 */
[C---:B------:R-:W-:Y:S02]  /*1db10*/  ISETP.GT.AND P2, PT, R0.reuse, 0x40, P1 ;  /* 0x000000400000780c */ /* 0x040fe40000f44270 */
[C---:B------:R-:W-:Y:S01]  /*1db20*/  ISETP.GT.AND P3, PT, R0.reuse, 0x41, P1 ;  /* 0x000000410000780c */ /* 0x040fe20000f64270 */
        /* <DEDUP_REMOVED lines=133> */
[----:B------:R-:W-:Y:S01]  /*1e380*/  @P2 STG.E.U16 desc[UR36][R22.64+0x100], R229 ;  /* 0x000100e516002986 */ /* 0x000fe2000c101524 */
[----:B----4-:R-:W-:-:S03]  /*1e390*/  F2FP.F16.F32.PACK_AB R232, RZ, R118 ;  /* 0x00000076ffe8723e */ /* 0x010fc600000000ff */
[----:B------:R-:W-:Y:S01]  /*1e3a0*/  @P3 STG.E.U16 desc[UR36][R6.64+0x102], R230 ;  /* 0x000102e606003986 */ /* 0x000fe2000c101524 */
[C---:B------:R-:W-:Y:S02]  /*1e3b0*/  ISETP.GT.AND P2, PT, R0.reuse, 0x88, P1 ;  /* 0x000000880000780c */ /* 0x040fe40000f44270 */
[C---:B------:R-:W-:Y:S01]  /*1e3c0*/  ISETP.GT.AND P3, PT, R0.reuse, 0x89, P1 ;  /* 0x000000890000780c */ /* 0x040fe20000f64270 */
[----:B------:R-:W-:Y:S01]  /*1e3d0*/  @P4 STG.E.U16 desc[UR36][R20.64+0x110], R231 ;  /* 0x000110e714004986 */ /* 0x000fe2000c101524 */
[----:B------:R-:W-:-:S03]  /*1e3e0*/  ISETP.GT.AND P4, PT, R0, 0x90, P0 ;  /* 0x000000900000780c */ /* 0x000fc60000784270 */
[----:B------:R-:W-:Y:S01]  /*1e3f0*/  @P5 STG.E.U16 desc[UR36][R20.64+0x112], R232 ;  /* 0x000112e814005986 */ /* 0x000fe2000c101524 */
[----:B------:R-:W-:Y:S01]  /*1e400*/  ISETP.GT.AND P5, PT, R0, 0x91, P0 ;  /* 0x000000910000780c */ /* 0x000fe200007a4270 */
[-C--:B------:R-:W-:Y:S01]  /*1e410*/  FMUL R227, R227, R2.reuse ;  /* 0x00000002e3e37220 */ /* 0x080fe20000400000 */
[----:B------:R-:W-:Y:S01]  /*1e420*/  F2FP.F16.F32.PACK_AB R235, RZ, R119 ;  /* 0x00000077ffeb723e */ /* 0x000fe200000000ff */
[-C--:B------:R-:W-:Y:S01]  /*1e430*/  FMUL R228, R228, R2.reuse ;  /* 0x00000002e4e47220 */ /* 0x080fe20000400000 */
[----:B------:R-:W-:Y:S01]  /*1e440*/  F2FP.F16.F32.PACK_AB R233, RZ, R17 ;  /* 0x00000011ffe9723e */ /* 0x000fe200000000ff */
[----:B------:R-:W-:Y:S01]  /*1e450*/  FMUL R226, R226, R2 ;  /* 0x00000002e2e27220 */ /* 0x000fe20000400000 */
[----:B------:R-:W-:Y:S01]  /*1e460*/  F2FP.F16.F32.PACK_AB R234, RZ, R16 ;  /* 0x00000010ffea723e */ /* 0x000fe200000000ff */
[----:B------:R-:W-:Y:S01]  /*1e470*/  FMUL R225, R225, R2 ;  /* 0x00000002e1e17220 */ /* 0x000fe20000400000 */
[----:B------:R-:W-:Y:S01]  /*1e480*/  F2FP.F16.F32.PACK_AB R227, RZ, R227 ;  /* 0x000000e3ffe3723e */ /* 0x000fe200000000ff */
[----:B------:R-:W-:Y:S01]  /*1e490*/  @P2 STG.E.U16 desc[UR36][R22.64+0x110], R235 ;  /* 0x000110eb16002986 */ /* 0x000fe2000c101524 */
[----:B------:R-:W-:-:S03]  /*1e4a0*/  ISETP.GT.AND P2, PT, R0, 0x90, P1 ;  /* 0x000000900000780c */ /* 0x000fc60000f44270 */
[----:B------:R-:W-:Y:S01]  /*1e4b0*/  @P3 STG.E.U16 desc[UR36][R6.64+0x112], R233 ;  /* 0x000112e906003986 */ /* 0x000fe2000c101524 */
[----:B------:R-:W-:-:S03]  /*1e4c0*/  ISETP.GT.AND P3, PT, R0, 0x91, P1 ;  /* 0x000000910000780c */ /* 0x000fc60000f64270 */
[----:B------:R-:W-:Y:S01]  /*1e4d0*/  @P4 STG.E.U16 desc[UR36][R20.64+0x120], R234 ;  /* 0x000120ea14004986 */ /* 0x000fe2000c101524 */
[----:B------:R-:W-:-:S03]  /*1e4e0*/  ISETP.GT.AND P4, PT, R0, 0x98, P0 ;  /* 0x000000980000780c */ /* 0x000fc60000784270 */
[----:B------:R-:W-:Y:S01]  /*1e4f0*/  @P5 STG.E.U16 desc[UR36][R20.64+0x122], R227 ;  /* 0x000122e314005986 */ /* 0x000fe2000c101524 */
[----:B------:R-:W-:Y:S01]  /*1e500*/  ISETP.GT.AND P5, PT, R0, 0x99, P0 ;  /* 0x000000990000780c */ /* 0x000fe200007a4270 */
[----:B--2---:R-:W-:Y:S01]  /*1e510*/  FMUL R223, R223, R2 ;  /* 0x00000002dfdf7220 */ /* 0x004fe20000400000 */
[----:B------:R-:W-:Y:S01]  /*1e520*/  F2FP.F16.F32.PACK_AB R228, RZ, R228 ;  /* 0x000000e4ffe4723e */ /* 0x000fe200000000ff */
[----:B------:R-:W-:Y:S01]  /*1e530*/  FMUL R224, R224, R2 ;  /* 0x00000002e0e07220 */ /* 0x000fe20000400000 */
[----:B------:R-:W-:Y:S01]  /*1e540*/  F2FP.F16.F32.PACK_AB R226, RZ, R226 ;  /* 0x000000e2ffe2723e */ /* 0x000fe200000000ff */
[-C--:B------:R-:W-:Y:S01]  /*1e550*/  FMUL R222, R222, R2.reuse ;  /* 0x00000002dede7220 */ /* 0x080fe20000400000 */
        /* <DEDUP_REMOVED lines=11> */
[----:B------:R-:W-:Y:S01]  /*1e610*/  FMUL R219, R219, R2 ;  /* 0x00000002dbdb7220 */ /* 0x000fe20000400000 */
[----:B------:R-:W-:Y:S01]  /*1e620*/  F2FP.F16.F32.PACK_AB R224, RZ, R224 ;  /* 0x000000e0ffe0723e */ /* 0x000fe200000000ff */
[----:B------:R-:W2:Y:S01]  /*1e630*/  LDL.LU R186, [R1+0x508] ;  /* 0x0005080001ba7983 */ /* 0x000ea20000300800 */
[----:B------:R-:W-:Y:S02]  /*1e640*/  F2FP.F16.F32.PACK_AB R222, RZ, R222 ;  /* 0x000000deffde723e */ /* 0x000fe400000000ff */
[----:B------:R-:W-:Y:S01]  /*1e650*/  F2FP.F16.F32.PACK_AB R221, RZ, R221 ;  /* 0x000000ddffdd723e */ /* 0x000fe200000000ff */
[----:B------:R-:W3:Y:S01]  /*1e660*/  LDL.LU R187, [R1+0x504] ;  /* 0x0005040001bb7983 */ /* 0x000ee20000300800 */
[----:B------:R-:W-:-:S03]  /*1e670*/  F2FP.F16.F32.PACK_AB R219, RZ, R219 ;  /* 0x000000dbffdb723e */ /* 0x000fc600000000ff */
[----:B------:R-:W4:Y:S04]  /*1e680*/  LDL.LU R188, [R1+0x500] ;  /* 0x0005000001bc7983 */ /* 0x000f280000300800 */
[----:B------:R-:W4:Y:S04]  /*1e690*/  LDL.LU R189, [R1+0x4fc] ;  /* 0x0004fc0001bd7983 */ /* 0x000f280000300800 */
[----:B------:R-:W-:Y:S01]  /*1e6a0*/  @P2 STG.E.U16 desc[UR36][R22.64+0x130], R224 ;  /* 0x000130e016002986 */ /* 0x000fe2000c101524 */
[----:B------:R-:W-:-:S03]  /*1e6b0*/  ISETP.GT.AND P2, PT, R0, 0xa0, P1 ;  /* 0x000000a00000780c */ /* 0x000fc60000f44270 */
[----:B------:R-:W-:Y:S01]  /*1e6c0*/  @P3 STG.E.U16 desc[UR36][R6.64+0x132], R222 ;  /* 0x000132de06003986 */ /* 0x000fe2000c101524 */
[----:B------:R-:W-:Y:S01]  /*1e6d0*/  ISETP.GT.AND P3, PT, R0, 0xa1, P1 ;  /* 0x000000a10000780c */ /* 0x000fe20000f64270 */
[----:B------:R-:W-:Y:S02]  /*1e6e0*/  FMUL R220, R220, R2 ;  /* 0x00000002dcdc7220 */ /* 0x000fe40000400000 */
[----:B------:R-:W-:Y:S01]  /*1e6f0*/  @P4 STG.E.U16 desc[UR36][R20.64+0x140], R221 ;  /* 0x000140dd14004986 */ /* 0x000fe2000c101524 */
[----:B------:R-:W-:-:S03]  /*1e700*/  ISETP.GT.AND P4, PT, R0, 0xa8, P0 ;  /* 0x000000a80000780c */ /* 0x000fc60000784270 */
[----:B------:R-:W-:Y:S01]  /*1e710*/  @P5 STG.E.U16 desc[UR36][R20.64+0x142], R219 ;  /* 0x000142db14005986 */ /* 0x000fe2000c101524 */
[----:B------:R-:W-:Y:S01]  /*1e720*/  ISETP.GT.AND P5, PT, R0, 0xa9, P0 ;  /* 0x000000a90000780c */ /* 0x000fe200007a4270 */
[-C--:B------:R-:W-:Y:S01]  /*1e730*/  FMUL R218, R218, R2.reuse ;  /* 0x00000002dada7220 */ /* 0x080fe20000400000 */
[----:B------:R-:W-:Y:S01]  /*1e740*/  ISETP.GT.AND P6, PT, R0, 0xa8, P1 ;  /* 0x000000a80000780c */ /* 0x000fe20000fc4270 */
[-C--:B------:R-:W-:Y:S01]  /*1e750*/  FMUL R217, R217, R2.reuse ;  /* 0x00000002d9d97220 */ /* 0x080fe20000400000 */
[-C--:B------:R-:W-:Y:S01]  /*1e760*/  FMUL R216, R216, R2.reuse ;  /* 0x00000002d8d87220 */ /* 0x080fe20000400000 */
[----:B------:R-:W-:Y:S01]  /*1e770*/  FMUL R8, R8, R2 ;  /* 0x0000000208087220 */ /* 0x000fe20000400000 */
[----:B------:R-:W-:Y:S01]  /*1e780*/  F2FP.F16.F32.PACK_AB R220, RZ, R220 ;  /* 0x000000dcffdc723e */ /* 0x000fe200000000ff */
[----:B------:R-:W4:Y:S01]  /*1e790*/  LDL.LU R190, [R1+0x4f8] ;  /* 0x0004f80001be7983 */ /* 0x000f220000300800 */
[----:B------:R-:W-:Y:S02]  /*1e7a0*/  F2FP.F16.F32.PACK_AB R218, RZ, R218 ;  /* 0x000000daffda723e */ /* 0x000fe400000000ff */
[----:B------:R-:W-:Y:S01]  /*1e7b0*/  F2FP.F16.F32.PACK_AB R217, RZ, R217 ;  /* 0x000000d9ffd9723e */ /* 0x000fe200000000ff */
[----:B------:R-:W4:Y:S01]  /*1e7c0*/  LDL.LU R191, [R1+0x4f4] ;  /* 0x0004f40001bf7983 */ /* 0x000f220000300800 */
[----:B------:R-:W-:-:S02]  /*1e7d0*/  F2FP.F16.F32.PACK_AB R216, RZ, R216 ;  /* 0x000000d8ffd8723e */ /* 0x000fc400000000ff */
[----:B------:R-:W-:Y:S01]  /*1e7e0*/  F2FP.F16.F32.PACK_AB R8, RZ, R8 ;  /* 0x00000008ff08723e */ /* 0x000fe200000000ff */
[----:B------:R-:W4:Y:S04]  /*1e7f0*/  LDL.LU R192, [R1+0x4f0] ;  /* 0x0004f00001c07983 */ /* 0x000f280000300800 */
[----:B------:R-:W4:Y:S04]  /*1e800*/  LDL.LU R193, [R1+0x4ec] ;  /* 0x0004ec0001c17983 */ /* 0x000f280000300800 */
[----:B------:R-:W-:Y:S01]  /*1e810*/  @P2 STG.E.U16 desc[UR36][R22.64+0x140], R220 ;  /* 0x000140dc16002986 */ /* 0x000fe2000c101524 */
[----:B------:R-:W-:-:S03]  /*1e820*/  ISETP.GT.AND P2, PT, R0, 0xa9, P1 ;  /* 0x000000a90000780c */ /* 0x000fc60000f44270 */
[----:B------:R-:W-:Y:S01]  /*1e830*/  @P3 STG.E.U16 desc[UR36][R6.64+0x142], R218 ;  /* 0x000142da06003986 */ /* 0x000fe2000c101524 */
[----:B------:R-:W-:-:S03]  /*1e840*/  ISETP.GT.AND P3, PT, R0, 0xb0, P1 ;  /* 0x000000b00000780c */ /* 0x000fc60000f64270 */
[----:B------:R-:W-:Y:S04]  /*1e850*/  @P4 STG.E.U16 desc[UR36][R20.64+0x150], R217 ;  /* 0x000150d914004986 */ /* 0x000fe8000c101524 */
[----:B------:R-:W-:Y:S01]  /*1e860*/  @P5 STG.E.U16 desc[UR36][R20.64+0x152], R216 ;  /* 0x000152d814005986 */ /* 0x000fe2000c101524 */
[----:B------:R-:W-:-:S03]  /*1e870*/  ISETP.GT.AND P5, PT, R0, 0xb0, P0 ;  /* 0x000000b00000780c */ /* 0x000fc600007a4270 */
[----:B------:R-:W-:Y:S01]  /*1e880*/  @P6 STG.E.U16 desc[UR36][R22.64+0x150], R8 ;  /* 0x0001500816006986 */ /* 0x000fe2000c101524 */
[----:B------:R-:W-:Y:S01]  /*1e890*/  ISETP.GT.AND P6, PT, R0, 0xb1, P0 ;  /* 0x000000b10000780c */ /* 0x000fe200007c4270 */
[-C--:B------:R-:W-:Y:S01]  /*1e8a0*/  FMUL R9, R9, R2.reuse ;  /* 0x0000000209097220 */ /* 0x080fe20000400000 */
[-C--:B------:R-:W-:Y:S01]  /*1e8b0*/  FMUL R10, R10, R2.reuse ;  /* 0x000000020a0a7220 */ /* 0x080fe20000400000 */
[----:B------:R-:W-:Y:S01]  /*1e8c0*/  FMUL R11, R11, R2 ;  /* 0x000000020b0b7220 */ /* 0x000fe20000400000 */
[----:B------:R-:W4:Y:S02]  /*1e8d0*/  LDL.LU R194, [R1+0x4e8] ;  /* 0x0004e80001c27983 */ /* 0x000f240000300800 */
[----:B------:R-:W-:Y:S02]  /*1e8e0*/  F2FP.F16.F32.PACK_AB R9, RZ, R9 ;  /* 0x00000009ff09723e */ /* 0x000fe400000000ff */
[----:B------:R-:W4:Y:S01]  /*1e8f0*/  LDL.LU R195, [R1+0x4e4] ;  /* 0x0004e40001c37983 */ /* 0x000f220000300800 */
[----:B------:R-:W-:Y:S01]  /*1e900*/  F2FP.F16.F32.PACK_AB R10, RZ, R10 ;  /* 0x0000000aff0a723e */ /* 0x000fe200000000ff */
[----:B------:R-:W-:Y:S01]  /*1e910*/  FMUL R12, R12, R2 ;  /* 0x000000020c0c7220 */ /* 0x000fe20000400000 */
[----:B------:R-:W-:Y:S01]  /*1e920*/  F2FP.F16.F32.PACK_AB R11, RZ, R11 ;  /* 0x0000000bff0b723e */ /* 0x000fe200000000ff */
[----:B------:R-:W4:Y:S04]  /*1e930*/  LDL.LU R196, [R1+0x4e0] ;  /* 0x0004e00001c47983 */ /* 0x000f280000300800 */
[----:B------:R-:W4:Y:S01]  /*1e940*/  LDL.LU R197, [R1+0x4dc] ;  /* 0x0004dc0001c57983 */ /* 0x000f220000300800 */
[----:B------:R-:W-:-:S03]  /*1e950*/  F2FP.F16.F32.PACK_AB R12, RZ, R12 ;  /* 0x0000000cff0c723e */ /* 0x000fc600000000ff */
[----:B------:R-:W-:Y:S04]  /*1e960*/  @P2 STG.E.U16 desc[UR36][R6.64+0x152], R9 ;  /* 0x0001520906002986 */ /* 0x000fe8000c101524 */
[----:B------:R0:W-:Y:S04]  /*1e970*/  @P5 STG.E.U16 desc[UR36][R20.64+0x160], R10 ;  /* 0x0001600a14005986 */ /* 0x0001e8000c101524 */
[----:B------:R1:W-:Y:S01]  /*1e980*/  @P6 STG.E.U16 desc[UR36][R20.64+0x162], R11 ;  /* 0x0001620b14006986 */ /* 0x0003e2000c101524 */
[----:B------:R-:W-:Y:S01]  /*1e990*/  ISETP.GT.AND P2, PT, R0, 0xb1, P1 ;  /* 0x000000b10000780c */ /* 0x000fe20000f44270 */
[----:B------:R-:W-:-:S02]  /*1e9a0*/  FMUL R13, R13, R2 ;  /* 0x000000020d0d7220 */ /* 0x000fc40000400000 */
[----:B------:R-:W4:Y:S01]  /*1e9b0*/  LDL.LU R198, [R1+0x4d8] ;  /* 0x0004d80001c67983 */ /* 0x000f220000300800 */
[----:B0-----:R-:W-:-:S03]  /*1e9c0*/  @P3 MOV R10, R22 ;  /* 0x00000016000a3202 */ /* 0x001fc60000000f00 */
[----:B------:R-:W4:Y:S01]  /*1e9d0*/  LDL.LU R199, [R1+0x4d4] ;  /* 0x0004d40001c77983 */ /* 0x000f220000300800 */
[----:B-1----:R-:W-:Y:S02]  /*1e9e0*/  @P3 IMAD.MOV.U32 R11, RZ, RZ, R23 ;  /* 0x000000ffff0b3224 */ /* 0x002fe400078e0017 */
[-C--:B------:R-:W-:Y:S01]  /*1e9f0*/  FMUL R14, R14, R2.reuse ;  /* 0x000000020e0e7220 */ /* 0x080fe20000400000 */
[----:B------:R-:W4:Y:S04]  /*1ea00*/  LDL.LU R200, [R1+0x4d0] ;  /* 0x0004d00001c87983 */ /* 0x000f280000300800 */
[----:B------:R-:W-:Y:S01]  /*1ea10*/  @P3 STG.E.U16 desc[UR36][R10.64+0x160], R12 ;  /* 0x0001600c0a003986 */ /* 0x000fe2000c101524 */
[C---:B------:R-:W-:Y:S02]  /*1ea20*/  ISETP.GT.AND P3, PT, R0.reuse, 0xb8, P0 ;  /* 0x000000b80000780c */ /* 0x040fe40000764270 */
[C---:B------:R-:W-:Y:S01]  /*1ea30*/  ISETP.GT.AND P0, PT, R0.reuse, 0xb9, P0 ;  /* 0x000000b90000780c */ /* 0x040fe20000704270 */
[----:B------:R-:W4:Y:S01]  /*1ea40*/  LDL.LU R201, [R1+0x4cc] ;  /* 0x0004cc0001c97983 */ /* 0x000f220000300800 */
[C---:B------:R-:W-:Y:S01]  /*1ea50*/  ISETP.GT.AND P5, PT, R0.reuse, 0xb8, P1 ;  /* 0x000000b80000780c */ /* 0x040fe20000fa4270 */
[-C--:B------:R-:W-:Y:S01]  /*1ea60*/  FMUL R15, R15, R2.reuse ;  /* 0x000000020f0f7220 */ /* 0x080fe20000400000 */
[----:B------:R-:W-:Y:S01]  /*1ea70*/  ISETP.GT.AND P1, PT, R0, 0xb9, P1 ;  /* 0x000000b90000780c */ /* 0x000fe20000f24270 */
[----:B------:R-:W4:Y:S01]  /*1ea80*/  LDL.LU R202, [R1+0x4c8] ;  /* 0x0004c80001ca7983 */ /* 0x000f220000300800 */
[-C--:B------:R-:W-:Y:S01]  /*1ea90*/  FMUL R18, R18, R2.reuse ;  /* 0x0000000212127220 */ /* 0x080fe20000400000 */
[----:B------:R-:W-:Y:S01]  /*1eaa0*/  F2FP.F16.F32.PACK_AB R13, RZ, R13 ;  /* 0x0000000dff0d723e */ /* 0x000fe200000000ff */
[----:B------:R-:W-:Y:S01]  /*1eab0*/  FMUL R19, R19, R2 ;  /* 0x0000000213137220 */ /* 0x000fe20000400000 */
[----:B------:R-:W-:Y:S01]  /*1eac0*/  F2FP.F16.F32.PACK_AB R14, RZ, R14 ;  /* 0x0000000eff0e723e */ /* 0x000fe200000000ff */
[----:B------:R-:W-:Y:S01]  /*1ead0*/  IMAD.U32 R217, RZ, RZ, UR8 ;  /* 0x00000008ffd97e24 */ /* 0x000fe2000f8e00ff */
[----:B------:R-:W-:Y:S01]  /*1eae0*/  F2FP.F16.F32.PACK_AB R15, RZ, R15 ;  /* 0x0000000fff0f723e */ /* 0x000fe200000000ff */
[----:B------:R-:W-:Y:S01]  /*1eaf0*/  @P2 STG.E.U16 desc[UR36][R6.64+0x162], R13 ;  /* 0x0001620d06002986 */ /* 0x000fe2000c101524 */
[----:B------:R-:W-:-:S02]  /*1eb00*/  F2FP.F16.F32.PACK_AB R18, RZ, R18 ;  /* 0x00000012ff12723e */ /* 0x000fc400000000ff */
[----:B------:R-:W-:Y:S01]  /*1eb10*/  F2FP.F16.F32.PACK_AB R19, RZ, R19 ;  /* 0x00000013ff13723e */ /* 0x000fe200000000ff */
[----:B------:R-:W-:Y:S01]  /*1eb20*/  @P3 STG.E.U16 desc[UR36][R20.64+0x170], R14 ;  /* 0x0001700e14003986 */ /* 0x000fe2000c101524 */
[----:B------:R-:W-:-:S03]  /*1eb30*/  ISETP.GT.AND P3, PT, R3, 0x100, PT ;  /* 0x000001000300780c */ /* 0x000fc60003f64270 */
[----:B------:R-:W-:Y:S01]  /*1eb40*/  @P0 STG.E.U16 desc[UR36][R20.64+0x172], R15 ;  /* 0x0001720f14000986 */ /* 0x000fe2000c101524 */
[----:B------:R-:W-:Y:S01]  /*1eb50*/  ISETP.GT.AND P0, PT, R0, RZ, P3 ;  /* 0x000000ff0000720c */ /* 0x000fe20001f04270 */
[----:B------:R-:W-:Y:S01]  /*1eb60*/  USHF.L.U64.HI UR11, UR8, 0x9, UR9 ;  /* 0x00000009080b7899 */ /* 0x000fe20008010209 */
[----:B------:R-:W-:Y:S01]  /*1eb70*/  ISETP.GT.AND P2, PT, R3, 0x108, PT ;  /* 0x000001080300780c */ /* 0x000fe20003f44270 */
[----:B------:R-:W4:Y:S04]  /*1eb80*/  LDL.LU R203, [R1+0x4c4] ;  /* 0x0004c40001cb7983 */ /* 0x000f280000300800 */
[----:B------:R-:W-:Y:S01]  /*1eb90*/  @P5 STG.E.U16 desc[UR36][R22.64+0x170], R18 ;  /* 0x0001701216005986 */ /* 0x000fe2000c101524 */
[----:B------:R-:W-:-:S03]  /*1eba0*/  LEA R8, P4, R217, R4, 0x9 ;  /* 0x00000004d9087211 */ /* 0x000fc600078848ff */
[----:B------:R-:W4:Y:S01]  /*1ebb0*/  LDL.LU R204, [R1+0x4c0] ;  /* 0x0004c00001cc7983 */ /* 0x000f220000300800 */
[----:B------:R-:W-:-:S03]  /*1ebc0*/  FMUL R120, R120, R2 ;  /* 0x0000000278787220 */ /* 0x000fc60000400000 */
[----:B------:R0:W-:Y:S01]  /*1ebd0*/  @P1 STG.E.U16 desc[UR36][R6.64+0x172], R19 ;  /* 0x0001721306001986 */ /* 0x0001e2000c101524 */
[----:B------:R-:W-:-:S03]  /*1ebe0*/  ISETP.GT.AND P1, PT, R0, 0x1, P3 ;  /* 0x000000010000780c */ /* 0x000fc60001f24270 */
[----:B------:R-:W4:Y:S01]  /*1ebf0*/  LDL.LU R205, [R1+0x4bc] ;  /* 0x0004bc0001cd7983 */ /* 0x000f220000300800 */
[-C--:B------:R-:W-:Y:S01]  /*1ec00*/  FMUL R121, R121, R2.reuse ;  /* 0x0000000279797220 */ /* 0x080fe20000400000 */
[----:B------:R-:W-:Y:S02]  /*1ec10*/  ISETP.GT.AND P5, PT, R0, RZ, P2 ;  /* 0x000000ff0000720c */ /* 0x000fe400017a4270 */
[----:B------:R-:W4:Y:S01]  /*1ec20*/  LDL.LU R206, [R1+0x4b8] ;  /* 0x0004b80001ce7983 */ /* 0x000f220000300800 */
[----:B------:R-:W-:Y:S01]  /*1ec30*/  FMUL R122, R122, R2 ;  /* 0x000000027a7a7220 */ /* 0x000fe20000400000 */
[----:B------:R-:W-:Y:S02]  /*1ec40*/  IADD3.X R9, R5, UR11, RZ, P4, !PT ;  /* 0x0000000b05097c10 */ /* 0x000fe4000a7fe4ff */
[----:B------:R-:W-:Y:S01]  /*1ec50*/  F2FP.F16.F32.PACK_AB R120, RZ, R120 ;  /* 0x00000078ff78723e */ /* 0x000fe200000000ff */
[----:B------:R-:W4:Y:S01]  /*1ec60*/  LDL.LU R207, [R1+0x4b4] ;  /* 0x0004b40001cf7983 */ /* 0x000f220000300800 */
[----:B0-----:R-:W-:-:S02]  /*1ec70*/  IADD3 R6, P4, R8, UR5, RZ ;  /* 0x0000000508067c10 */ /* 0x001fc4000ff9e0ff */
[----:B------:R-:W-:Y:S01]  /*1ec80*/  F2FP.F16.F32.PACK_AB R121, RZ, R121 ;  /* 0x00000079ff79723e */ /* 0x000fe200000000ff */
[----:B------:R-:W-:Y:S01]  /*1ec90*/  @P0 STG.E.U16 desc[UR36][R8.64], R120 ;  /* 0x0000007808000986 */ /* 0x000fe2000c101524 */
[----:B------:R-:W-:Y:S02]  /*1eca0*/  F2FP.F16.F32.PACK_AB R122, RZ, R122 ;  /* 0x0000007aff7a723e */ /* 0x000fe400000000ff */
[----:B------:R-:W-:Y:S01]  /*1ecb0*/  IADD3.X R7, R9, UR4, RZ, P4, !PT ;  /* 0x0000000409077c10 */ /* 0x000fe2000a7fe4ff */
[----:B------:R-:W-:Y:S01]  /*1ecc0*/  @P1 STG.E.U16 desc[UR36][R8.64+0x2], R121 ;  /* 0x0000027908001986 */ /* 0x000fe2000c101524 */
[C---:B------:R-:W-:Y:S02]  /*1ecd0*/  ISETP.GT.AND P0, PT, R0.reuse, 0x1, P2 ;  /* 0x000000010000780c */ /* 0x040fe40001704270 */
[----:B------:R-:W-:Y:S01]  /*1ece0*/  ISETP.GT.AND P1, PT, R0, 0x8, P3 ;  /* 0x000000080000780c */ /* 0x000fe20001f24270 */
[----:B------:R-:W4:Y:S01]  /*1ecf0*/  LDL.LU R208, [R1+0x4b0] ;  /* 0x0004b00001d07983 */ /* 0x000f220000300800 */
[-C--:B------:R-:W-:Y:S01]  /*1ed00*/  FMUL R123, R123, R2.reuse ;  /* 0x000000027b7b7220 */ /* 0x080fe20000400000 */
[----:B------:R-:W-:-:S02]  /*1ed10*/  FMUL R124, R124, R2 ;  /* 0x000000027c7c7220 */ /* 0x000fc40000400000 */
[----:B------:R-:W4:Y:S01]  /*1ed20*/  LDL.LU R209, [R1+0x4ac] ;  /* 0x0004ac0001d17983 */ /* 0x000f220000300800 */
[----:B------:R-:W-:-:S03]  /*1ed30*/  ISETP.GT.AND P4, PT, R0, 0x9, P3 ;  /* 0x000000090000780c */ /* 0x000fc60001f84270 */
[----:B------:R-:W-:Y:S01]  /*1ed40*/  @P5 STG.E.U16 desc[UR36][R6.64], R122 ;  /* 0x0000007a06005986 */ /* 0x000fe2000c101524 */
[----:B------:R-:W-:Y:S01]  /*1ed50*/  IADD3 R10, P5, R8, UR5, RZ ;  /* 0x00000005080a7c10 */ /* 0x000fe2000ffbe0ff */
[----:B------:R-:W-:Y:S01]  /*1ed60*/  FMUL R125, R125, R2 ;  /* 0x000000027d7d7220 */ /* 0x000fe20000400000 */
[----:B------:R-:W-:Y:S01]  /*1ed70*/  F2FP.F16.F32.PACK_AB R123, RZ, R123 ;  /* 0x0000007bff7b723e */ /* 0x000fe200000000ff */
[----:B------:R-:W4:Y:S01]  /*1ed80*/  LDL.LU R210, [R1+0x4a8] ;  /* 0x0004a80001d27983 */ /* 0x000f220000300800 */
[----:B------:R-:W-:Y:S02]  /*1ed90*/  IADD3.X R11, R9, UR4, RZ, P5, !PT ;  /* 0x00000004090b7c10 */ /* 0x000fe4000affe4ff */
[----:B------:R-:W-:Y:S01]  /*1eda0*/  F2FP.F16.F32.PACK_AB R124, RZ, R124 ;  /* 0x0000007cff7c723e */ /* 0x000fe200000000ff */
[----:B------:R-:W4:Y:S01]  /*1edb0*/  LDL.LU R211, [R1+0x4a4] ;  /* 0x0004a40001d37983 */ /* 0x000f220000300800 */
[----:B------:R-:W-:-:S03]  /*1edc0*/  F2FP.F16.F32.PACK_AB R125, RZ, R125 ;  /* 0x0000007dff7d723e */ /* 0x000fc600000000ff */
[----:B------:R-:W-:Y:S01]  /*1edd0*/  @P0 STG.E.U16 desc[UR36][R10.64+0x2], R123 ;  /* 0x0000027b0a000986 */ /* 0x000fe2000c101524 */
[----:B------:R-:W-:-:S03]  /*1ede0*/  ISETP.GT.AND P0, PT, R0, 0x8, P2 ;  /* 0x000000080000780c */ /* 0x000fc60001704270 */
[----:B------:R-:W-:Y:S01]  /*1edf0*/  @P1 STG.E.U16 desc[UR36][R8.64+0x10], R124 ;  /* 0x0000107c08001986 */ /* 0x000fe2000c101524 */
[----:B------:R-:W-:Y:S01]  /*1ee00*/  ISETP.GT.AND P1, PT, R0, 0x9, P2 ;  /* 0x000000090000780c */ /* 0x000fe20001724270 */
[-C--:B------:R-:W-:Y:S01]  /*1ee10*/  FMUL R126, R126, R2.reuse ;  /* 0x000000027e7e7220 */ /* 0x080fe20000400000 */
[C---:B------:R-:W-:Y:S01]  /*1ee20*/  ISETP.GT.AND P5, PT, R0.reuse, 0x11, P3 ;  /* 0x000000110000780c */ /* 0x040fe20001fa4270 */
[----:B------:R-:W-:Y:S01]  /*1ee30*/  @P4 STG.E.U16 desc[UR36][R8.64+0x12], R125 ;  /* 0x0000127d08004986 */ /* 0x000fe2000c101524 */
[-C--:B------:R-:W-:Y:S01]  /*1ee40*/  FMUL R127, R127, R2.reuse ;  /* 0x000000027f7f7220 */ /* 0x080fe20000400000 */
[----:B------:R-:W-:Y:S01]  /*1ee50*/  ISETP.GT.AND P4, PT, R0, 0x10, P3 ;  /* 0x000000100000780c */ /* 0x000fe20001f84270 */
[-C--:B------:R-:W-:Y:S01]  /*1ee60*/  FMUL R129, R129, R2.reuse ;  /* 0x0000000281817220 */ /* 0x080fe20000400000 */
[----:B------:R-:W4:Y:S01]  /*1ee70*/  LDL.LU R212, [R1+0x4a0] ;  /* 0x0004a00001d47983 */ /* 0x000f220000300800 */
[----:B------:R-:W-:Y:S01]  /*1ee80*/  FMUL R128, R128, R2 ;  /* 0x0000000280807220 */ /* 0x000fe20000400000 */
[----:B------:R-:W-:-:S02]  /*1ee90*/  F2FP.F16.F32.PACK_AB R126, RZ, R126 ;  /* 0x0000007eff7e723e */ /* 0x000fc400000000ff */
[----:B------:R-:W-:Y:S01]  /*1eea0*/  F2FP.F16.F32.PACK_AB R127, RZ, R127 ;  /* 0x0000007fff7f723e */ /* 0x000fe200000000ff */
[----:B------:R-:W4:Y:S01]  /*1eeb0*/  LDL.LU R213, [R1+0x49c] ;  /* 0x00049c0001d57983 */ /* 0x000f220000300800 */
[----:B------:R-:W-:Y:S02]  /*1eec0*/  F2FP.F16.F32.PACK_AB R129, RZ, R129 ;  /* 0x00000081ff81723e */ /* 0x000fe400000000ff */
[----:B------:R-:W-:Y:S01]  /*1eed0*/  F2FP.F16.F32.PACK_AB R128, RZ, R128 ;  /* 0x00000080ff80723e */ /* 0x000fe200000000ff */
[----:B------:R-:W-:Y:S01]  /*1eee0*/  @P0 STG.E.U16 desc[UR36][R6.64+0x10], R126 ;  /* 0x0000107e06000986 */ /* 0x000fe2000c101524 */
[----:B------:R-:W-:-:S03]  /*1eef0*/  ISETP.GT.AND P0, PT, R0, 0x10, P2 ;  /* 0x000000100000780c */ /* 0x000fc60001704270 */
[----:B------:R-:W-:Y:S01]  /*1ef00*/  @P1 STG.E.U16 desc[UR36][R10.64+0x12], R127 ;  /* 0x0000127f0a001986 */ /* 0x000fe2000c101524 */
[----:B------:R-:W-:Y:S01]  /*1ef10*/  ISETP.GT.AND P1, PT, R0, 0x11, P2 ;  /* 0x000000110000780c */ /* 0x000fe20001724270 */
[-C--:B------:R-:W-:Y:S02]  /*1ef20*/  FMUL R130, R130, R2.reuse ;  /* 0x0000000282827220 */ /* 0x080fe40000400000 */
[----:B------:R-:W-:Y:S01]  /*1ef30*/  @P5 STG.E.U16 desc[UR36][R8.64+0x22], R129 ;  /* 0x0000228108005986 */ /* 0x000fe2000c101524 */
[C---:B------:R-:W-:Y:S01]  /*1ef40*/  ISETP.GT.AND P5, PT, R0.reuse, 0x19, P3 ;  /* 0x000000190000780c */ /* 0x040fe20001fa4270 */
[-C--:B------:R-:W-:Y:S02]  /*1ef50*/  FMUL R131, R131, R2.reuse ;  /* 0x0000000283837220 */ /* 0x080fe40000400000 */
[----:B------:R-:W-:Y:S01]  /*1ef60*/  @P4 STG.E.U16 desc[UR36][R8.64+0x20], R128 ;  /* 0x0000208008004986 */ /* 0x000fe2000c101524 */
[----:B------:R-:W-:Y:S01]  /*1ef70*/  ISETP.GT.AND P4, PT, R0, 0x18, P3 ;  /* 0x000000180000780c */ /* 0x000fe20001f84270 */
[-C--:B------:R-:W-:Y:S01]  /*1ef80*/  FMUL R133, R133, R2.reuse ;  /* 0x0000000285857220 */ /* 0x080fe20000400000 */
[----:B------:R-:W-:Y:S01]  /*1ef90*/  FMUL R132, R132, R2 ;  /* 0x0000000284847220 */ /* 0x000fe20000400000 */
[----:B------:R-:W-:Y:S01]  /*1efa0*/  F2FP.F16.F32.PACK_AB R130, RZ, R130 ;  /* 0x00000082ff82723e */ /* 0x000fe200000000ff */
[----:B------:R-:W4:Y:S01]  /*1efb0*/  LDL.LU R214, [R1+0x498] ;  /* 0x0004980001d67983 */ /* 0x000f220000300800 */
[----:B------:R-:W-:-:S02]  /*1efc0*/  F2FP.F16.F32.PACK_AB R131, RZ, R131 ;  /* 0x00000083ff83723e */ /* 0x000fc400000000ff */
[----:B------:R-:W-:Y:S01]  /*1efd0*/  F2FP.F16.F32.PACK_AB R133, RZ, R133 ;  /* 0x00000085ff85723e */ /* 0x000fe200000000ff */
[----:B------:R-:W4:Y:S01]  /*1efe0*/  LDL.LU R215, [R1+0x494] ;  /* 0x0004940001d77983 */ /* 0x000f220000300800 */
[----:B------:R-:W-:-:S03]  /*1eff0*/  F2FP.F16.F32.PACK_AB R132, RZ, R132 ;  /* 0x00000084ff84723e */ /* 0x000fc600000000ff */
[----:B------:R-:W4:Y:S04]  /*1f000*/  LDL.LU R24, [R1+0x490] ;  /* 0x0004900001187983 */ /* 0x000f280000300800 */
        /* <DEDUP_REMOVED lines=263> */
[-C--:B--2---:R-:W-:Y:S02]  /*20080*/  FMUL R186, R186, R2.reuse ;  /* 0x00000002baba7220 */ /* 0x084fe40000400000 */
[----:B------:R-:W-:Y:S01]  /*20090*/  @P5 STG.E.U16 desc[UR36][R8.64+0x102], R185 ;  /* 0x000102b908005986 */ /* 0x000fe2000c101524 */
[C---:B------:R-:W-:Y:S01]  /*200a0*/  ISETP.GT.AND P5, PT, R0.reuse, 0x89, P3 ;  /* 0x000000890000780c */ /* 0x040fe20001fa4270 */
[-C--:B---3--:R-:W-:Y:S02]  /*200b0*/  FMUL R187, R187, R2.reuse ;  /* 0x00000002bbbb7220 */ /* 0x088fe40000400000 */
[----:B------:R-:W-:Y:S01]  /*200c0*/  @P4 STG.E.U16 desc[UR36][R8.64+0x100], R184 ;  /* 0x000100b808004986 */ /* 0x000fe2000c101524 */
[----:B------:R-:W-:Y:S01]  /*200d0*/  ISETP.GT.AND P4, PT, R0, 0x88, P3 ;  /* 0x000000880000780c */ /* 0x000fe20001f84270 */
[-C--:B----4-:R-:W-:Y:S01]  /*200e0*/  FMUL R189, R189, R2.reuse ;  /* 0x00000002bdbd7220 */ /* 0x090fe20000400000 */
[----:B------:R-:W-:Y:S01]  /*200f0*/  FMUL R188, R188, R2 ;  /* 0x00000002bcbc7220 */ /* 0x000fe20000400000 */
[----:B------:R-:W-:Y:S01]  /*20100*/  F2FP.F16.F32.PACK_AB R186, RZ, R186 ;  /* 0x000000baffba723e */ /* 0x000fe200000000ff */
[----:B------:R-:W2:Y:S01]  /*20110*/  LDL.LU R76, [R1+0x3c0] ;  /* 0x0003c000014c7983 */ /* 0x000ea20000300800 */
[----:B------:R-:W-:-:S02]  /*20120*/  F2FP.F16.F32.PACK_AB R187, RZ, R187 ;  /* 0x000000bbffbb723e */ /* 0x000fc400000000ff */
        /* <DEDUP_REMOVED lines=48> */
[----:B------:R-:W-:-:S03]  /*20430*/  ISETP.GT.AND P6, PT, R0, 0xa0, P3 ;  /* 0x000000a00000780c */ /* 0x000fc60001fc4270 */
[----:B------:R-:W-:Y:S01]  /*20440*/  @P5 STG.E.U16 desc[UR36][R8.64+0x132], R197 ;  /* 0x000132c508005986 */ /* 0x000fe2000c101524 */
[----:B------:R-:W-:Y:S01]  /*20450*/  ISETP.GT.AND P5, PT, R0, 0x99, P2 ;  /* 0x000000990000780c */ /* 0x000fe200017a4270 */
[-C--:B------:R-:W-:Y:S01]  /*20460*/  FMUL R198, R198, R2.reuse ;  /* 0x00000002c6c67220 */ /* 0x080fe20000400000 */
[C---:B------:R-:W-:Y:S01]  /*20470*/  ISETP.GT.AND P1, PT, R0.reuse, 0xa1, P3 ;  /* 0x000000a10000780c */ /* 0x040fe20001f24270 */
[----:B------:R-:W-:Y:S01]  /*20480*/  @P4 STG.E.U16 desc[UR36][R8.64+0x130], R196 ;  /* 0x000130c408004986 */ /* 0x000fe2000c101524 */
[----:B------:R-:W-:Y:S01]  /*20490*/  ISETP.GT.AND P4, PT, R0, 0xa0, P2 ;  /* 0x000000a00000780c */ /* 0x000fe20001784270 */
[-C--:B------:R-:W-:Y:S01]  /*204a0*/  FMUL R199, R199, R2.reuse ;  /* 0x00000002c7c77220 */ /* 0x080fe20000400000 */
[-C--:B------:R-:W-:Y:S01]  /*204b0*/  FMUL R200, R200, R2.reuse ;  /* 0x00000002c8c87220 */ /* 0x080fe20000400000 */
[-C--:B------:R-:W-:Y:S01]  /*204c0*/  FMUL R201, R201, R2.reuse ;  /* 0x00000002c9c97220 */ /* 0x080fe20000400000 */
[----:B------:R-:W-:Y:S01]  /*204d0*/  FMUL R202, R202, R2 ;  /* 0x00000002caca7220 */ /* 0x000fe20000400000 */
[----:B------:R-:W-:Y:S01]  /*204e0*/  F2FP.F16.F32.PACK_AB R198, RZ, R198 ;  /* 0x000000c6ffc6723e */ /* 0x000fe200000000ff */
[----:B------:R-:W4:Y:S01]  /*204f0*/  LDL.LU R88, [R1+0x390] ;  /* 0x0003900001587983 */ /* 0x000f220000300800 */
[----:B------:R-:W-:-:S02]  /*20500*/  F2FP.F16.F32.PACK_AB R199, RZ, R199 ;  /* 0x000000c7ffc7723e */ /* 0x000fc400000000ff */
[----:B------:R-:W-:Y:S01]  /*20510*/  F2FP.F16.F32.PACK_AB R200, RZ, R200 ;  /* 0x000000c8ffc8723e */ /* 0x000fe200000000ff */
[----:B------:R-:W4:Y:S01]  /*20520*/  LDL.LU R89, [R1+0x38c] ;  /* 0x00038c0001597983 */ /* 0x000f220000300800 */
[----:B------:R-:W-:Y:S02]  /*20530*/  F2FP.F16.F32.PACK_AB R201, RZ, R201 ;  /* 0x000000c9ffc9723e */ /* 0x000fe400000000ff */
[----:B------:R-:W-:Y:S01]  /*20540*/  F2FP.F16.F32.PACK_AB R202, RZ, R202 ;  /* 0x000000caffca723e */ /* 0x000fe200000000ff */
[----:B------:R-:W4:Y:S04]  /*20550*/  LDL.LU R90, [R1+0x388] ;  /* 0x00038800015a7983 */ /* 0x000f280000300800 */
[----:B------:R-:W4:Y:S04]  /*20560*/  LDL.LU R91, [R1+0x384] ;  /* 0x00038400015b7983 */ /* 0x000f280000300800 */
[----:B------:R-:W-:Y:S01]  /*20570*/  @P0 STG.E.U16 desc[UR36][R6.64+0x130], R198 ;  /* 0x000130c606000986 */ /* 0x000fe2000c101524 */
[----:B------:R-:W-:-:S03]  /*20580*/  ISETP.GT.AND P0, PT, R0, 0xa1, P2 ;  /* 0x000000a10000780c */ /* 0x000fc60001704270 */
[----:B------:R-:W-:Y:S01]  /*20590*/  @P5 STG.E.U16 desc[UR36][R10.64+0x132], R199 ;  /* 0x000132c70a005986 */ /* 0x000fe2000c101524 */
[----:B------:R-:W-:-:S03]  /*205a0*/  ISETP.GT.AND P5, PT, R0, 0xa9, P3 ;  /* 0x000000a90000780c */ /* 0x000fc60001fa4270 */
[----:B------:R-:W-:Y:S01]  /*205b0*/  @P6 STG.E.U16 desc[UR36][R8.64+0x140], R200 ;  /* 0x000140c808006986 */ /* 0x000fe2000c101524 */
[----:B------:R-:W-:-:S03]  /*205c0*/  ISETP.GT.AND P6, PT, R0, 0xa8, P2 ;  /* 0x000000a80000780c */ /* 0x000fc600017c4270 */
[----:B------:R-:W-:Y:S01]  /*205d0*/  @P1 STG.E.U16 desc[UR36][R8.64+0x142], R201 ;  /* 0x000142c908001986 */ /* 0x000fe2000c101524 */
[----:B------:R-:W-:-:S03]  /*205e0*/  FMUL R203, R203, R2 ;  /* 0x00000002cbcb7220 */ /* 0x000fc60000400000 */
[----:B------:R-:W-:Y:S01]  /*205f0*/  @P4 STG.E.U16 desc[UR36][R6.64+0x140], R202 ;  /* 0x000140ca06004986 */ /* 0x000fe2000c101524 */
[----:B------:R-:W-:Y:S01]  /*20600*/  ISETP.GT.AND P4, PT, R0, 0xa8, P3 ;  /* 0x000000a80000780c */ /* 0x000fe20001f84270 */
[-C--:B------:R-:W-:Y:S01]  /*20610*/  FMUL R204, R204, R2.reuse ;  /* 0x00000002cccc7220 */ /* 0x080fe20000400000 */
[-C--:B------:R-:W-:Y:S01]  /*20620*/  FMUL R205, R205, R2.reuse ;  /* 0x00000002cdcd7220 */ /* 0x080fe20000400000 */
[----:B------:R-:W-:Y:S01]  /*20630*/  FMUL R206, R206, R2 ;  /* 0x00000002cece7220 */ /* 0x000fe20000400000 */
        /* <DEDUP_REMOVED lines=8> */
[----:B------:R-:W-:Y:S04]  /*206c0*/  @P0 STG.E.U16 desc[UR36][R10.64+0x142], R203 ;  /* 0x000142cb0a000986 */ /* 0x000fe8000c101524 */
[----:B------:R-:W-:Y:S01]  /*206d0*/  @P4 STG.E.U16 desc[UR36][R8.64+0x150], R204 ;  /* 0x000150cc08004986 */ /* 0x000fe2000c101524 */
[----:B------:R-:W-:-:S03]  /*206e0*/  ISETP.GT.AND P4, PT, R0, 0xa9, P2 ;  /* 0x000000a90000780c */ /* 0x000fc60001784270 */
        /* <DEDUP_REMOVED lines=10> */
[----:B------:R-:W-:-:S03]  /*20790*/  F2FP.F16.F32.PACK_AB R209, RZ, R209 ;  /* 0x000000d1ffd1723e */ /* 0x000fc600000000ff */
[----:B------:R-:W4:Y:S01]  /*207a0*/  LDL.LU R98, [R1+0x368] ;  /* 0x0003680001627983 */ /* 0x000f220000300800 */
[----:B------:R-:W-:-:S03]  /*207b0*/  F2FP.F16.F32.PACK_AB R208, RZ, R208 ;  /* 0x000000d0ffd0723e */ /* 0x000fc600000000ff */
        /* <DEDUP_REMOVED lines=9> */
[----:B------:R-:W4:Y:S01]  /*20850*/  LDL.LU R100, [R1+0x360] ;  /* 0x0003600001647983 */ /* 0x000f220000300800 */
[----:B------:R-:W-:-:S03]  /*20860*/  FMUL R212, R212, R2 ;  /* 0x00000002d4d47220 */ /* 0x000fc60000400000 */
[----:B------:R-:W4:Y:S01]  /*20870*/  LDL.LU R101, [R1+0x35c] ;  /* 0x00035c0001657983 */ /* 0x000f220000300800 */
[----:B------:R-:W-:-:S03]  /*20880*/  F2FP.F16.F32.PACK_AB R210, RZ, R210 ;  /* 0x000000d2ffd2723e */ /* 0x000fc600000000ff */
[----:B------:R-:W4:Y:S01]  /*20890*/  LDL.LU R102, [R1+0x358] ;  /* 0x0003580001667983 */ /* 0x000f220000300800 */
[----:B------:R-:W-:-:S03]  /*208a0*/  F2FP.F16.F32.PACK_AB R211, RZ, R211 ;  /* 0x000000d3ffd3723e */ /* 0x000fc600000000ff */
[----:B------:R-:W4:Y:S01]  /*208b0*/  LDL.LU R103, [R1+0x354] ;  /* 0x0003540001677983 */ /* 0x000f220000300800 */
[----:B------:R-:W-:-:S03]  /*208c0*/  F2FP.F16.F32.PACK_AB R212, RZ, R212 ;  /* 0x000000d4ffd4723e */ /* 0x000fc600000000ff */
[----:B------:R-:W-:Y:S01]  /*208d0*/  @P6 STG.E.U16 desc[UR36][R6.64+0x160], R210 ;  /* 0x000160d206006986 */ /* 0x000fe2000c101524 */
[----:B------:R-:W-:-:S03]  /*208e0*/  ISETP.GT.AND P3, PT, R0, 0xb9, P3 ;  /* 0x000000b90000780c */ /* 0x000fc60001f64270 */
[----:B------:R-:W-:Y:S01]  /*208f0*/  @P5 STG.E.U16 desc[UR36][R10.64+0x162], R211 ;  /* 0x000162d30a005986 */ /* 0x000fe2000c101524 */
[----:B------:R-:W-:-:S03]  /*20900*/  FMUL R213, R213, R2 ;  /* 0x00000002d5d57220 */ /* 0x000fc60000400000 */
[----:B------:R-:W-:Y:S01]  /*20910*/  @P4 STG.E.U16 desc[UR36][R8.64+0x170], R212 ;  /* 0x000170d408004986 */ /* 0x000fe2000c101524 */
[C---:B------:R-:W-:Y:S02]  /*20920*/  ISETP.GT.AND P4, PT, R0.reuse, 0xb8, P2 ;  /* 0x000000b80000780c */ /* 0x040fe40001784270 */
[C---:B------:R-:W-:Y:S01]  /*20930*/  ISETP.GT.AND P0, PT, R3.reuse, 0x180, PT ;  /* 0x000001800300780c */ /* 0x040fe20003f04270 */
[----:B------:R-:W4:Y:S01]  /*20940*/  LDL.LU R104, [R1+0x350] ;  /* 0x0003500001687983 */ /* 0x000f220000300800 */
[----:B------:R-:W-:Y:S01]  /*20950*/  ISETP.GT.AND P1, PT, R3, 0x188, PT ;  /* 0x000001880300780c */ /* 0x000fe20003f24270 */
[----:B------:R-:W-:Y:S02]  /*20960*/  IMAD.U32 R3, RZ, RZ, UR8 ;  /* 0x00000008ff037e24 */ /* 0x000fe4000f8e00ff */
[----:B------:R-:W4:Y:S01]  /*20970*/  LDL.LU R105, [R1+0x34c] ;  /* 0x00034c0001697983 */ /* 0x000f220000300800 */
[----:B------:R-:W-:-:S03]  /*20980*/  ISETP.GT.AND P2, PT, R0, 0xb9, P2 ;  /* 0x000000b90000780c */ /* 0x000fc60001744270 */
[----:B------:R-:W4:Y:S01]  /*20990*/  LDL.LU R106, [R1+0x348] ;  /* 0x00034800016a7983 */ /* 0x000f220000300800 */
[----:B------:R-:W-:Y:S01]  /*209a0*/  F2FP.F16.F32.PACK_AB R213, RZ, R213 ;  /* 0x000000d5ffd5723e */ /* 0x000fe200000000ff */
[-C--:B------:R-:W-:Y:S01]  /*209b0*/  FMUL R214, R214, R2.reuse ;  /* 0x00000002d6d67220 */ /* 0x080fe20000400000 */
[----:B------:R-:W-:Y:S01]  /*209c0*/  ISETP.GT.AND P5, PT, R0, RZ, P0 ;  /* 0x000000ff0000720c */ /* 0x000fe200007a4270 */
[----:B------:R-:W4:Y:S01]  /*209d0*/  LDL.LU R107, [R1+0x344] ;  /* 0x00034400016b7983 */ /* 0x000f220000300800 */
[-C--:B------:R-:W-:Y:S01]  /*209e0*/  FMUL R215, R215, R2.reuse ;  /* 0x00000002d7d77220 */ /* 0x080fe20000400000 */
[----:B------:R-:W-:Y:S01]  /*209f0*/  UIMAD UR11, UR9, 0x300, URZ ;  /* 0x00000300090b78a4 */ /* 0x000fe2000f8e023f */
[----:B------:R-:W-:Y:S01]  /*20a00*/  FMUL R24, R24, R2 ;  /* 0x0000000218187220 */ /* 0x000fe20000400000 */
[----:B------:R-:W-:Y:S01]  /*20a10*/  IMAD.WIDE.U32 R4, R3, 0x300, R4 ;  /* 0x0000030003047825 */ /* 0x000fe200078e0004 */
[----:B------:R0:W-:Y:S01]  /*20a20*/  @P3 STG.E.U16 desc[UR36][R8.64+0x172], R213 ;  /* 0x000172d508003986 */ /* 0x0001e2000c101524 */
[----:B------:R-:W-:-:S02]  /*20a30*/  F2FP.F16.F32.PACK_AB R214, RZ, R214 ;  /* 0x000000d6ffd6723e */ /* 0x000fc400000000ff */
[----:B------:R-:W-:Y:S01]  /*20a40*/  F2FP.F16.F32.PACK_AB R215, RZ, R215 ;  /* 0x000000d7ffd7723e */ /* 0x000fe200000000ff */
[----:B------:R-:W4:Y:S01]  /*20a50*/  LDL.LU R108, [R1+0x340] ;  /* 0x00034000016c7983 */ /* 0x000f220000300800 */
[----:B------:R-:W-:Y:S02]  /*20a60*/  F2FP.F16.F32.PACK_AB R24, RZ, R24 ;  /* 0x00000018ff18723e */ /* 0x000fe400000000ff */
[----:B------:R-:W-:Y:S01]  /*20a70*/  IADD3 R5, R5, UR11, RZ ;  /* 0x0000000b05057c10 */ /* 0x000fe2000fffe0ff */
[----:B------:R-:W4:Y:S01]  /*20a80*/  LDL.LU R109, [R1+0x33c] ;  /* 0x00033c00016d7983 */ /* 0x000f220000300800 */
[----:B0-----:R-:W-:-:S03]  /*20a90*/  @P4 IMAD.MOV.U32 R8, RZ, RZ, R6 ;  /* 0x000000ffff084224 */ /* 0x001fc600078e0006 */
[----:B------:R-:W4:Y:S01]  /*20aa0*/  LDL.LU R110, [R1+0x338] ;  /* 0x00033800016e7983 */ /* 0x000f220000300800 */
[----:B------:R-:W-:Y:S01]  /*20ab0*/  @P4 IMAD.MOV.U32 R9, RZ, RZ, R7 ;  /* 0x000000ffff094224 */ /* 0x000fe200078e0007 */
[C---:B------:R-:W-:Y:S02]  /*20ac0*/  ISETP.GT.AND P3, PT, R0.reuse, 0x1, P0 ;  /* 0x000000010000780c */ /* 0x040fe40000764270 */
[----:B------:R-:W4:Y:S04]  /*20ad0*/  LDL.LU R111, [R1+0x334] ;  /* 0x00033400016f7983 */ /* 0x000f280000300800 */
[----:B------:R0:W-:Y:S01]  /*20ae0*/  @P4 STG.E.U16 desc[UR36][R8.64+0x170], R214 ;  /* 0x000170d608004986 */ /* 0x0001e2000c101524 */
[----:B------:R-:W-:-:S03]  /*20af0*/  ISETP.GT.AND P4, PT, R0, 0x1, P1 ;  /* 0x000000010000780c */ /* 0x000fc60000f84270 */
[----:B------:R1:W-:Y:S01]  /*20b00*/  @P2 STG.E.U16 desc[UR36][R10.64+0x172], R215 ;  /* 0x000172d70a002986 */ /* 0x0003e2000c101524 */
[----:B------:R-:W-:-:S03]  /*20b10*/  FMUL R25, R25, R2 ;  /* 0x0000000219197220 */ /* 0x000fc60000400000 */
[----:B------:R-:W-:Y:S01]  /*20b20*/  @P5 STG.E.U16 desc[UR36][R4.64], R24 ;  /* 0x0000001804005986 */ /* 0x000fe2000c101524 */
[----:B------:R-:W-:Y:S01]  /*20b30*/  ISETP.GT.AND P5, PT, R0, RZ, P1 ;  /* 0x000000ff0000720c */ /* 0x000fe20000fa4270 */
[-C--:B------:R-:W-:Y:S01]  /*20b40*/  FMUL R26, R26, R2.reuse ;  /* 0x000000021a1a7220 */ /* 0x080fe20000400000 */
[----:B------:R-:W-:Y:S01]  /*20b50*/  FMUL R27, R27, R2 ;  /* 0x000000021b1b7220 */ /* 0x000fe20000400000 */
[----:B------:R-:W-:Y:S01]  /*20b60*/  IADD3 R6, P6, R4, UR5, RZ ;  /* 0x0000000504067c10 */ /* 0x000fe2000ffde0ff */
[----:B------:R-:W4:Y:S01]  /*20b70*/  LDL.LU R112, [R1+0x330] ;  /* 0x0003300001707983 */ /* 0x000f220000300800 */
[----:B------:R-:W-:Y:S02]  /*20b80*/  F2FP.F16.F32.PACK_AB R25, RZ, R25 ;  /* 0x00000019ff19723e */ /* 0x000fe400000000ff */
[----:B------:R-:W-:Y:S01]  /*20b90*/  F2FP.F16.F32.PACK_AB R26, RZ, R26 ;  /* 0x0000001aff1a723e */ /* 0x000fe200000000ff */
[----:B------:R-:W4:Y:S01]  /*20ba0*/  LDL.LU R113, [R1+0x32c] ;  /* 0x00032c0001717983 */ /* 0x000f220000300800 */
[----:B------:R-:W-:-:S02]  /*20bb0*/  IADD3.X R7, R5, UR4, RZ, P6, !PT ;  /* 0x0000000405077c10 */ /* 0x000fc4000b7fe4ff */
[----:B------:R-:W-:Y:S01]  /*20bc0*/  F2FP.F16.F32.PACK_AB R27, RZ, R27 ;  /* 0x0000001bff1b723e */ /* 0x000fe200000000ff */
[----:B------:R-:W-:Y:S01]  /*20bd0*/  @P3 STG.E.U16 desc[UR36][R4.64+0x2], R25 ;  /* 0x0000021904003986 */ /* 0x000fe2000c101524 */
[C---:B------:R-:W-:Y:S02]  /*20be0*/  ISETP.GT.AND P2, PT, R0.reuse, 0x8, P0 ;  /* 0x000000080000780c */ /* 0x040fe40000744270 */
[----:B------:R-:W-:Y:S01]  /*20bf0*/  ISETP.GT.AND P3, PT, R0, 0x9, P0 ;  /* 0x000000090000780c */ /* 0x000fe20000764270 */
[----:B------:R-:W-:Y:S01]  /*20c00*/  @P5 STG.E.U16 desc[UR36][R6.64], R26 ;  /* 0x0000001a06005986 */ /* 0x000fe2000c101524 */
[-C--:B------:R-:W-:Y:S01]  /*20c10*/  FMUL R28, R28, R2.reuse ;  /* 0x000000021c1c7220 */ /* 0x080fe20000400000 */
[C---:B------:R-:W-:Y:S02]  /*20c20*/  ISETP.GT.AND P5, PT, R0.reuse, 0x9, P1 ;  /* 0x000000090000780c */ /* 0x040fe40000fa4270 */
[----:B------:R-:W-:Y:S01]  /*20c30*/  @P4 STG.E.U16 desc[UR36][R6.64+0x2], R27 ;  /* 0x0000021b06004986 */ /* 0x000fe2000c101524 */
[----:B------:R-:W-:Y:S01]  /*20c40*/  ISETP.GT.AND P4, PT, R0, 0x8, P1 ;  /* 0x000000080000780c */ /* 0x000fe20000f84270 */
[-C--:B------:R-:W-:Y:S01]  /*20c50*/  FMUL R29, R29, R2.reuse ;  /* 0x000000021d1d7220 */ /* 0x080fe20000400000 */
        /* <DEDUP_REMOVED lines=14> */
[----:B------:R-:W-:Y:S01]  /*20d40*/  ISETP.GT.AND P4, PT, R0, 0x10, P1 ;  /* 0x000000100000780c */ /* 0x000fe20000f84270 */
[-C--:B------:R-:W-:Y:S02]  /*20d50*/  FMUL R33, R33, R2.reuse ;  /* 0x0000000221217220 */ /* 0x080fe40000400000 */
[----:B------:R-:W4:Y:S01]  /*20d60*/  LDL.LU R116, [R1+0x320] ;  /* 0x0003200001747983 */ /* 0x000f220000300800 */
[----:B------:R-:W-:-:S03]  /*20d70*/  FMUL R34, R34, R2 ;  /* 0x0000000222227220 */ /* 0x000fc60000400000 */
[----:B------:R-:W-:Y:S01]  /*20d80*/  @P5 STG.E.U16 desc[UR36][R6.64+0x12], R31 ;  /* 0x0000121f06005986 */ /* 0x000fe2000c101524 */
[----:B------:R-:W-:-:S03]  /*20d90*/  ISETP.GT.AND P5, PT, R0, 0x11, P1 ;  /* 0x000000110000780c */ /* 0x000fc60000fa4270 */
[----:B------:R-:W4:Y:S01]  /*20da0*/  LDL.LU R117, [R1+0x31c] ;  /* 0x00031c0001757983 */ /* 0x000f220000300800 */
[----:B------:R-:W-:-:S03]  /*20db0*/  FMUL R35, R35, R2 ;  /* 0x0000000223237220 */ /* 0x000fc60000400000 */
[----:B------:R-:W4:Y:S01]  /*20dc0*/  LDL.LU R118, [R1+0x318] ;  /* 0x0003180001767983 */ /* 0x000f220000300800 */
[----:B------:R-:W-:-:S03]  /*20dd0*/  F2FP.F16.F32.PACK_AB R32, RZ, R32 ;  /* 0x00000020ff20723e */ /* 0x000fc600000000ff */
[----:B------:R-:W4:Y:S01]  /*20de0*/  LDL.LU R119, [R1+0x314] ;  /* 0x0003140001777983 */ /* 0x000f220000300800 */
[----:B------:R-:W-:Y:S02]  /*20df0*/  F2FP.F16.F32.PACK_AB R33, RZ, R33 ;  /* 0x00000021ff21723e */ /* 0x000fe400000000ff */
        /* <DEDUP_REMOVED lines=31> */
[----:B------:R0:W5:Y:S01]  /*20ff0*/  LDL.LU R17, [R1+0x310] ;  /* 0x0003100001117983 */ /* 0x0001620000300800 */
[----:B------:R-:W-:Y:S02]  /*21000*/  F2FP.F16.F32.PACK_AB R41, RZ, R41 ;  /* 0x00000029ff29723e */ /* 0x000fe400000000ff */
[----:B------:R-:W-:Y:S01]  /*21010*/  F2FP.F16.F32.PACK_AB R42, RZ, R42 ;  /* 0x0000002aff2a723e */ /* 0x000fe200000000ff */
[----:B------:R0:W5:Y:S01]  /*21020*/  LDL.LU R16, [R1+0x30c] ;  /* 0x00030c0001107983 */ /* 0x0001620000300800 */
[----:B------:R-:W-:-:S03]  /*21030*/  F2FP.F16.F32.PACK_AB R43, RZ, R43 ;  /* 0x0000002bff2b723e */ /* 0x000fc600000000ff */
        /* <DEDUP_REMOVED lines=12> */
[----:B------:R-:W-:-:S02]  /*21100*/  F2FP.F16.F32.PACK_AB R44, RZ, R44 ;  /* 0x0000002cff2c723e */ /* 0x000fc400000000ff */
        /* <DEDUP_REMOVED lines=246> */
[----:B------:R-:W-:-:S03]  /*22070*/  ISETP.GT.AND P3, PT, R0, 0xa9, P0 ;  /* 0x000000a90000780c */ /* 0x000fc60000764270 */
[----:B------:R-:W-:Y:S01]  /*22080*/  @P4 STG.E.U16 desc[UR36][R6.64+0x140], R106 ;  /* 0x0001406a06004986 */ /* 0x000fe2000c101524 */
[-C--:B------:R-:W-:Y:S01]  /*22090*/  FMUL R108, R108, R2.reuse ;  /* 0x000000026c6c7220 */ /* 0x080fe20000400000 */
[C---:B------:R-:W-:Y:S02]  /*220a0*/  ISETP.GT.AND P6, PT, R0.reuse, 0xa9, P1 ;  /* 0x000000a90000780c */ /* 0x040fe40000fc4270 */
[----:B------:R-:W-:Y:S01]  /*220b0*/  @P5 STG.E.U16 desc[UR36][R6.64+0x142], R107 ;  /* 0x0001426b06005986 */ /* 0x000fe2000c101524 */
[----:B------:R-:W-:Y:S01]  /*220c0*/  ISETP.GT.AND P5, PT, R0, 0xa8, P1 ;  /* 0x000000a80000780c */ /* 0x000fe20000fa4270 */
[-C--:B------:R-:W-:Y:S01]  /*220d0*/  FMUL R109, R109, R2.reuse ;  /* 0x000000026d6d7220 */ /* 0x080fe20000400000 */
[-C--:B------:R-:W-:Y:S01]  /*220e0*/  FMUL R110, R110, R2.reuse ;  /* 0x000000026e6e7220 */ /* 0x080fe20000400000 */
[----:B------:R-:W-:Y:S01]  /*220f0*/  FMUL R111, R111, R2 ;  /* 0x000000026f6f7220 */ /* 0x000fe20000400000 */
[----:B------:R-:W-:Y:S02]  /*22100*/  F2FP.F16.F32.PACK_AB R108, RZ, R108 ;  /* 0x0000006cff6c723e */ /* 0x000fe400000000ff */
[----:B------:R-:W-:-:S02]  /*22110*/  F2FP.F16.F32.PACK_AB R109, RZ, R109 ;  /* 0x0000006dff6d723e */ /* 0x000fc400000000ff */
[----:B------:R-:W-:Y:S02]  /*22120*/  F2FP.F16.F32.PACK_AB R110, RZ, R110 ;  /* 0x0000006eff6e723e */ /* 0x000fe400000000ff */
[----:B------:R-:W-:Y:S01]  /*22130*/  F2FP.F16.F32.PACK_AB R111, RZ, R111 ;  /* 0x0000006fff6f723e */ /* 0x000fe200000000ff */
[----:B------:R-:W-:Y:S01]  /*22140*/  @P2 STG.E.U16 desc[UR36][R4.64+0x150], R108 ;  /* 0x0001506c04002986 */ /* 0x000fe2000c101524 */
[C---:B------:R-:W-:Y:S02]  /*22150*/  ISETP.GT.AND P4, PT, R0.reuse, 0xb0, P0 ;  /* 0x000000b00000780c */ /* 0x040fe40000784270 */
[C---:B------:R-:W-:Y:S01]  /*22160*/  ISETP.GT.AND P2, PT, R0.reuse, 0xb1, P0 ;  /* 0x000000b10000780c */ /* 0x040fe20000744270 */
[----:B------:R-:W-:Y:S01]  /*22170*/  @P3 STG.E.U16 desc[UR36][R4.64+0x152], R109 ;  /* 0x0001526d04003986 */ /* 0x000fe2000c101524 */
[C---:B------:R-:W-:Y:S02]  /*22180*/  ISETP.GT.AND P3, PT, R0.reuse, 0xb8, P0 ;  /* 0x000000b80000780c */ /* 0x040fe40000764270 */
[----:B------:R-:W-:Y:S01]  /*22190*/  ISETP.GT.AND P0, PT, R0, 0xb9, P0 ;  /* 0x000000b90000780c */ /* 0x000fe20000704270 */
[----:B------:R-:W-:Y:S01]  /*221a0*/  @P5 STG.E.U16 desc[UR36][R6.64+0x150], R110 ;  /* 0x0001506e06005986 */ /* 0x000fe2000c101524 */
[----:B------:R-:W-:-:S03]  /*221b0*/  FMUL R112, R112, R2 ;  /* 0x0000000270707220 */ /* 0x000fc60000400000 */
[----:B------:R-:W-:Y:S01]  /*221c0*/  @P6 STG.E.U16 desc[UR36][R6.64+0x152], R111 ;  /* 0x0001526f06006986 */ /* 0x000fe2000c101524 */
[C---:B------:R-:W-:Y:S01]  /*221d0*/  ISETP.GT.AND P6, PT, R0.reuse, 0xb0, P1 ;  /* 0x000000b00000780c */ /* 0x040fe20000fc4270 */
[----:B------:R-:W-:Y:S01]  /*221e0*/  FMUL R113, R113, R2 ;  /* 0x0000000271717220 */ /* 0x000fe20000400000 */
[----:B------:R-:W-:Y:S02]  /*221f0*/  F2FP.F16.F32.PACK_AB R112, RZ, R112 ;  /* 0x00000070ff70723e */ /* 0x000fe400000000ff */
[----:B------:R-:W-:Y:S01]  /*22200*/  ISETP.GT.AND P5, PT, R0, 0xb1, P1 ;  /* 0x000000b10000780c */ /* 0x000fe20000fa4270 */
[----:B------:R-:W-:Y:S01]  /*22210*/  FMUL R114, R114, R2 ;  /* 0x0000000272727220 */ /* 0x000fe20000400000 */
[----:B------:R-:W-:Y:S01]  /*22220*/  F2FP.F16.F32.PACK_AB R113, RZ, R113 ;  /* 0x00000071ff71723e */ /* 0x000fe200000000ff */
[----:B------:R-:W-:Y:S01]  /*22230*/  @P4 STG.E.U16 desc[UR36][R4.64+0x160], R112 ;  /* 0x0001607004004986 */ /* 0x000fe2000c101524 */
[----:B------:R-:W-:Y:S01]  /*22240*/  ISETP.GT.AND P4, PT, R0, 0xb8, P1 ;  /* 0x000000b80000780c */ /* 0x000fe20000f84270 */
[----:B0-----:R-:W-:Y:S01]  /*22250*/  @P3 IMAD.MOV.U32 R9, RZ, RZ, R5 ;  /* 0x000000ffff093224 */ /* 0x001fe200078e0005 */
[----:B------:R-:W-:Y:S01]  /*22260*/  @P3 MOV R8, R4 ;  /* 0x0000000400083202 */ /* 0x000fe20000000f00 */
[----:B-1----:R-:W-:Y:S01]  /*22270*/  @P0 IMAD.MOV.U32 R10, RZ, RZ, R4 ;  /* 0x000000ffff0a0224 */ /* 0x002fe200078e0004 */
[----:B------:R-:W-:Y:S01]  /*22280*/  @P0 MOV R11, R5 ;  /* 0x00000005000b0202 */ /* 0x000fe20000000f00 */
[----:B------:R0:W-:Y:S01]  /*22290*/  @P2 STG.E.U16 desc[UR36][R4.64+0x162], R113 ;  /* 0x0001627104002986 */ /* 0x0001e2000c101524 */
[----:B------:R-:W-:Y:S01]  /*222a0*/  F2FP.F16.F32.PACK_AB R114, RZ, R114 ;  /* 0x00000072ff72723e */ /* 0x000fe200000000ff */
[-C--:B------:R-:W-:Y:S01]  /*222b0*/  FMUL R115, R115, R2.reuse ;  /* 0x0000000273737220 */ /* 0x080fe20000400000 */
[-C--:B------:R-:W-:Y:S01]  /*222c0*/  FMUL R116, R116, R2.reuse ;  /* 0x0000000274747220 */ /* 0x080fe20000400000 */
[----:B------:R-:W-:Y:S01]  /*222d0*/  ISETP.GT.AND P1, PT, R0, 0xb9, P1 ;  /* 0x000000b90000780c */ /* 0x000fe20000f24270 */
[----:B------:R-:W-:Y:S01]  /*222e0*/  FMUL R117, R117, R2 ;  /* 0x0000000275757220 */ /* 0x000fe20000400000 */
[----:B0-----:R-:W-:-:S02]  /*222f0*/  @P6 IMAD.MOV.U32 R4, RZ, RZ, R6 ;  /* 0x000000ffff046224 */ /* 0x001fc400078e0006 */
[----:B------:R-:W-:Y:S01]  /*22300*/  @P6 IMAD.MOV.U32 R5, RZ, RZ, R7 ;  /* 0x000000ffff056224 */ /* 0x000fe200078e0007 */
[----:B------:R-:W-:Y:S01]  /*22310*/  F2FP.F16.F32.PACK_AB R115, RZ, R115 ;  /* 0x00000073ff73723e */ /* 0x000fe200000000ff */
[----:B------:R-:W-:-:S03]  /*22320*/  FMUL R118, R118, R2 ;  /* 0x0000000276767220 */ /* 0x000fc60000400000 */
[----:B------:R0:W-:Y:S01]  /*22330*/  @P6 STG.E.U16 desc[UR36][R4.64+0x160], R114 ;  /* 0x0001607204006986 */ /* 0x0001e2000c101524 */
[----:B------:R-:W-:Y:S01]  /*22340*/  FMUL R119, R119, R2 ;  /* 0x0000000277777220 */ /* 0x000fe20000400000 */
[----:B------:R-:W-:Y:S02]  /*22350*/  F2FP.F16.F32.PACK_AB R116, RZ, R116 ;  /* 0x00000074ff74723e */ /* 0x000fe400000000ff */
[----:B------:R-:W-:Y:S02]  /*22360*/  F2FP.F16.F32.PACK_AB R117, RZ, R117 ;  /* 0x00000075ff75723e */ /* 0x000fe400000000ff */
[----:B------:R-:W-:Y:S02]  /*22370*/  F2FP.F16.F32.PACK_AB R118, RZ, R118 ;  /* 0x00000076ff76723e */ /* 0x000fe400000000ff */
[----:B0-----:R-:W-:Y:S01]  /*22380*/  @P5 MOV R4, R6 ;  /* 0x0000000600045202 */ /* 0x001fe20000000f00 */
[----:B------:R-:W-:Y:S01]  /*22390*/  @P5 IMAD.MOV.U32 R5, RZ, RZ, R7 ;  /* 0x000000ffff055224 */ /* 0x000fe200078e0007 */
[----:B------:R-:W-:-:S04]  /*223a0*/  F2FP.F16.F32.PACK_AB R119, RZ, R119 ;  /* 0x00000077ff77723e */ /* 0x000fc800000000ff */
[----:B------:R0:W-:Y:S04]  /*223b0*/  @P5 STG.E.U16 desc[UR36][R4.64+0x162], R115 ;  /* 0x0001627304005986 */ /* 0x0001e8000c101524 */
[----:B------:R1:W-:Y:S04]  /*223c0*/  @P3 STG.E.U16 desc[UR36][R8.64+0x170], R116 ;  /* 0x0001707408003986 */ /* 0x0003e8000c101524 */
[----:B------:R1:W-:Y:S01]  /*223d0*/  @P0 STG.E.U16 desc[UR36][R10.64+0x172], R117 ;  /* 0x000172750a000986 */ /* 0x0003e2000c101524 */
[----:B0-----:R-:W-:Y:S01]  /*223e0*/  @P4 IMAD.MOV.U32 R4, RZ, RZ, R6 ;  /* 0x000000ffff044224 */ /* 0x001fe200078e0006 */
[----:B------:R-:W-:-:S05]  /*223f0*/  @P4 MOV R5, R7 ;  /* 0x0000000700054202 */ /* 0x000fca0000000f00 */
[----:B------:R1:W-:Y:S04]  /*22400*/  @P4 STG.E.U16 desc[UR36][R4.64+0x170], R118 ;  /* 0x0001707604004986 */ /* 0x0003e8000c101524 */
[----:B------:R1:W-:Y:S02]  /*22410*/  @P1 STG.E.U16 desc[UR36][R6.64+0x172], R119 ;  /* 0x0001727706001986 */ /* 0x0003e4000c101524 */
.L_x_792:
[----:B------:R-:W-:Y:S05]  /*22420*/  BSYNC B0 ;  /* 0x0000000000007941 */ /* 0x000fea0003800000 */
.L_x_32:
[----:B01----:R-:W2:Y:S04]  /*22430*/  LDL.LU R5, [R1+0x304] ;  /* 0x0003040001057983 */ /* 0x003ea80000300800 */
[----:B------:R-:W2:Y:S01]  /*22440*/  LDL.LU R4, [R1+0x308] ;  /* 0x0003080001047983 */ /* 0x000ea20000300800 */
[----:B------:R-:W-:Y:S01]  /*22450*/  ULDC UR4, c[0x0][0xc] ;  /* 0x0000030000047ab9 */ /* 0x000fe20000000800 */
[----:B------:R-:W-:Y:S01]  /*22460*/  ULDC UR5, c[0x0][0x10] ;  /* 0x0000040000057ab9 */ /* 0x000fe20000000800 */
[----:B------:R-:W2:Y:S01]  /*22470*/  LDC R3, c[0x0][0x14] ;  /* 0x00000500ff037b82 */ /* 0x000ea20000000800 */
[----:B------:R-:W-:Y:S01]  /*22480*/  UIMAD.WIDE.U32 UR4, UR4, UR5, URZ ;  /* 0x00000005040472a5 */ /* 0x000fe2000f8e003f */
[----:B----4-:R-:W-:Y:S01]  /*22490*/  PRMT R0, RZ, 0x7610, R0 ;  /* 0x00007610ff007816 */ /* 0x010fe20000000000 */
[----:B------:R-:W-:Y:S01]  /*224a0*/  UMOV UR42, 0xffffffff ;  /* 0xffffffff002a7882 */ /* 0x000fe20000000000 */
[----:B------:R-:W-:-:S03]  /*224b0*/  UMOV UR43, 0xffffffff ;  /* 0xffffffff002b7882 */ /* 0x000fc60000000000 */
[----:B--2---:R-:W-:-:S04]  /*224c0*/  IMAD.WIDE.U32 R4, R3, UR4, R4 ;  /* 0x0000000403047c25 */ /* 0x004fc8000f8e0004 */
[----:B------:R-:W-:Y:S01]  /*224d0*/  IMAD R3, R3, UR5, RZ ;  /* 0x0000000503037c24 */ /* 0x000fe2000f8e02ff */
[----:B------:R-:W-:Y:S01]  /*224e0*/  ULDC.64 UR4, c[0x0][0x650] ;  /* 0x0001940000047ab9 */ /* 0x000fe20000000a00 */
[----:B------:R-:W-:Y:S01]  /*224f0*/  IMAD.MOV.U32 R7, RZ, RZ, R4 ;  /* 0x000000ffff077224 */ /* 0x000fe200078e0004 */
[----:B------:R-:W-:Y:S01]  /*22500*/  ISETP.GE.U32.AND P0, PT, R4, UR4, PT ;  /* 0x0000000404007c0c */ /* 0x000fe2000bf06070 */
[----:B------:R-:W-:-:S05]  /*22510*/  IMAD.IADD R6, R5, 0x1, R3 ;  /* 0x0000000105067824 */ /* 0x000fca00078e0203 */
[----:B------:R0:W-:Y:S01]  /*22520*/  STL [R1+0x304], R6 ;  /* 0x0003040601007387 */ /* 0x0001e20000100800 */
[----:B------:R-:W-:-:S03]  /*22530*/  ISETP.GE.U32.AND.EX P0, PT, R6, UR5, PT, P0 ;  /* 0x0000000506007c0c */ /* 0x000fc6000bf06100 */
[----:B------:R0:W-:Y:S10]  /*22540*/  STL [R1+0x308], R7 ;  /* 0x0003080701007387 */ /* 0x0001f40000100800 */
[----:B0-----:R-:W-:Y:S05]  /*22550*/  @P0 BRA `(.L_x_793) ;  /* 0x0000000400880947 */ /* 0x001fea0003800000 */
[----:B------:R-:W0:Y:S01]  /*22560*/  S2UR UR6, SR_CTAID.X ;  /* 0x00000000000679c3 */ /* 0x000e220000002500 */
[----:B------:R-:W-:Y:S01]  /*22570*/  ULDC.64 UR12, c[0x0][0x628] ;  /* 0x00018a00000c7ab9 */ /* 0x000fe20000000a00 */
[----:B------:R-:W-:Y:S01]  /*22580*/  ULDC UR4, c[0x0][0x150] ;  /* 0x0000540000047ab9 */ /* 0x000fe20000000800 */
[----:B------:R-:W-:Y:S01]  /*22590*/  ISETP.NE.U32.AND P0, PT, RZ, UR12, PT ;  /* 0x0000000cff007c0c */ /* 0x000fe2000bf05070 */
[----:B------:R-:W-:Y:S01]  /*225a0*/  ULDC UR15, c[0x0][0x630] ;  /* 0x00018c00000f7ab9 */ /* 0x000fe20000000800 */
[C---:B------:R-:W-:Y:S01]  /*225b0*/  R2UR UR16, R7.reuse ;  /* 0x00000000071072ca */ /* 0x040fe200000e0000 */
[----:B------:R-:W-:Y:S01]  /*225c0*/  ULDC UR19, c[0x0][0x154] ;  /* 0x0000550000137ab9 */ /* 0x000fe20000000800 */
[----:B------:R-:W-:Y:S01]  /*225d0*/  ISETP.NE.AND.EX P0, PT, RZ, UR13, PT, P0 ;  /* 0x0000000dff007c0c */ /* 0x000fe2000bf05300 */
[----:B------:R-:W1:Y:S01]  /*225e0*/  S2UR UR18, SR_CTAID.Y ;  /* 0x00000000001279c3 */ /* 0x000e620000002600 */
[----:B------:R-:W-:Y:S02]  /*225f0*/  R2UR UR17, R6 ;  /* 0x00000000061172ca */ /* 0x000fe400000e0000 */
[----:B------:R-:W-:-:S02]  /*22600*/  R2UR UR10, R7 ;  /* 0x00000000070a72ca */ /* 0x000fc400000e0000 */
[----:B------:R-:W-:Y:S02]  /*22610*/  R2UR UR11, R6 ;  /* 0x00000000060b72ca */ /* 0x000fe400000e0000 */
[----:B0-----:R-:W-:-:S05]  /*22620*/  I2FP.F32.U32 R0, UR6 ;  /* 0x0000000600007c45 */ /* 0x001fca0008201000 */
[----:B------:R-:W-:-:S04]  /*22630*/  FMUL R0, R0, UR4 ;  /* 0x0000000400007c20 */ /* 0x000fc80008400000 */
[----:B------:R0:W2:Y:S01]  /*22640*/  F2I.U32.TRUNC.NTZ R3, R0 ;  /* 0x0000000000037305 */ /* 0x0000a2000020f000 */
[----:B-1----:R-:W-:Y:S05]  /*22650*/  @!P0 BRA `(.L_x_794) ;  /* 0x0000000000308947 */ /* 0x002fea0003800000 */
        /* <DEDUP_REMOVED lines=12> */
.L_x_794:
[----:B------:R-:W-:Y:S01]  /*22720*/  USHF.R.U64 UR43, UR10, UR15, UR11 ;  /* 0x0000000f0a2b7299 */ /* 0x000fe2000800120b */
[----:B0-----:R-:W-:Y:S01]  /*22730*/  I2FP.F32.U32 R0, UR18 ;  /* 0x0000001200007c45 */ /* 0x001fe20008201000 */
[----:B------:R-:W-:Y:S02]  /*22740*/  USHF.R.U32.HI UR4, URZ, UR15, UR11 ;  /* 0x0000000f3f047299 */ /* 0x000fe4000801160b */
[----:B------:R-:W-:Y:S02]  /*22750*/  UIADD3 UR10, UP0, URZ, -UR43, URZ ;  /* 0x8000002b3f0a7290 */ /* 0x000fe4000ff1e03f */
[----:B------:R-:W-:Y:S01]  /*22760*/  FMUL R0, R0, UR19 ;  /* 0x0000001300007c20 */ /* 0x000fe20008400000 */
[----:B------:R-:W-:Y:S01]  /*22770*/  ULDC.64 UR12, c[0x0][0x620] ;  /* 0x00018800000c7ab9 */ /* 0x000fe20000000a00 */
[----:B------:R-:W-:Y:S01]  /*22780*/  UIADD3.X UR4, URZ, ~UR4, URZ, UP0, !UPT ;  /* 0x800000043f047290 */ /* 0x000fe200087fe43f */
[----:B------:R-:W-:Y:S01]  /*22790*/  UMOV UR8, UR16 ;  /* 0x0000001000087c82 */ /* 0x000fe20008000000 */
[----:B------:R-:W-:-:S02]  /*227a0*/  UMOV UR9, UR17 ;  /* 0x0000001100097c82 */ /* 0x000fc40008000000 */
[----:B------:R-:W-:Y:S01]  /*227b0*/  UIMAD UR4, UR4, UR12, URZ ;  /* 0x0000000c040472a4 */ /* 0x000fe2000f8e023f */
[----:B------:R-:W0:Y:S01]  /*227c0*/  F2I.U32.TRUNC.NTZ R0, R0 ;  /* 0x0000000000007305 */ /* 0x000e22000020f000 */
[----:B------:R-:W-:Y:S01]  /*227d0*/  UIMAD.WIDE.U32 UR8, UR10, UR12, UR8 ;  /* 0x0000000c0a0872a5 */ /* 0x000fe2000f8e0008 */
[----:B--2---:R-:W-:Y:S01]  /*227e0*/  R2UR UR12, R3 ;  /* 0x00000000030c72ca */ /* 0x004fe200000e0000 */
[----:B------:R-:W-:Y:S01]  /*227f0*/  UIMAD UR10, UR10, UR13, UR4 ;  /* 0x0000000d0a0a72a4 */ /* 0x000fe2000f8e0204 */
[----:B------:R-:W-:Y:S01]  /*22800*/  ULDC UR11, c[0x0][0x618] ;  /* 0x00018600000b7ab9 */ /* 0x000fe20000000800 */
[----:B------:R-:W-:Y:S02]  /*22810*/  ULDC UR21, c[0x0][0x658] ;  /* 0x0001960000157ab9 */ /* 0x000fe40000000800 */
[----:B------:R-:W-:Y:S01]  /*22820*/  UIADD3 UR9, UR9, UR10, URZ ;  /* 0x0000000a09097290 */ /* 0x000fe2000fffe03f */
[----:B------:R-:W-:Y:S01]  /*22830*/  UMOV UR15, 0xffffffff ;  /* 0xffffffff000f7882 */ /* 0x000fe20000000000 */
[----:B------:R-:W-:Y:S01]  /*22840*/  ULDC.64 UR4, c[0x0][0x640] ;  /* 0x0001900000047ab9 */ /* 0x000fe20000000a00 */
[----:B------:R-:W-:Y:S01]  /*22850*/  USHF.L.U32 UR15, UR15, UR21, URZ ;  /* 0x000000150f0f7299 */ /* 0x000fe2000800063f */
[----:B------:R-:W-:Y:S01]  /*22860*/  ISETP.NE.U32.AND P0, PT, RZ, UR4, PT ;  /* 0x00000004ff007c0c */ /* 0x000fe2000bf05070 */
[----:B------:R-:W-:-:S02]  /*22870*/  USHF.R.U64 UR16, UR8, UR11, UR9 ;  /* 0x0000000b08107299 */ /* 0x000fc40008001209 */
[----:B------:R-:W-:Y:S01]  /*22880*/  USHF.R.U32.HI UR8, URZ, UR11, UR9 ;  /* 0x0000000b3f087299 */ /* 0x000fe20008011609 */
[----:B0-----:R-:W-:Y:S01]  /*22890*/  R2UR UR14, R0 ;  /* 0x00000000000e72ca */ /* 0x001fe200000e0000 */
[----:B------:R-:W-:Y:S01]  /*228a0*/  ULDC UR17, c[0x0][0x608] ;  /* 0x0001820000117ab9 */ /* 0x000fe20000000800 */
[----:B------:R-:W-:Y:S01]  /*228b0*/  ULOP3.LUT UR41, URZ, UR15, URZ, 0x33, !UPT ;  /* 0x0000000f3f297292 */ /* 0x000fe2000f8e333f */
[----:B------:R-:W-:Y:S01]  /*228c0*/  ISETP.NE.AND.EX P0, PT, RZ, UR5, PT, P0 ;  /* 0x00000005ff007c0c */ /* 0x000fe2000bf05300 */
[----:B------:R-:W-:Y:S02]  /*228d0*/  USHF.R.U64 UR15, UR16, UR17, UR8 ;  /* 0x00000011100f7299 */ /* 0x000fe40008001208 */
[----:B------:R-:W-:Y:S02]  /*228e0*/  USHF.R.U32.HI UR8, URZ, UR17, UR8 ;  /* 0x000000113f087299 */ /* 0x000fe40008011608 */
[----:B------:R-:W-:Y:S02]  /*228f0*/  UIADD3 UR12, -UR12, URZ, URZ ;  /* 0x0000003f0c0c7290 */ /* 0x000fe4000fffe13f */
[----:B------:R-:W-:Y:S01]  /*22900*/  USHF.R.U64 UR17, UR15, UR21, UR8 ;  /* 0x000000150f117299 */ /* 0x000fe20008001208 */
[----:B------:R-:W-:Y:S01]  /*22910*/  UMOV UR19, 0x1 ;  /* 0x0000000100137882 */ /* 0x000fe20000000000 */
[----:B------:R-:W-:Y:S01]  /*22920*/  ULDC UR13, c[0x0][0x144] ;  /* 0x00005100000d7ab9 */ /* 0x000fe20000000800 */
[----:B------:R-:W-:Y:S01]  /*22930*/  ULDC UR7, c[0x0][0x600] ;  /* 0x0001800000077ab9 */ /* 0x000fe20000000800 */
[----:B------:R-:W-:-:S02]  /*22940*/  USHF.L.U32 UR24, UR19, UR21, URZ ;  /* 0x0000001513187299 */ /* 0x000fc4000800063f */
[----:B------:R-:W-:Y:S02]  /*22950*/  USHF.R.U32.HI UR8, URZ, UR21, UR8 ;  /* 0x000000153f087299 */ /* 0x000fe40008011608 */
[----:B------:R-:W-:Y:S02]  /*22960*/  UIMAD UR21, UR13, UR12, UR6 ;  /* 0x0000000c0d1572a4 */ /* 0x000fe4000f8e0206 */
[----:B------:R-:W-:Y:S02]  /*22970*/  UIADD3 UR20, UR7, -0x1, URZ ;  /* 0xffffffff07147890 */ /* 0x000fe4000fffe03f */
[----:B------:R-:W-:Y:S01]  /*22980*/  UIADD3 UR19, -UR14, URZ, URZ ;  /* 0x0000003f0e137290 */ /* 0x000fe2000fffe13f */
[----:B------:R-:W-:Y:S01]  /*22990*/  ULDC UR25, c[0x0][0x148] ;  /* 0x0000520000197ab9 */ /* 0x000fe20000000800 */
[----:B------:R-:W-:Y:S01]  /*229a0*/  ULDC UR22, c[0x0][0x648] ;  /* 0x0001920000167ab9 */ /* 0x000fe20000000800 */
[----:B------:R-:W-:Y:S01]  /*229b0*/  ULDC UR23, c[0x0][0x638] ;  /* 0x00018e0000177ab9 */ /* 0x000fe20000000800 */
        /* <DEDUP_REMOVED lines=14> */
.L_x_795:
[----:B------:R-:W-:Y:S01]  /*22aa0*/  UISETP.NE.AND UP0, UPT, UR46, URZ, UPT ;  /* 0x0000003f2e00728c */ /* 0x000fe2000bf05270 */
[----:B------:R-:W-:Y:S01]  /*22ab0*/  MOV R0, 0x1 ;  /* 0x0000000100007802 */ /* 0x000fe20000000f00 */
[----:B------:R-:W-:Y:S02]  /*22ac0*/  USHF.R.U64 UR4, UR6, UR22, UR8 ;  /* 0x0000001606047299 */ /* 0x000fe40008001208 */
[----:B------:R-:W-:Y:S02]  /*22ad0*/  ULOP3.LUT UR41, UR15, UR41, URZ, 0xc0, !UPT ;  /* 0x000000290f297292 */ /* 0x000fe4000f8ec03f */
[----:B------:R-:W-:Y:S02]  /*22ae0*/  UIADD3 UR5, -UR4, URZ, URZ ;  /* 0x0000003f04057290 */ /* 0x000fe4000fffe13f */
[----:B------:R-:W-:Y:S02]  /*22af0*/  UIMAD UR41, UR24, UR4, UR41 ;  /* 0x00000004182972a4 */ /* 0x000fe4000f8e0229 */
[----:B------:R-:W-:-:S02]  /*22b00*/  ULOP3.LUT UR16, UR16, UR20, URZ, 0xc0, !UPT ;  /* 0x0000001410107292 */ /* 0x000fc4000f8ec03f */
[----:B------:R-:W-:Y:S02]  /*22b10*/  @UP0 UIMAD UR21, UR25, UR19, UR18 ;  /* 0x00000013191502a4 */ /* 0x000fe4000f8e0212 */
[----:B------:R-:W-:-:S03]  /*22b20*/  UIMAD UR4, UR5, UR23, UR17 ;  /* 0x00000017050472a4 */ /* 0x000fc6000f8e0211 */
[----:B------:R-:W-:Y:S01]  /*22b30*/  ULDC UR5, c[0x0][0x610] ;  /* 0x0001840000057ab9 */ /* 0x000fe20000000800 */
[----:B------:R-:W-:Y:S02]  /*22b40*/  UIMAD UR4, UR4, UR7, UR16 ;  /* 0x00000007040472a4 */ /* 0x000fe4000f8e0210 */
[----:B------:R-:W-:-:S04]  /*22b50*/  UIMAD UR41, UR41, UR5, UR21 ;  /* 0x00000005292972a4 */ /* 0x000fc8000f8e0215 */
[----:B------:R-:W-:Y:S02]  /*22b60*/  USEL UR42, UR4, UR41, !UP0 ;  /* 0x00000029042a7287 */ /* 0x000fe4000c000000 */
[----:B------:R-:W-:-:S12]  /*22b70*/  USEL UR41, UR41, UR4, !UP0 ;  /* 0x0000000429297287 */ /* 0x000fd8000c000000 */
.L_x_793:
[----:B------:R-:W-:-:S13]  /*22b80*/  LOP3.LUT P0, RZ, R0, 0xff, RZ, 0xc0, !PT ;  /* 0x000000ff00ff7812 */ /* 0x000fda000780c0ff */
[----:B------:R-:W-:Y:S05]  /*22b90*/  @P0 BRA `(.L_x_796) ;  /* 0xfffffde800100947 */ /* 0x000fea000383ffff */
[----:B------:R-:W-:Y:S05]  /*22ba0*/  EXIT ;  /* 0x000000000000794d */ /* 0x000fea0003800000 */
.L_x_7:
[----:B------:R-:W2:Y:S01]  /*22bb0*/  LDL R5, [R1+0x308] ;  /* 0x0003080001057983 */ /* 0x000ea20000100800 */
[----:B------:R-:W-:-:S03]  /*22bc0*/  ULDC.64 UR4, c[0x0][0x650] ;  /* 0x0001940000047ab9 */ /* 0x000fc60000000a00 */
[----:B------:R-:W3:Y:S01]  /*22bd0*/  LDL R4, [R1+0x304] ;  /* 0x0003040001047983 */ /* 0x000ee20000100800 */
[----:B------:R-:W-:Y:S01]  /*22be0*/  PRMT R0, RZ, 0x7610, R0 ;  /* 0x00007610ff007816 */ /* 0x000fe20000000000 */
[----:B------:R-:W-:Y:S01]  /*22bf0*/  IMAD.MOV.U32 R3, RZ, RZ, -0x1 ;  /* 0xffffffffff037424 */ /* 0x000fe200078e00ff */
[----:B------:R-:W-:Y:S01]  /*22c00*/  MOV R10, 0xffffffff ;  /* 0xffffffff000a7802 */ /* 0x000fe20000000f00 */
[----:B------:R-:W-:Y:S01]  /*22c10*/  IMAD.MOV.U32 R2, RZ, RZ, -0x1 ;  /* 0xffffffffff027424 */ /* 0x000fe200078e00ff */
[----:B--2---:R-:W-:-:S04]  /*22c20*/  ISETP.GE.U32.AND P0, PT, R5, UR4, PT ;  /* 0x0000000405007c0c */ /* 0x004fc8000bf06070 */
[----:B---3--:R-:W-:-:S13]  /*22c30*/  ISETP.GE.U32.AND.EX P0, PT, R4, UR5, PT, P0 ;  /* 0x0000000504007c0c */ /* 0x008fda000bf06100 */
        /* <DEDUP_REMOVED lines=21> */
.L_x_798:
[----:B------:R-:W-:Y:S01]  /*22d90*/  USHF.R.U64 UR4, UR14, UR19, UR15 ;  /* 0x000000130e047299 */ /* 0x000fe2000800120f */
[----:B------:R-:W-:Y:S01]  /*22da0*/  R2UR UR7, R4 ;  /* 0x00000000040772ca */ /* 0x000fe200000e0000 */
[----:B------:R-:W-:Y:S02]  /*22db0*/  USHF.R.U32.HI UR5, URZ, UR19, UR15 ;  /* 0x000000133f057299 */ /* 0x000fe4000801160f */
[----:B------:R-:W-:Y:S01]  /*22dc0*/  UIADD3 UR13, UP0, URZ, -UR4, URZ ;  /* 0x800000043f0d7290 */ /* 0x000fe2000ff1e03f */
[----:B------:R-:W-:Y:S01]  /*22dd0*/  ULDC.64 UR14, c[0x0][0x620] ;  /* 0x00018800000e7ab9 */ /* 0x000fe20000000a00 */
[----:B------:R-:W-:Y:S02]  /*22de0*/  UMOV UR6, UR20 ;  /* 0x0000001400067c82 */ /* 0x000fe40008000000 */
[----:B------:R-:W-:Y:S02]  /*22df0*/  UIADD3.X UR5, URZ, ~UR5, URZ, UP0, !UPT ;  /* 0x800000053f057290 */ /* 0x000fe400087fe43f */
[----:B------:R-:W-:-:S02]  /*22e00*/  UISETP.NE.AND UP1, UPT, UR46, URZ, UPT ;  /* 0x0000003f2e00728c */ /* 0x000fc4000bf25270 */
[----:B------:R-:W-:Y:S02]  /*22e10*/  UIMAD UR5, UR5, UR14, URZ ;  /* 0x0000000e050572a4 */ /* 0x000fe4000f8e023f */
[----:B------:R-:W-:Y:S02]  /*22e20*/  UIMAD.WIDE.U32 UR6, UR13, UR14, UR6 ;  /* 0x0000000e0d0672a5 */ /* 0x000fe4000f8e0006 */
[----:B------:R-:W-:Y:S01]  /*22e30*/  UIMAD UR5, UR13, UR15, UR5 ;  /* 0x0000000f0d0572a4 */ /* 0x000fe2000f8e0205 */
[----:B------:R-:W-:Y:S02]  /*22e40*/  ULDC UR14, c[0x0][0x608] ;  /* 0x00018200000e7ab9 */ /* 0x000fe40000000800 */
[----:B------:R-:W-:Y:S01]  /*22e50*/  ULDC UR13, c[0x0][0x618] ;  /* 0x00018600000d7ab9 */ /* 0x000fe20000000800 */
[----:B------:R-:W-:Y:S01]  /*22e60*/  UIADD3 UR5, UR7, UR5, URZ ;  /* 0x0000000507057290 */ /* 0x000fe2000fffe03f */
[----:B------:R-:W-:Y:S01]  /*22e70*/  ULDC UR22, c[0x0][0x658] ;  /* 0x0001960000167ab9 */ /* 0x000fe20000000800 */
[----:B------:R-:W-:-:S02]  /*22e80*/  @UP1 UIMAD UR8, UR11, UR12, UR10 ;  /* 0x0000000c0b0812a4 */ /* 0x000fc4000f8e020a */
[----:B------:R-:W-:Y:S02]  /*22e90*/  USHF.R.U64 UR17, UR6, UR13, UR5 ;  /* 0x0000000d06117299 */ /* 0x000fe40008001205 */
[----:B------:R-:W-:Y:S01]  /*22ea0*/  USHF.R.U32.HI UR5, URZ, UR13, UR5 ;  /* 0x0000000d3f057299 */ /* 0x000fe20008011605 */
[----:B------:R-:W-:Y:S01]  /*22eb0*/  ULDC.64 UR6, c[0x0][0x640] ;  /* 0x0001900000067ab9 */ /* 0x000fe20000000a00 */
[----:B------:R-:W-:Y:S01]  /*22ec0*/  UMOV UR10, 0xffffffff ;  /* 0xffffffff000a7882 */ /* 0x000fe20000000000 */
[----:B------:R-:W-:Y:S01]  /*22ed0*/  ISETP.NE.U32.AND P0, PT, RZ, UR6, PT ;  /* 0x00000006ff007c0c */ /* 0x000fe2000bf05070 */
[----:B------:R-:W-:Y:S02]  /*22ee0*/  USHF.R.U64 UR18, UR17, UR14, UR5 ;  /* 0x0000000e11127299 */ /* 0x000fe40008001205 */
[----:B------:R-:W-:Y:S01]  /*22ef0*/  USHF.R.U32.HI UR5, URZ, UR14, UR5 ;  /* 0x0000000e3f057299 */ /* 0x000fe20008011605 */
[----:B------:R-:W-:Y:S01]  /*22f00*/  ISETP.NE.AND.EX P0, PT, RZ, UR7, PT, P0 ;  /* 0x00000007ff007c0c */ /* 0x000fe2000bf05300 */
[----:B------:R-:W-:-:S02]  /*22f10*/  USHF.L.U32 UR11, UR10, UR22, URZ ;  /* 0x000000160a0b7299 */ /* 0x000fc4000800063f */
[----:B------:R-:W-:Y:S01]  /*22f20*/  USHF.R.U64 UR19, UR18, UR22, UR5 ;  /* 0x0000001612137299 */ /* 0x000fe20008001205 */
[----:B------:R-:W-:Y:S01]  /*22f30*/  ULDC UR20, c[0x0][0x600] ;  /* 0x0001800000147ab9 */ /* 0x000fe20000000800 */
[----:B------:R-:W-:Y:S02]  /*22f40*/  USHF.R.U32.HI UR10, URZ, UR22, UR5 ;  /* 0x000000163f0a7299 */ /* 0x000fe40008011605 */
[----:B------:R-:W-:Y:S02]  /*22f50*/  UIADD3 UR21, UR20, -0x1, URZ ;  /* 0xffffffff14157890 */ /* 0x000fe4000fffe03f */
[----:B------:R-:W-:Y:S01]  /*22f60*/  ULOP3.LUT UR26, URZ, UR11, URZ, 0x33, !UPT ;  /* 0x0000000b3f1a7292 */ /* 0x000fe2000f8e333f */
        /* <DEDUP_REMOVED lines=17> */
.L_x_799:
[----:B------:R-:W-:Y:S01]  /*23080*/  USHF.R.U64 UR6, UR5, UR23, UR10 ;  /* 0x0000001705067299 */ /* 0x000fe2000800120a */
[----:B------:R-:W-:Y:S01]  /*23090*/  IMAD.MOV.U32 R0, RZ, RZ, 0x1 ;  /* 0x00000001ff007424 */ /* 0x000fe200078e00ff */
[----:B------:R-:W-:Y:S01]  /*230a0*/  USHF.L.U32 UR25, UR25, UR22, URZ ;  /* 0x0000001619197299 */ /* 0x000fe2000800063f */
[----:B------:R-:W-:Y:S01]  /*230b0*/  IMAD.U32 R10, RZ, RZ, UR4 ;  /* 0x00000004ff0a7e24 */ /* 0x000fe2000f8e00ff */
[----:B------:R-:W-:Y:S02]  /*230c0*/  ULOP3.LUT UR5, UR18, UR26, URZ, 0xc0, !UPT ;  /* 0x0000001a12057292 */ /* 0x000fe4000f8ec03f */
[----:B------:R-:W-:Y:S02]  /*230d0*/  UIADD3 UR7, -UR6, URZ, URZ ;  /* 0x0000003f06077290 */ /* 0x000fe4000fffe13f */
[----:B------:R-:W-:Y:S02]  /*230e0*/  UIMAD UR6, UR25, UR6, UR5 ;  /* 0x00000006190672a4 */ /* 0x000fe4000f8e0205 */
[----:B------:R-:W-:-:S02]  /*230f0*/  ULOP3.LUT UR17, UR17, UR21, URZ, 0xc0, !UPT ;  /* 0x0000001511117292 */ /* 0x000fc4000f8ec03f */
[----:B------:R-:W-:Y:S02]  /*23100*/  UIMAD UR5, UR7, UR24, UR19 ;  /* 0x00000018070572a4 */ /* 0x000fe4000f8e0213 */
[----:B------:R-:W-:Y:S01]  /*23110*/  UISETP.NE.AND UP0, UPT, UR46, URZ, UPT ;  /* 0x0000003f2e00728c */ /* 0x000fe2000bf05270 */
[----:B------:R-:W-:Y:S01]  /*23120*/  ULDC UR7, c[0x0][0x610] ;  /* 0x0001840000077ab9 */ /* 0x000fe20000000800 */
[----:B------:R-:W-:Y:S02]  /*23130*/  UIMAD UR5, UR5, UR20, UR17 ;  /* 0x00000014050572a4 */ /* 0x000fe4000f8e0211 */
[----:B------:R-:W-:-:S04]  /*23140*/  UIMAD UR8, UR6, UR7, UR8 ;  /* 0x00000007060872a4 */ /* 0x000fc8000f8e0208 */
[----:B------:R-:W-:Y:S02]  /*23150*/  USEL UR6, UR5, UR8, !UP0 ;  /* 0x0000000805067287 */ /* 0x000fe4000c000000 */
[----:B------:R-:W-:-:S04]  /*23160*/  USEL UR8, UR8, UR5, !UP0 ;  /* 0x0000000508087287 */ /* 0x000fc8000c000000 */
[----:B------:R-:W-:Y:S02]  /*23170*/  MOV R2, UR6 ;  /* 0x0000000600027c02 */ /* 0x000fe40008000f00 */
[----:B------:R-:W-:-:S07]  /*23180*/  IMAD.U32 R3, RZ, RZ, UR8 ;  /* 0x00000008ff037e24 */ /* 0x000fce000f8e00ff */
.L_x_797:
[----:B------:R-:W-:-:S08]  /*23190*/  NOP ;  /* 0x0000000000007918 */ /* 0x000fd00000000000 */
[----:B0-----:R-:W0:-:S00]  /*231a0*/  USETMAXREG.DEALLOC.CTAPOOL 0x18 ;  /* 0x00000018000079c8 */ /* 0x001e0000080e0500 */
[----:B------:R-:W-:-:S13]  /*231b0*/  ISETP.NE.AND P0, PT, RZ, UR9, PT ;  /* 0x00000009ff007c0c */ /* 0x000fda000bf05270 */
[----:B------:R-:W-:Y:S05]  /*231c0*/  @P0 EXIT ;  /* 0x000000000000094d */ /* 0x000fea0003800000 */
[----:B0-----:R-:W-:Y:S01]  /*231d0*/  LOP3.LUT P0, RZ, R0, 0xff, RZ, 0xc0, !PT ;  /* 0x000000ff00ff7812 */ /* 0x001fe2000780c0ff */
[----:B------:R-:W-:Y:S01]  /*231e0*/  IMAD.MOV.U32 R6, RZ, RZ, 0x1 ;  /* 0x00000001ff067424 */ /* 0x000fe200078e00ff */
[----:B------:R-:W-:-:S11]  /*231f0*/  MOV R7, RZ ;  /* 0x000000ff00077202 */ /* 0x000fd60000000f00 */
[----:B------:R-:W-:Y:S05]  /*23200*/  @!P0 BRA `(.L_x_800) ;  /* 0x0000000c006c8947 */ /* 0x000fea0003800000 */
[----:B------:R-:W0:Y:S01]  /*23210*/  LDC R0, c[0x0][0x28c] ;  /* 0x0000a300ff007b82 */ /* 0x000e220000000800 */
[----:B------:R-:W1:Y:S01]  /*23220*/  S2R R11, SR_CgaCtaId ;  /* 0x00000000000b7919 */ /* 0x000e620000008800 */
[----:B------:R-:W-:Y:S01]  /*23230*/  ULDC UR5, c[0x0][0x658] ;  /* 0x0001960000057ab9 */ /* 0x000fe20000000800 */
[----:B------:R-:W-:Y:S01]  /*23240*/  UMOV UR7, 0xffffffff ;  /* 0xffffffff00077882 */ /* 0x000fe20000000000 */
[----:B------:R-:W-:Y:S01]  /*23250*/  ULDC UR6, c[0x0][0xc] ;  /* 0x0000030000067ab9 */ /* 0x000fe20000000800 */
[----:B------:R-:W-:Y:S01]  /*23260*/  USHF.L.U32 UR9, UR7, UR5, URZ ;  /* 0x0000000507097299 */ /* 0x000fe2000800063f */
[----:B------:R-:W-:Y:S01]  /*23270*/  BSSY B0, `(.L_x_800) ;  /* 0x00000d4000007945 */ /* 0x000fe20003800000 */
[----:B------:R-:W-:Y:S01]  /*23280*/  UMOV UR8, 0x1 ;  /* 0x0000000100087882 */ /* 0x000fe20000000000 */
[----:B------:R-:W-:Y:S01]  /*23290*/  ULDC UR7, c[0x0][0x10] ;  /* 0x0000040000077ab9 */ /* 0x000fe20000000800 */
[----:B------:R-:W-:Y:S01]  /*232a0*/  USHF.L.U32 UR5, UR8, UR5, URZ ;  /* 0x0000000508057299 */ /* 0x000fe2000800063f */
[----:B------:R-:W-:Y:S01]  /*232b0*/  IMAD.MOV.U32 R8, RZ, RZ, 0x1 ;  /* 0x00000001ff087424 */ /* 0x000fe200078e00ff */
[----:B------:R-:W-:Y:S01]  /*232c0*/  UIMAD.WIDE.U32 UR6, UR6, UR7, URZ ;  /* 0x00000007060672a5 */ /* 0x000fe2000f8e003f */
[----:B------:R-:W-:Y:S01]  /*232d0*/  MOV R6, 0x1 ;  /* 0x0000000100067802 */ /* 0x000fe20000000f00 */
[----:B------:R-:W-:Y:S01]  /*232e0*/  ULDC UR8, c[0x0][0x14] ;  /* 0x0000050000087ab9 */ /* 0x000fe20000000800 */
[----:B------:R-:W-:Y:S01]  /*232f0*/  IMAD.MOV.U32 R7, RZ, RZ, RZ ;  /* 0x000000ffff077224 */ /* 0x000fe200078e00ff */
[----:B------:R-:W-:-:S02]  /*23300*/  UIMAD.WIDE.U32 UR20, UR6, UR8, URZ ;  /* 0x00000008061472a5 */ /* 0x000fc4000f8e003f */
[----:B------:R-:W-:Y:S01]  /*23310*/  UIMAD UR7, UR7, UR8, URZ ;  /* 0x00000008070772a4 */ /* 0x000fe2000f8e023f */
[----:B------:R-:W-:Y:S01]  /*23320*/  ULDC UR4, c[0x0][0x600] ;  /* 0x0001800000047ab9 */ /* 0x000fe20000000800 */
[----:B------:R-:W-:Y:S02]  /*23330*/  ULOP3.LUT UR24, UR40, 0x2, URZ, 0xfc, !UPT ;  /* 0x0000000228187892 */ /* 0x000fe4000f8efc3f */
[----:B------:R-:W-:Y:S01]  /*23340*/  UIADD3 UR4, UR4, -0x1, URZ ;  /* 0xffffffff04047890 */ /* 0x000fe2000fffe03f */
[----:B0-----:R-:W-:Y:S01]  /*23350*/  VIADD R0, R0, 0x1f ;  /* 0x0000001f00007836 */ /* 0x001fe20000000000 */
[----:B------:R-:W-:Y:S02]  /*23360*/  ULOP3.LUT UR6, URZ, UR9, URZ, 0x33, !UPT ;  /* 0x000000093f067292 */ /* 0x000fe4000f8e333f */
[----:B------:R-:W-:Y:S02]  /*23370*/  UIADD3 UR7, UR21, UR7, URZ ;  /* 0x0000000715077290 */ /* 0x000fe4000fffe03f */
[----:B------:R-:W-:Y:S01]  /*23380*/  SHF.R.S32.HI R5, RZ, 0x1f, R0 ;  /* 0x0000001fff057819 */ /* 0x000fe20000011400 */
[----:B------:R-:W-:-:S03]  /*23390*/  ULDC.64 UR22, c[0x0][0x198] ;  /* 0x0000660000167ab9 */ /* 0x000fc60000000a00 */
[----:B------:R-:W-:Y:S02]  /*233a0*/  LEA.HI R0, R5, R0, RZ, 0x5 ;  /* 0x0000000005007211 */ /* 0x000fe400078f28ff */
[----:B-1----:R-:W-:Y:S02]  /*233b0*/  LOP3.LUT R11, R11, 0x1, RZ, 0xc0, !PT ;  /* 0x000000010b0b7812 */ /* 0x002fe400078ec0ff */
[----:B------:R-:W-:-:S05]  /*233c0*/  SHF.R.S32.HI R0, RZ, 0x5, R0 ;  /* 0x00000005ff007819 */ /* 0x000fca0000011400 */
[----:B------:R-:W-:-:S07]  /*233d0*/  VIADD R16, R0, 0x1 ;  /* 0x0000000100107836 */ /* 0x000fce0000000000 */
.L_x_811:
[----:B------:R-:W-:-:S03]  /*233e0*/  UMOV UR8, 0xffffffff ;  /* 0xffffffff00087882 */ /* 0x000fc60000000000 */
[----:B------:R-:W-:Y:S05]  /*233f0*/  BRA.DIV UR8, `(.L_x_801) ;  /* 0x0000001208047947 */ /* 0x000fea000b800000 */
[----:B------:R-:W-:-:S13]  /*23400*/  ELECT P6, URZ, PT ;  /* 0x00000000003f782f */ /* 0x000fda00038c0000 */
.L_x_823:
[----:B------:R-:W0:Y:S01]  /*23410*/  LDC R4, c[0x0][0x28c] ;  /* 0x0000a300ff047b82 */ /* 0x000e220000000800 */
[----:B------:R-:W-:Y:S01]  /*23420*/  BSSY B1, `(.L_x_802) ;  /* 0x000003c000017945 */ /* 0x000fe20003800000 */
[----:B0-----:R-:W-:-:S13]  /*23430*/  ISETP.LT.OR P6, PT, R4, 0x1, !P6 ;  /* 0x000000010400780c */ /* 0x001fda00077c1670 */
[----:B------:R-:W-:Y:S05]  /*23440*/  @P6 BRA `(.L_x_803) ;  /* 0x0000000000e46947 */ /* 0x000fea0003800000 */
[----:B------:R-:W-:Y:S01]  /*23450*/  LEA R5, R2, R11, 0x1 ;  /* 0x0000000b02057211 */ /* 0x000fe200078e08ff */
[----:B------:R-:W-:Y:S01]  /*23460*/  IMAD.SHL.U32 R2, R3, 0x200, RZ ;  /* 0x0000020003027824 */ /* 0x000fe200078e00ff */
[----:B------:R-:W-:Y:S01]  /*23470*/  MOV R4, R16 ;  /* 0x0000001000047202 */ /* 0x000fe20000000f00 */
[----:B------:R-:W-:Y:S02]  /*23480*/  IMAD.MOV.U32 R13, RZ, RZ, RZ ;  /* 0x000000ffff0d7224 */ /* 0x000fe400078e00ff */
[----:B------:R-:W-:Y:S02]  /*23490*/  IMAD R5, R5, 0x60, RZ ;  /* 0x0000006005057824 */ /* 0x000fe400078e02ff */
[----:B------:R-:W-:Y:S02]  /*234a0*/  IMAD.MOV.U32 R3, RZ, RZ, R6 ;  /* 0x000000ffff037224 */ /* 0x000fe400078e0006 */
[----:B------:R-:W-:-:S07]  /*234b0*/  IMAD.MOV.U32 R12, RZ, RZ, R7 ;  /* 0x000000ffff0c7224 */ /* 0x000fce00078e0007 */
.L_x_806:
[----:B------:R-:W0:Y:S01]  /*234c0*/  S2R R14, SR_CgaCtaId ;  /* 0x00000000000e7919 */ /* 0x000e220000008800 */
[----:B------:R-:W-:-:S04]  /*234d0*/  MOV R9, 0x400 ;  /* 0x0000040000097802 */ /* 0x000fc80000000f00 */
[----:B0-----:R-:W-:Y:S02]  /*234e0*/  LEA R9, R14, R9, 0x18 ;  /* 0x000000090e097211 */ /* 0x001fe400078ec0ff */
[----:B------:R-:W-:Y:S02]  /*234f0*/  SHF.L.U32 R14, R3, 0x1f, RZ ;  /* 0x0000001f030e7819 */ /* 0x000fe400000006ff */
[----:B------:R-:W-:-:S04]  /*23500*/  LEA R15, R12, R9, 0x3 ;  /* 0x000000090c0f7211 */ /* 0x000fc800078e18ff */
[----:B------:R-:W0:Y:S02]  /*23510*/  SYNCS.PHASECHK.TRANS64.TRYWAIT P0, [R15+URZ+0x28], R14 ;  /* 0x0000280e0f0075a7 */ /* 0x000e24000800017f */
[----:B0-----:R-:W-:Y:S05]  /*23520*/  @!P0 BRA `(.L_x_804) ;  /* 0x0000000c00d88947 */ /* 0x001fea0003800000 */
.L_x_824:
[----:B------:R-:W1:Y:S01]  /*23530*/  S2R R17, SR_TID.X ;  /* 0x0000000000117919 */ /* 0x000e620000002100 */
[----:B------:R-:W-:-:S04]  /*23540*/  UPRMT UR8, UR24, 0x9910, URZ ;  /* 0x0000991018087896 */ /* 0x000fc8000800003f */
[----:B------:R-:W-:Y:S01]  /*23550*/  UISETP.NE.AND UP0, UPT, UR8, 0x2, UPT ;  /* 0x000000020800788c */ /* 0x000fe2000bf05270 */
[----:B-1----:R-:W-:-:S13]  /*23560*/  LOP3.LUT P0, RZ, R17, 0x7f, RZ, 0xc0, !PT ;  /* 0x0000007f11ff7812 */ /* 0x002fda000780c0ff */
[----:B0-----:R-:W0:Y:S02]  /*23570*/  @!P0 LDC R14, c[0x0][0x500] ;  /* 0x00014000ff0e8b82 */ /* 0x001e240000000800 */
[----:B0-----:R0:W-:Y:S01]  /*23580*/  @!P0 SYNCS.ARRIVE.TRANS64 RZ, [R15+URZ], R14 ;  /* 0x0000000e0fff89a7 */ /* 0x0011e2000800003f */
[----:B------:R-:W-:-:S13]  /*23590*/  PLOP3.LUT P0, PT, PT, PT, UP0, 0x80, 0x0 ;  /* 0x000000000000781c */ /* 0x000fda0003f0f008 */
[----:B0-----:R-:W-:Y:S05]  /*235a0*/  @P0 BRA `(.L_x_805) ;  /* 0x0000000000040947 */ /* 0x001fea0003800000 */
[----:B------:R-:W-:Y:S01]  /*235b0*/  BPT.TRAP 0x1 ;  /* 0x000000040000795c */ /* 0x000fe20000300000 */
.L_x_805:
[----:B------:R-:W-:Y:S01]  /*235c0*/  IMAD R14, R12, 0x8000, R9 ;  /* 0x000080000c0e7824 */ /* 0x000fe200078e0209 */
[----:B------:R-:W-:Y:S01]  /*235d0*/  R2UR UR18, R2 ;  /* 0x00000000021272ca */ /* 0x000fe200000e0000 */
[----:B------:R-:W-:Y:S01]  /*235e0*/  VIADD R4, R4, 0xffffffff ;  /* 0xffffffff04047836 */ /* 0x000fe20000000000 */
[----:B------:R-:W-:Y:S01]  /*235f0*/  R2UR UR9, R15 ;  /* 0x000000000f0972ca */ /* 0x000fe200000e0000 */
[----:B------:R-:W-:Y:S01]  /*23600*/  UIADD3 UR14, UP0, UR22, 0xf0, URZ ;  /* 0x000000f0160e7890 */ /* 0x000fe2000ff1e03f */
[----:B------:R-:W-:Y:S01]  /*23610*/  R2UR UR8, R14 ;  /* 0x000000000e0872ca */ /* 0x000fe200000e0000 */
[----:B------:R-:W-:Y:S01]  /*23620*/  IMAD R14, R12, 0x2, R11 ;  /* 0x000000020c0e7824 */ /* 0x000fe200078e020b */
[----:B------:R-:W-:Y:S01]  /*23630*/  R2UR UR10, R13 ;  /* 0x000000000d0a72ca */ /* 0x000fe200000e0000 */
[----:B------:R-:W-:Y:S01]  /*23640*/  UIADD3 UR26, UP1, UR22, 0x1f0, URZ ;  /* 0x000001f0161a7890 */ /* 0x000fe2000ff3e03f */
[----:B------:R-:W-:Y:S01]  /*23650*/  R2UR UR12, R10 ;  /* 0x000000000a0c72ca */ /* 0x000fe200000e0000 */
[----:B------:R-:W-:Y:S01]  /*23660*/  IMAD R14, R14, 0xc00, RZ ;  /* 0x00000c000e0e7824 */ /* 0x000fe200078e02ff */
[----:B------:R-:W-:Y:S01]  /*23670*/  R2UR UR19, R5 ;  /* 0x00000000051372ca */ /* 0x000fe200000e0000 */
[----:B------:R-:W-:Y:S01]  /*23680*/  UIADD3.X UR15, URZ, UR23, URZ, UP0, !UPT ;  /* 0x000000173f0f7290 */ /* 0x000fe200087fe43f */
[----:B------:R-:W-:Y:S01]  /*23690*/  ISETP.GT.AND P1, PT, R4, 0x1, PT ;  /* 0x000000010400780c */ /* 0x000fe20003f24270 */
[----:B------:R-:W-:Y:S01]  /*236a0*/  VIADD R12, R12, 0x1 ;  /* 0x000000010c0c7836 */ /* 0x000fe20000000000 */
[----:B------:R-:W-:Y:S01]  /*236b0*/  LEA R14, R14, R9, 0x1 ;  /* 0x000000090e0e7211 */ /* 0x000fe200078e08ff */
[----:B------:R-:W-:Y:S01]  /*236c0*/  UIADD3.X UR27, URZ, UR23, URZ, UP1, !UPT ;  /* 0x000000173f1b7290 */ /* 0x000fe20008ffe43f */
[----:B------:R-:W-:Y:S01]  /*236d0*/  IADD3 R13, R13, 0x20, RZ ;  /* 0x000000200d0d7810 */ /* 0x000fe20007ffe0ff */
[----:B------:R-:W-:Y:S01]  /*236e0*/  UIADD3 UR8, UR8, 0x100, URZ ;  /* 0x0000010008087890 */ /* 0x000fe2000fffe03f */
[----:B------:R-:W-:Y:S01]  /*236f0*/  R2UR UR11, R14 ;  /* 0x000000000e0b72ca */ /* 0x000fe200000e0000 */
[----:B------:R-:W-:Y:S01]  /*23700*/  UMOV UR16, 0x0 ;  /* 0x0000000000107882 */ /* 0x000fe20000000000 */
[----:B------:R-:W-:Y:S01]  /*23710*/  UMOV UR17, 0x10000000 ;  /* 0x1000000000117882 */ /* 0x000fe20000000000 */
[----:B------:R-:W-:Y:S01]  /*23720*/  ISETP.NE.AND P0, PT, R12, 0x5, PT ;  /* 0x000000050c00780c */ /* 0x000fe20003f05270 */
[----:B------:R-:W-:-:S03]  /*23730*/  UMOV UR25, 0x30000 ;  /* 0x0003000000197882 */ /* 0x000fc60000000000 */
[----:B------:R-:W-:Y:S02]  /*23740*/  SEL R14, RZ, 0x1, P0 ;  /* 0x00000001ff0e7807 */ /* 0x000fe40000000000 */
[----:B------:R-:W-:Y:S02]  /*23750*/  SEL R12, R12, RZ, P0 ;  /* 0x000000ff0c0c7207 */ /* 0x000fe40000000000 */
[----:B------:R-:W-:Y:S02]  /*23760*/  LOP3.LUT R3, R3, R14, RZ, 0x3c, !PT ;  /* 0x0000000e03037212 */ /* 0x000fe400078e3cff */
[----:B------:R-:W-:-:S03]  /*23770*/  UIADD3 UR13, UR11, 0x28100, URZ ;  /* 0x000281000b0d7890 */ /* 0x000fc6000fffe03f */
[----:B------:R-:W-:Y:S02]  /*23780*/  UMOV UR11, UR18 ;  /* 0x00000012000b7c82 */ /* 0x000fe40008000000 */
[----:B------:R0:W-:Y:S02]  /*23790*/  UTMALDG.3D [UR8], [UR14], desc[UR16] ;  /* 0x000010080e0075b4 */ /* 0x0001e40008011000 */
[----:B0-----:R-:W-:Y:S01]  /*237a0*/  UMOV UR8, UR13 ;  /* 0x0000000d00087c82 */ /* 0x001fe20008000000 */
[----:B------:R-:W-:Y:S02]  /*237b0*/  UMOV UR11, UR19 ;  /* 0x00000013000b7c82 */ /* 0x000fe40008000000 */
[----:B------:R0:W-:Y:S02]  /*237c0*/  UTMALDG.3D.MULTICAST [UR8], [UR26], UR25, desc[UR16] ;  /* 0x000010081a0073b4 */ /* 0x0001e40008011819 */
[----:B0-----:R-:W-:Y:S05]  /*237d0*/  @P1 BRA `(.L_x_806) ;  /* 0xfffffffc00381947 */ /* 0x001fea000383ffff */
.L_x_803:
[----:B------:R-:W-:Y:S05]  /*237e0*/  BSYNC B1 ;  /* 0x0000000000017941 */ /* 0x000fea0003800000 */
.L_x_802:
[----:B------:R-:W2:Y:S01]  /*237f0*/  LDL.LU R15, [R1+0x304] ;  /* 0x00030400010f7983 */ /* 0x000ea20000300800 */
[----:B------:R-:W-:Y:S01]  /*23800*/  LOP3.LUT P0, RZ, R8, 0xff, RZ, 0xc0, !PT ;  /* 0x000000ff08ff7812 */ /* 0x000fe2000780c0ff */
[C---:B------:R-:W-:Y:S01]  /*23810*/  IMAD.IADD R4, R0.reuse, 0x1, R7 ;  /* 0x0000000100047824 */ /* 0x040fe200078e0207 */
[----:B------:R-:W-:Y:S01]  /*23820*/  ULDC.64 UR8, c[0x0][0x650] ;  /* 0x0001940000087ab9 */ /* 0x000fe20000000a00 */
[----:B------:R-:W3:Y:S01]  /*23830*/  LDL.LU R14, [R1+0x308] ;  /* 0x00030800010e7983 */ /* 0x000ee20000300800 */
[----:B------:R-:W-:Y:S01]  /*23840*/  ISETP.GE.U32.AND P1, PT, R0, 0x5, PT ;  /* 0x000000050000780c */ /* 0x000fe20003f26070 */
[----:B------:R-:W-:Y:S01]  /*23850*/  BSSY B1, `(.L_x_807) ;  /* 0x0000073000017945 */ /* 0x000fe20003800000 */
[----:B------:R-:W-:Y:S01]  /*23860*/  IMAD.MOV.U32 R10, RZ, RZ, -0x1 ;  /* 0xffffffffff0a7424 */ /* 0x000fe200078e00ff */
[----:B------:R-:W-:-:S06]  /*23870*/  PRMT R8, RZ, 0x7610, R8 ;  /* 0x00007610ff087816 */ /* 0x000fcc0000000008 */
[----:B------:R-:W0:Y:S01]  /*23880*/  @P0 S2R R3, SR_CgaCtaId ;  /* 0x0000000000030919 */ /* 0x000e220000008800 */
[----:B------:R-:W-:-:S04]  /*23890*/  @P0 MOV R2, 0x400 ;  /* 0x0000040000020802 */ /* 0x000fc80000000f00 */
[----:B0-----:R-:W-:-:S04]  /*238a0*/  @P0 LEA R2, R3, R2, 0x18 ;  /* 0x0000000203020211 */ /* 0x001fc800078ec0ff */
[----:B------:R0:W-:Y:S01]  /*238b0*/  @P0 SYNCS.ARRIVE.TRANS64.A1T0 RZ, [R2+URZ+0x68], RZ ;  /* 0x000068ff02ff09a7 */ /* 0x0001e2000810003f */
[----:B------:R-:W-:-:S04]  /*238c0*/  ISETP.GT.U32.AND P0, PT, R4, 0x4, PT ;  /* 0x000000040400780c */ /* 0x000fc80003f04070 */
[----:B------:R-:W-:Y:S01]  /*238d0*/  ISETP.LT.U32.AND P0, PT, R0, 0x5, P0 ;  /* 0x000000050000780c */ /* 0x000fe20000701070 */
[----:B0-----:R-:W-:Y:S01]  /*238e0*/  IMAD.WIDE.U32 R2, R4, -0x33333333, RZ ;  /* 0xcccccccd04027825 */ /* 0x001fe200078e00ff */
[----:B------:R-:W-:-:S04]  /*238f0*/  MOV R2, 0xffffffff ;  /* 0xffffffff00027802 */ /* 0x000fc80000000f00 */
[----:B------:R-:W-:Y:S02]  /*23900*/  SHF.R.U32.HI R5, RZ, 0x2, R3 ;  /* 0x00000002ff057819 */ /* 0x000fe40000011603 */
[----:B------:R-:W-:-:S03]  /*23910*/  SEL R3, RZ, 0x1, !P0 ;  /* 0x00000001ff037807 */ /* 0x000fc60004000000 */
[--C-:B------:R-:W-:Y:S01]  /*23920*/  IMAD R7, R5, -0x5, R4.reuse ;  /* 0xfffffffb05077824 */ /* 0x100fe200078e0204 */
[----:B------:R-:W-:Y:S01]  /*23930*/  LOP3.LUT R6, R6, R3, RZ, 0x3c, !PT ;  /* 0x0000000306067212 */ /* 0x000fe200078e3cff */
[----:B------:R-:W-:Y:S01]  /*23940*/  IMAD.MOV.U32 R3, RZ, RZ, -0x1 ;  /* 0xffffffffff037424 */ /* 0x000fe200078e00ff */
[----:B------:R-:W-:Y:S02]  /*23950*/  PRMT R4, RZ, 0x7610, R4 ;  /* 0x00007610ff047816 */ /* 0x000fe40000000004 */
[----:B------:R-:W-:Y:S02]  /*23960*/  @P1 LOP3.LUT R6, R6, 0x1, R5, 0x78, !PT ;  /* 0x0000000106061812 */ /* 0x000fe400078e7805 */
[----:B---3--:R-:W-:-:S04]  /*23970*/  IADD3 R14, P0, R14, UR20, RZ ;  /* 0x000000140e0e7c10 */ /* 0x008fc8000ff1e0ff */
[----:B--2---:R-:W-:Y:S01]  /*23980*/  IADD3.X R15, R15, UR7, RZ, P0, !PT ;  /* 0x000000070f0f7c10 */ /* 0x004fe200087fe4ff */
[----:B------:R0:W-:Y:S01]  /*23990*/  STL [R1+0x308], R14 ;  /* 0x0003080e01007387 */ /* 0x0001e20000100800 */
[----:B------:R-:W-:-:S03]  /*239a0*/  ISETP.GE.U32.AND P0, PT, R14, UR8, PT ;  /* 0x000000080e007c0c */ /* 0x000fc6000bf06070 */
[----:B------:R0:W-:Y:S01]  /*239b0*/  STL [R1+0x304], R15 ;  /* 0x0003040f01007387 */ /* 0x0001e20000100800 */
[----:B------:R-:W-:-:S13]  /*239c0*/  ISETP.GE.U32.AND.EX P0, PT, R15, UR9, PT, P0 ;  /* 0x000000090f007c0c */ /* 0x000fda000bf06100 */
[----:B0-----:R-:W-:Y:S05]  /*239d0*/  @P0 BRA `(.L_x_808) ;  /* 0x0000000400680947 */ /* 0x001fea0003800000 */
[----:B------:R-:W0:Y:S01]  /*239e0*/  S2UR UR8, SR_CTAID.X ;  /* 0x00000000000879c3 */ /* 0x000e220000002500 */
[----:B------:R-:W-:Y:S01]  /*239f0*/  ULDC.64 UR10, c[0x0][0x628] ;  /* 0x00018a00000a7ab9 */ /* 0x000fe20000000a00 */
[----:B------:R-:W-:Y:S01]  /*23a00*/  ULDC UR9, c[0x0][0x150] ;  /* 0x0000540000097ab9 */ /* 0x000fe20000000800 */
[----:B------:R-:W-:Y:S01]  /*23a10*/  ISETP.NE.U32.AND P0, PT, RZ, UR10, PT ;  /* 0x0000000aff007c0c */ /* 0x000fe2000bf05070 */
[----:B------:R-:W-:Y:S01]  /*23a20*/  ULDC UR12, c[0x0][0x630] ;  /* 0x00018c00000c7ab9 */ /* 0x000fe20000000800 */
[----:B------:R-:W-:Y:S01]  /*23a30*/  ULDC UR14, c[0x0][0x154] ;  /* 0x00005500000e7ab9 */ /* 0x000fe20000000800 */
[----:B------:R-:W-:Y:S02]  /*23a40*/  MOV R3, R15 ;  /* 0x0000000f00037202 */ /* 0x000fe40000000f00 */
[----:B------:R-:W1:Y:S01]  /*23a50*/  S2UR UR13, SR_CTAID.Y ;  /* 0x00000000000d79c3 */ /* 0x000e620000002600 */
[----:B------:R-:W-:Y:S02]  /*23a60*/  ISETP.NE.AND.EX P0, PT, RZ, UR11, PT, P0 ;  /* 0x0000000bff007c0c */ /* 0x000fe4000bf05300 */
[----:B0-----:R-:W-:-:S05]  /*23a70*/  I2FP.F32.U32 R2, UR8 ;  /* 0x0000000800027c45 */ /* 0x001fca0008201000 */
[----:B------:R-:W-:Y:S01]  /*23a80*/  FMUL R9, R2, UR9 ;  /* 0x0000000902097c20 */ /* 0x000fe20008400000 */
[----:B------:R-:W-:Y:S01]  /*23a90*/  IMAD.MOV.U32 R2, RZ, RZ, R14 ;  /* 0x000000ffff027224 */ /* 0x000fe200078e000e */
[----:B-1----:R-:W-:-:S04]  /*23aa0*/  I2FP.F32.U32 R12, UR13 ;  /* 0x0000000d000c7c45 */ /* 0x002fc80008201000 */
[----:B------:R-:W0:Y:S01]  /*23ab0*/  F2I.U32.TRUNC.NTZ R9, R9 ;  /* 0x0000000900097305 */ /* 0x000e22000020f000 */
[----:B------:R-:W-:Y:S05]  /*23ac0*/  @!P0 BRA `(.L_x_809) ;  /* 0x0000000000288947 */ /* 0x000fea0003800000 */
[----:B------:R-:W-:Y:S02]  /*23ad0*/  ULDC UR9, c[0x0][0x634] ;  /* 0x00018d0000097ab9 */ /* 0x000fe40000000800 */
[----:B------:R-:W-:-:S05]  /*23ae0*/  IADD3 R3, P0, R14, UR9, RZ ;  /* 0x000000090e037c10 */ /* 0x000fca000ff1e0ff */
[----:B------:R-:W-:-:S04]  /*23af0*/  IMAD.X R13, RZ, RZ, R15, P0 ;  /* 0x000000ffff0d7224 */ /* 0x000fc800000e060f */
[----:B------:R-:W-:-:S04]  /*23b00*/  IMAD.WIDE.U32 R4, R13, UR10, RZ ;  /* 0x0000000a0d047c25 */ /* 0x000fc8000f8e00ff */
[----:B------:R-:W-:-:S04]  /*23b10*/  IMAD.WIDE.U32 R4, P0, R3, UR11, R4 ;  /* 0x0000000b03047c25 */ /* 0x000fc8000f800004 */
[----:B------:R-:W-:Y:S01]  /*23b20*/  IMAD.WIDE.U32 R2, R3, UR10, RZ ;  /* 0x0000000a03027c25 */ /* 0x000fe2000f8e00ff */
[----:B------:R-:W-:-:S04]  /*23b30*/  MOV R2, R5 ;  /* 0x0000000500027202 */ /* 0x000fc80000000f00 */
[----:B------:R-:W-:Y:S01]  /*23b40*/  IADD3 RZ, P1, R3, R4, RZ ;  /* 0x0000000403ff7210 */ /* 0x000fe20007f3e0ff */
[----:B------:R-:W-:-:S04]  /*23b50*/  IMAD.X R3, RZ, RZ, RZ, P0 ;  /* 0x000000ffff037224 */ /* 0x000fc800000e06ff */
[----:B------:R-:W-:-:S08]  /*23b60*/  IMAD.WIDE.U32.X R2, R13, UR11, R2, P1 ;  /* 0x0000000b0d027c25 */ /* 0x000fd000088e0402 */
.L_x_809:
[--C-:B------:R-:W-:Y:S01]  /*23b70*/  SHF.R.U64 R10, R2, UR12, R3.reuse ;  /* 0x0000000c020a7c19 */ /* 0x100fe20008001203 */
[----:B------:R-:W-:Y:S01]  /*23b80*/  ULDC.64 UR10, c[0x0][0x620] ;  /* 0x00018800000a7ab9 */ /* 0x000fe20000000a00 */
[----:B------:R-:W-:Y:S01]  /*23b90*/  SHF.R.U32.HI R2, RZ, UR12, R3 ;  /* 0x0000000cff027c19 */ /* 0x000fe20008011603 */
[----:B------:R-:W-:Y:S01]  /*23ba0*/  FMUL R12, R12, UR14 ;  /* 0x0000000e0c0c7c20 */ /* 0x000fe20008400000 */
[----:B------:R-:W-:Y:S01]  /*23bb0*/  IADD3 R13, P0, RZ, -R10, RZ ;  /* 0x8000000aff0d7210 */ /* 0x000fe20007f1e0ff */
[----:B------:R-:W-:Y:S01]  /*23bc0*/  ULDC.64 UR14, c[0x0][0x640] ;  /* 0x00019000000e7ab9 */ /* 0x000fe20000000a00 */
[----:B------:R-:W-:Y:S02]  /*23bd0*/  MOV R3, R15 ;  /* 0x0000000f00037202 */ /* 0x000fe40000000f00 */
[----:B0-----:R-:W-:Y:S01]  /*23be0*/  R2UR UR9, R9 ;  /* 0x00000000090972ca */ /* 0x001fe200000e0000 */
[----:B------:R-:W-:Y:S01]  /*23bf0*/  IMAD.X R2, RZ, RZ, ~R2, P0 ;  /* 0x000000ffff027224 */ /* 0x000fe200000e0e02 */
[----:B------:R-:W0:Y:S01]  /*23c00*/  F2I.U32.TRUNC.NTZ R12, R12 ;  /* 0x0000000c000c7305 */ /* 0x000e22000020f000 */
[----:B------:R-:W-:-:S02]  /*23c10*/  ISETP.NE.U32.AND P0, PT, RZ, UR14, PT ;  /* 0x0000000eff007c0c */ /* 0x000fc4000bf05070 */
[----:B------:R-:W-:Y:S02]  /*23c20*/  IMAD R2, R2, UR10, RZ ;  /* 0x0000000a02027c24 */ /* 0x000fe4000f8e02ff */
[----:B------:R-:W-:Y:S02]  /*23c30*/  ISETP.NE.AND.EX P0, PT, RZ, UR15, PT, P0 ;  /* 0x0000000fff007c0c */ /* 0x000fe4000bf05300 */
[----:B------:R-:W-:Y:S02]  /*23c40*/  IMAD R5, R13, UR11, R2 ;  /* 0x0000000b0d057c24 */ /* 0x000fe4000f8e0202 */
[----:B------:R-:W-:-:S04]  /*23c50*/  IMAD.MOV.U32 R2, RZ, RZ, R14 ;  /* 0x000000ffff027224 */ /* 0x000fc800078e000e */
[----:B------:R-:W-:Y:S01]  /*23c60*/  IMAD.WIDE.U32 R2, R13, UR10, R2 ;  /* 0x0000000a0d027c25 */ /* 0x000fe2000f8e0002 */
[----:B------:R-:W-:Y:S01]  /*23c70*/  ULDC UR10, c[0x0][0x618] ;  /* 0x00018600000a7ab9 */ /* 0x000fe20000000800 */
[----:B0-----:R-:W-:Y:S02]  /*23c80*/  R2UR UR11, R12 ;  /* 0x000000000c0b72ca */ /* 0x001fe400000e0000 */
[----:B------:R-:W-:-:S05]  /*23c90*/  IMAD.IADD R3, R3, 0x1, R5 ;  /* 0x0000000103037824 */ /* 0x000fca00078e0205 */
[--C-:B------:R-:W-:Y:S02]  /*23ca0*/  SHF.R.U64 R9, R2, UR10, R3.reuse ;  /* 0x0000000a02097c19 */ /* 0x100fe40008001203 */
[----:B------:R-:W-:Y:S01]  /*23cb0*/  SHF.R.U32.HI R2, RZ, UR10, R3 ;  /* 0x0000000aff027c19 */ /* 0x000fe20008011603 */
[----:B------:R-:W-:-:S03]  /*23cc0*/  ULDC UR10, c[0x0][0x608] ;  /* 0x00018200000a7ab9 */ /* 0x000fc60000000800 */
[--C-:B------:R-:W-:Y:S02]  /*23cd0*/  SHF.R.U64 R12, R9, UR10, R2.reuse ;  /* 0x0000000a090c7c19 */ /* 0x100fe40008001202 */
[----:B------:R-:W-:Y:S01]  /*23ce0*/  SHF.R.U32.HI R3, RZ, UR10, R2 ;  /* 0x0000000aff037c19 */ /* 0x000fe20008011602 */
[----:B------:R-:W-:-:S03]  /*23cf0*/  ULDC UR10, c[0x0][0x658] ;  /* 0x00019600000a7ab9 */ /* 0x000fc60000000800 */
[--C-:B------:R-:W-:Y:S02]  /*23d00*/  SHF.R.U64 R13, R12, UR10, R3.reuse ;  /* 0x0000000a0c0d7c19 */ /* 0x100fe40008001203 */
[----:B------:R-:W-:-:S03]  /*23d10*/  SHF.R.U32.HI R14, RZ, UR10, R3 ;  /* 0x0000000aff0e7c19 */ /* 0x000fc60008011603 */
[----:B------:R-:W-:Y:S01]  /*23d20*/  IMAD.MOV.U32 R2, RZ, RZ, R13 ;  /* 0x000000ffff027224 */ /* 0x000fe200078e000d */
[----:B------:R-:W-:Y:S01]  /*23d30*/  MOV R3, R14 ;  /* 0x0000000e00037202 */ /* 0x000fe20000000f00 */
[----:B------:R-:W-:Y:S06]  /*23d40*/  @!P0 BRA `(.L_x_810) ;  /* 0x0000000000288947 */ /* 0x000fec0003800000 */
        /* <DEDUP_REMOVED lines=10> */
.L_x_810:
[----:B------:R-:W-:Y:S01]  /*23df0*/  ULDC UR10, c[0x0][0x648] ;  /* 0x00019200000a7ab9 */ /* 0x000fe20000000800 */
[----:B------:R-:W-:Y:S01]  /*23e00*/  UISETP.NE.AND UP0, UPT, UR46, URZ, UPT ;  /* 0x0000003f2e00728c */ /* 0x000fe2000bf05270 */
[----:B------:R-:W-:Y:S01]  /*23e10*/  SHF.R.U64 R3, R2, UR10, R3 ;  /* 0x0000000a02037c19 */ /* 0x000fe20008001203 */
[----:B------:R-:W-:Y:S01]  /*23e20*/  ULDC UR10, c[0x0][0x638] ;  /* 0x00018e00000a7ab9 */ /* 0x000fe20000000800 */
[----:B------:R-:W-:Y:S01]  /*23e30*/  UIADD3 UR11, -UR11, URZ, URZ ;  /* 0x0000003f0b0b7290 */ /* 0x000fe2000fffe13f */
[----:B------:R-:W-:Y:S02]  /*23e40*/  LOP3.LUT R12, R12, UR6, RZ, 0xc0, !PT ;  /* 0x000000060c0c7c12 */ /* 0x000fe4000f8ec0ff */
[----:B------:R-:W-:Y:S01]  /*23e50*/  IMAD.MOV R2, RZ, RZ, -R3 ;  /* 0x000000ffff027224 */ /* 0x000fe200078e0a03 */
[----:B------:R-:W-:Y:S02]  /*23e60*/  LOP3.LUT R4, R9, UR4, RZ, 0xc0, !PT ;  /* 0x0000000409047c12 */ /* 0x000fe4000f8ec0ff */
[----:B------:R-:W-:Y:S01]  /*23e70*/  IMAD R12, R3, UR5, R12 ;  /* 0x00000005030c7c24 */ /* 0x000fe2000f8e020c */
[----:B------:R-:W-:Y:S01]  /*23e80*/  PLOP3.LUT P0, PT, PT, PT, UP0, 0x40, 0x0 ;  /* 0x000000000000781c */ /* 0x000fe20003f0e808 */
[----:B------:R-:W-:Y:S01]  /*23e90*/  IMAD R13, R2, UR10, R13 ;  /* 0x0000000a020d7c24 */ /* 0x000fe2000f8e020d */
[----:B------:R-:W-:Y:S01]  /*23ea0*/  UIADD3 UR10, -UR9, URZ, URZ ;  /* 0x0000003f090a7290 */ /* 0x000fe2000fffe13f */
[----:B------:R-:W-:-:S02]  /*23eb0*/  PLOP3.LUT P1, PT, PT, PT, UP0, 0x40, 0x0 ;  /* 0x000000000000781c */ /* 0x000fc40003f2e808 */
[----:B------:R-:W-:Y:S02]  /*23ec0*/  ULDC UR9, c[0x0][0x144] ;  /* 0x0000510000097ab9 */ /* 0x000fe40000000800 */
[----:B------:R-:W-:-:S03]  /*23ed0*/  UIMAD UR8, UR9, UR10, UR8 ;  /* 0x0000000a090872a4 */ /* 0x000fc6000f8e0208 */
[----:B------:R-:W-:Y:S02]  /*23ee0*/  ULDC UR9, c[0x0][0x148] ;  /* 0x0000520000097ab9 */ /* 0x000fe40000000800 */
[----:B------:R-:W-:-:S03]  /*23ef0*/  @UP0 UIMAD UR8, UR9, UR11, UR13 ;  /* 0x0000000b090802a4 */ /* 0x000fc6000f8e020d */
[----:B------:R-:W-:Y:S02]  /*23f00*/  ULDC UR9, c[0x0][0x600] ;  /* 0x0001800000097ab9 */ /* 0x000fe40000000800 */
[----:B------:R-:W-:Y:S02]  /*23f10*/  IMAD R4, R13, UR9, R4 ;  /* 0x000000090d047c24 */ /* 0x000fe4000f8e0204 */
[----:B------:R-:W-:Y:S01]  /*23f20*/  IMAD.U32 R3, RZ, RZ, UR8 ;  /* 0x00000008ff037e24 */ /* 0x000fe2000f8e00ff */
[----:B------:R-:W-:-:S03]  /*23f30*/  ULDC UR8, c[0x0][0x610] ;  /* 0x0001840000087ab9 */ /* 0x000fc60000000800 */
[----:B------:R-:W-:-:S05]  /*23f40*/  IMAD R3, R12, UR8, R3 ;  /* 0x000000080c037c24 */ /* 0x000fca000f8e0203 */
[----:B------:R-:W-:Y:S02]  /*23f50*/  SEL R2, R4, R3, P0 ;  /* 0x0000000304027207 */ /* 0x000fe40000000000 */
[----:B------:R-:W-:Y:S02]  /*23f60*/  SEL R3, R3, R4, P1 ;  /* 0x0000000403037207 */ /* 0x000fe40000800000 */
[----:B------:R-:W-:-:S07]  /*23f70*/  MOV R4, 0x1 ;  /* 0x0000000100047802 */ /* 0x000fce0000000f00 */
.L_x_808:
[----:B------:R-:W-:Y:S05]  /*23f80*/  BSYNC B1 ;  /* 0x0000000000017941 */ /* 0x000fea0003800000 */
.L_x_807:
[----:B------:R-:W-:-:S13]  /*23f90*/  LOP3.LUT P0, RZ, R4, 0xff, RZ, 0xc0, !PT ;  /* 0x000000ff04ff7812 */ /* 0x000fda000780c0ff */
[----:B------:R-:W-:Y:S05]  /*23fa0*/  @P0 BRA `(.L_x_811) ;  /* 0xfffffff4000c0947 */ /* 0x000fea000383ffff */
[----:B------:R-:W-:Y:S05]  /*23fb0*/  BSYNC B0 ;  /* 0x0000000000007941 */ /* 0x000fea0003800000 */
.L_x_800:
[----:B------:R-:W-:-:S03]  /*23fc0*/  UMOV UR8, 0xffffffff ;  /* 0xffffffff00087882 */ /* 0x000fc60000000000 */
[----:B------:R-:W-:Y:S05]  /*23fd0*/  BRA.DIV UR8, `(.L_x_812) ;  /* 0x0000000608407947 */ /* 0x000fea000b800000 */
[----:B------:R-:W-:-:S13]  /*23fe0*/  ELECT P6, URZ, PT ;  /* 0x00000000003f782f */ /* 0x000fda00038c0000 */
.L_x_827:
[----:B------:R-:W-:Y:S04]  /*23ff0*/  BSSY B0, `(.L_x_813) ;  /* 0x0000035000007945 */ /* 0x000fe80003800000 */
[----:B------:R-:W-:Y:S05]  /*24000*/  @!P6 BRA `(.L_x_814) ;  /* 0x0000000000cce947 */ /* 0x000fea0003800000 */
[----:B------:R-:W-:-:S04]  /*24010*/  ULOP3.LUT UR8, UR40, 0x2, URZ, 0xfc, !UPT ;  /* 0x0000000228087892 */ /* 0x000fc8000f8efc3f */
[----:B------:R-:W-:-:S06]  /*24020*/  UISETP.NE.AND UP0, UPT, UR8, 0x3, UPT ;  /* 0x000000030800788c */ /* 0x000fcc000bf05270 */
[----:B------:R-:W-:-:S13]  /*24030*/  PLOP3.LUT P0, PT, PT, PT, UP0, 0x80, 0x0 ;  /* 0x000000000000781c */ /* 0x000fda0003f0f008 */
[----:B------:R-:W-:Y:S05]  /*24040*/  @!P0 BRA `(.L_x_815) ;  /* 0x0000000000048947 */ /* 0x000fea0003800000 */
[----:B------:R-:W-:Y:S01]  /*24050*/  BPT.TRAP 0x1 ;  /* 0x000000040000795c */ /* 0x000fe20000300000 */
.L_x_815:
[----:B------:R-:W0:Y:S01]  /*24060*/  S2R R3, SR_CgaCtaId ;  /* 0x0000000000037919 */ /* 0x000e220000008800 */
[----:B------:R-:W-:Y:S02]  /*24070*/  MOV R0, 0x400 ;  /* 0x0000040000007802 */ /* 0x000fe40000000f00 */
[----:B------:R-:W-:Y:S02]  /*24080*/  SHF.L.U32 R2, R6, 0x1f, RZ ;  /* 0x0000001f06027819 */ /* 0x000fe400000006ff */
[----:B0-----:R-:W-:-:S05]  /*24090*/  LEA R0, R3, R0, 0x18 ;  /* 0x0000000003007211 */ /* 0x001fca00078ec0ff */
[----:B------:R-:W-:-:S04]  /*240a0*/  VIADD R0, R0, 0x28 ;  /* 0x0000002800007836 */ /* 0x000fc80000000000 */
[----:B------:R-:W-:-:S04]  /*240b0*/  IMAD R3, R7, 0x8, R0 ;  /* 0x0000000807037824 */ /* 0x000fc800078e0200 */
[----:B------:R-:W0:Y:S02]  /*240c0*/  SYNCS.PHASECHK.TRANS64.TRYWAIT P0, [R3+URZ], R2 ;  /* 0x00000002030075a7 */ /* 0x000e24000800017f */
[----:B0-----:R-:W-:Y:S05]  /*240d0*/  @!P0 BRA `(.L_x_816) ;  /* 0x0000000400208947 */ /* 0x001fea0003800000 */
.L_x_828:
[----:B------:R-:W-:-:S04]  /*240e0*/  IADD3 R7, R7, 0x1, RZ ;  /* 0x0000000107077810 */ /* 0x000fc80007ffe0ff */
[----:B------:R-:W-:-:S04]  /*240f0*/  ISETP.NE.AND P0, PT, R7, 0x5, PT ;  /* 0x000000050700780c */ /* 0x000fc80003f05270 */
[----:B0-----:R-:W-:Y:S02]  /*24100*/  SEL R3, RZ, 0x1, P0 ;  /* 0x00000001ff037807 */ /* 0x001fe40000000000 */
[----:B------:R-:W-:Y:S02]  /*24110*/  SEL R7, R7, RZ, P0 ;  /* 0x000000ff07077207 */ /* 0x000fe40000000000 */
[----:B------:R-:W-:-:S03]  /*24120*/  LOP3.LUT R6, R6, R3, RZ, 0x3c, !PT ;  /* 0x0000000306067212 */ /* 0x000fc600078e3cff */
[----:B------:R-:W-:Y:S01]  /*24130*/  IMAD R3, R7, 0x8, R0 ;  /* 0x0000000807037824 */ /* 0x000fe200078e0200 */
[----:B------:R-:W-:-:S04]  /*24140*/  SHF.L.U32 R2, R6, 0x1f, RZ ;  /* 0x0000001f06027819 */ /* 0x000fc800000006ff */
[----:B------:R-:W0:Y:S02]  /*24150*/  SYNCS.PHASECHK.TRANS64.TRYWAIT P0, [R3+URZ], R2 ;  /* 0x00000002030075a7 */ /* 0x000e24000800017f */
[----:B0-----:R-:W-:Y:S05]  /*24160*/  @!P0 BRA `(.L_x_817) ;  /* 0x0000000400108947 */ /* 0x001fea0003800000 */
.L_x_829:
[----:B0-----:R-:W-:-:S05]  /*24170*/  VIADD R2, R7, 0x1 ;  /* 0x0000000107027836 */ /* 0x001fca0000000000 */
[----:B------:R-:W-:-:S04]  /*24180*/  ISETP.NE.AND P0, PT, R2, 0x5, PT ;  /* 0x000000050200780c */ /* 0x000fc80003f05270 */
[----:B------:R-:W-:Y:S02]  /*24190*/  SEL R3, RZ, 0x1, P0 ;  /* 0x00000001ff037807 */ /* 0x000fe40000000000 */
[----:B------:R-:W-:Y:S02]  /*241a0*/  SEL R5, R2, RZ, P0 ;  /* 0x000000ff02057207 */ /* 0x000fe40000000000 */
[----:B------:R-:W-:Y:S02]  /*241b0*/  LOP3.LUT R6, R6, R3, RZ, 0x3c, !PT ;  /* 0x0000000306067212 */ /* 0x000fe400078e3cff */
[----:B------:R-:W-:Y:S02]  /*241c0*/  LEA R3, R5, R0, 0x3 ;  /* 0x0000000005037211 */ /* 0x000fe400078e18ff */
[----:B------:R-:W-:-:S04]  /*241d0*/  SHF.L.U32 R2, R6, 0x1f, RZ ;  /* 0x0000001f06027819 */ /* 0x000fc800000006ff */
[----:B------:R-:W0:Y:S02]  /*241e0*/  SYNCS.PHASECHK.TRANS64.TRYWAIT P0, [R3+URZ], R2 ;  /* 0x00000002030075a7 */ /* 0x000e24000800017f */
[----:B0-----:R-:W-:Y:S05]  /*241f0*/  @!P0 BRA `(.L_x_818) ;  /* 0x0000000400008947 */ /* 0x001fea0003800000 */
.L_x_830:
[----:B0-----:R-:W-:-:S05]  /*24200*/  VIADD R2, R5, 0x1 ;  /* 0x0000000105027836 */ /* 0x001fca0000000000 */
[----:B------:R-:W-:-:S04]  /*24210*/  ISETP.NE.AND P0, PT, R2, 0x5, PT ;  /* 0x000000050200780c */ /* 0x000fc80003f05270 */
[----:B------:R-:W-:Y:S02]  /*24220*/  SEL R3, RZ, 0x1, P0 ;  /* 0x00000001ff037807 */ /* 0x000fe40000000000 */
[----:B------:R-:W-:Y:S02]  /*24230*/  SEL R5, R2, RZ, P0 ;  /* 0x000000ff02057207 */ /* 0x000fe40000000000 */
[----:B------:R-:W-:-:S03]  /*24240*/  LOP3.LUT R7, R6, R3, RZ, 0x3c, !PT ;  /* 0x0000000306077212 */ /* 0x000fc600078e3cff */
[----:B------:R-:W-:Y:S01]  /*24250*/  IMAD R3, R5, 0x8, R0 ;  /* 0x0000000805037824 */ /* 0x000fe200078e0200 */
[----:B------:R-:W-:-:S04]  /*24260*/  SHF.L.U32 R2, R7, 0x1f, RZ ;  /* 0x0000001f07027819 */ /* 0x000fc800000006ff */
[----:B------:R-:W0:Y:S02]  /*24270*/  SYNCS.PHASECHK.TRANS64.TRYWAIT P0, [R3+URZ], R2 ;  /* 0x00000002030075a7 */ /* 0x000e24000800017f */
[----:B0-----:R-:W-:Y:S05]  /*24280*/  @!P0 BRA `(.L_x_819) ;  /* 0x0000000000f08947 */ /* 0x001fea0003800000 */
.L_x_831:
[----:B0-----:R-:W-:-:S04]  /*24290*/  IADD3 R2, R5, 0x1, RZ ;  /* 0x0000000105027810 */ /* 0x001fc80007ffe0ff */
[----:B------:R-:W-:-:S04]  /*242a0*/  ISETP.NE.AND P0, PT, R2, 0x5, PT ;  /* 0x000000050200780c */ /* 0x000fc80003f05270 */
[----:B------:R-:W-:Y:S02]  /*242b0*/  SEL R4, RZ, 0x1, P0 ;  /* 0x00000001ff047807 */ /* 0x000fe40000000000 */
[----:B------:R-:W-:Y:S02]  /*242c0*/  SEL R3, R2, RZ, P0 ;  /* 0x000000ff02037207 */ /* 0x000fe40000000000 */
[----:B------:R-:W-:-:S03]  /*242d0*/  LOP3.LUT R4, R7, R4, RZ, 0x3c, !PT ;  /* 0x0000000407047212 */ /* 0x000fc600078e3cff */
[----:B------:R-:W-:Y:S01]  /*242e0*/  IMAD R3, R3, 0x8, R0 ;  /* 0x0000000803037824 */ /* 0x000fe200078e0200 */
[----:B------:R-:W-:-:S07]  /*242f0*/  SHF.L.U32 R0, R4, 0x1f, RZ ;  /* 0x0000001f04007819 */ /* 0x000fce00000006ff */
.L_x_820:
[----:B0-----:R0:W1:Y:S02]  /*24300*/  SYNCS.PHASECHK.TRANS64.TRYWAIT P0, [R3+URZ], R0 ;  /* 0x00000000030075a7 */ /* 0x001064000800017f */
[----:B-1----:R-:W-:Y:S05]  /*24310*/  @!P0 NANOSLEEP.SYNCS 0x989680 ;  /* 0x009896800000895d */ /* 0x002fea0003900000 */
[----:B------:R-:W1:Y:S02]  /*24320*/  @!P0 SYNCS.PHASECHK.TRANS64 P0, [R3+URZ], R0 ;  /* 0x00000000030085a7 */ /* 0x000e64000800007f */
[----:B-1----:R-:W-:Y:S05]  /*24330*/  @!P0 BRA `(.L_x_820) ;  /* 0xfffffffc00f08947 */ /* 0x002fea000383ffff */
.L_x_814:
[----:B------:R-:W-:Y:S05]  /*24340*/  BSYNC B0 ;  /* 0x0000000000007941 */ /* 0x000fea0003800000 */
.L_x_813:
[----:B------:R-:W-:Y:S05]  /*24350*/  EXIT ;  /* 0x000000000000794d */ /* 0x000fea0003800000 */
.L_x_21:
[----:B-1----:R1:W2:Y:S02]  /*24360*/  SYNCS.PHASECHK.TRANS64.TRYWAIT P1, [R3+URZ], R0 ;  /* 0x00000000030075a7 */ /* 0x0022a4000802017f */
[----:B--2---:R-:W-:Y:S05]  /*24370*/  @!P1 NANOSLEEP.SYNCS 0x989680 ;  /* 0x009896800000995d */ /* 0x004fea0003900000 */
[----:B------:R-:W2:Y:S02]  /*24380*/  @!P1 SYNCS.PHASECHK.TRANS64 P1, [R3+URZ], R0 ;  /* 0x00000000030095a7 */ /* 0x000ea4000802007f */
[----:B--2---:R-:W-:Y:S05]  /*24390*/  @!P1 BRA `(.L_x_21) ;  /* 0xfffffffc00f09947 */ /* 0x004fea000383ffff */
[----:B------:R-:W-:Y:S05]  /*243a0*/  BRA `(.L_x_20) ;  /* 0xfffffdd000d07947 */ /* 0x000fea000383ffff */
.L_x_26:
[----:B-1----:R-:W-:-:S04]  /*243b0*/  IMAD.U32 R6, RZ, RZ, UR8 ;  /* 0x00000008ff067e24 */ /* 0x002fc8000f8e00ff */
[----:B------:R1:W2:Y:S03]  /*243c0*/  SYNCS.PHASECHK.TRANS64.TRYWAIT P1, [R6+URZ], R4 ;  /* 0x00000004060075a7 */ /* 0x0002a6000802017f */
[----:B--2---:R-:W-:Y:S05]  /*243d0*/  @!P1 NANOSLEEP.SYNCS 0x989680 ;  /* 0x009896800000995d */ /* 0x004fea0003900000 */
[----:B------:R-:W2:Y:S02]  /*243e0*/  @!P1 SYNCS.PHASECHK.TRANS64 P1, [R6+URZ], R4 ;  /* 0x00000004060095a7 */ /* 0x000ea4000802007f */
[----:B--2---:R-:W-:Y:S05]  /*243f0*/  @!P1 BRA `(.L_x_26) ;  /* 0xfffffffc00ec9947 */ /* 0x004fea000383ffff */
[----:B------:R-:W-:Y:S05]  /*24400*/  BRA `(.L_x_25) ;  /* 0xfffffdfc00d07947 */ /* 0x000fea000383ffff */
.L_x_801:
[----:B------:R-:W-:Y:S01]  /*24410*/  BSSY B1, `(.L_x_821) ;  /* 0x0000006000017945 */ /* 0x000fe20003800000 */
[----:B------:R-:W-:-:S07]  /*24420*/  MOV R15, 0xffffffff ;  /* 0xffffffff000f7802 */ /* 0x000fce0000000f00 */
[----:B------:R-:W-:Y:S05]  /*24430*/  WARPSYNC.COLLECTIVE R15, `(.L_x_822) ;  /* 0x000000000f0c7348 */ /* 0x000fea0003c00000 */
[----:B------:R-:W-:Y:S02]  /*24440*/  ELECT P6, UR62, PT ;  /* 0x00000000003e782f */ /* 0x000fe400038c0000 */
[----:B------:R-:W-:Y:S01]  /*24450*/  MOV R14, UR62 ;  /* 0x0000003e000e7c02 */ /* 0x000fe20008000f00 */
[----:B------:R-:W-:Y:S10]  /*24460*/  ENDCOLLECTIVE ;  /* 0x000000000000791b */ /* 0x000ff40003800000 */
.L_x_822:
[----:B------:R-:W-:Y:S05]  /*24470*/  BSYNC B1 ;  /* 0x0000000000017941 */ /* 0x000fea0003800000 */
.L_x_821:
[----:B------:R-:W-:Y:S05]  /*24480*/  BRA `(.L_x_823) ;  /* 0xffffffec00e07947 */ /* 0x000fea000383ffff */
.L_x_804:
[----:B0-----:R0:W1:Y:S02]  /*24490*/  SYNCS.PHASECHK.TRANS64.TRYWAIT P0, [R15+URZ+0x28], R14 ;  /* 0x0000280e0f0075a7 */ /* 0x001064000800017f */
[----:B-1----:R-:W-:Y:S05]  /*244a0*/  @!P0 NANOSLEEP.SYNCS 0x989680 ;  /* 0x009896800000895d */ /* 0x002fea0003900000 */
[----:B------:R-:W1:Y:S02]  /*244b0*/  @!P0 SYNCS.PHASECHK.TRANS64 P0, [R15+URZ+0x28], R14 ;  /* 0x0000280e0f0085a7 */ /* 0x000e64000800007f */
[----:B-1----:R-:W-:Y:S05]  /*244c0*/  @!P0 BRA `(.L_x_804) ;  /* 0xfffffffc00f08947 */ /* 0x002fea000383ffff */
[----:B------:R-:W-:Y:S05]  /*244d0*/  BRA `(.L_x_824) ;  /* 0xfffffff000147947 */ /* 0x000fea000383ffff */
.L_x_812:
[----:B------:R-:W-:Y:S01]  /*244e0*/  BSSY B0, `(.L_x_825) ;  /* 0x0000006000007945 */ /* 0x000fe20003800000 */
[----:B------:R-:W-:-:S07]  /*244f0*/  IMAD.MOV.U32 R15, RZ, RZ, -0x1 ;  /* 0xffffffffff0f7424 */ /* 0x000fce00078e00ff */
[----:B------:R-:W-:Y:S05]  /*24500*/  WARPSYNC.COLLECTIVE R15, `(.L_x_826) ;  /* 0x000000000f0c7348 */ /* 0x000fea0003c00000 */
[----:B------:R-:W-:Y:S02]  /*24510*/  ELECT P6, UR62, PT ;  /* 0x00000000003e782f */ /* 0x000fe400038c0000 */
[----:B------:R-:W-:Y:S01]  /*24520*/  MOV R14, UR62 ;  /* 0x0000003e000e7c02 */ /* 0x000fe20008000f00 */
[----:B------:R-:W-:Y:S10]  /*24530*/  ENDCOLLECTIVE ;  /* 0x000000000000791b */ /* 0x000ff40003800000 */
.L_x_826:
[----:B------:R-:W-:Y:S05]  /*24540*/  BSYNC B0 ;  /* 0x0000000000007941 */ /* 0x000fea0003800000 */
.L_x_825:
[----:B------:R-:W-:Y:S05]  /*24550*/  BRA `(.L_x_827) ;  /* 0xfffffff800a47947 */ /* 0x000fea000383ffff */
.L_x_816:
[----:B0-----:R0:W1:Y:S02]  /*24560*/  SYNCS.PHASECHK.TRANS64.TRYWAIT P0, [R3+URZ], R2 ;  /* 0x00000002030075a7 */ /* 0x001064000800017f */
[----:B-1----:R-:W-:Y:S05]  /*24570*/  @!P0 NANOSLEEP.SYNCS 0x989680 ;  /* 0x009896800000895d */ /* 0x002fea0003900000 */
[----:B------:R-:W1:Y:S02]  /*24580*/  @!P0 SYNCS.PHASECHK.TRANS64 P0, [R3+URZ], R2 ;  /* 0x00000002030085a7 */ /* 0x000e64000800007f */
[----:B-1----:R-:W-:Y:S05]  /*24590*/  @!P0 BRA `(.L_x_816) ;  /* 0xfffffffc00f08947 */ /* 0x002fea000383ffff */
[----:B------:R-:W-:Y:S05]  /*245a0*/  BRA `(.L_x_828) ;  /* 0xfffffff800cc7947 */ /* 0x000fea000383ffff */
.L_x_817:
[----:B0-----:R0:W1:Y:S02]  /*245b0*/  SYNCS.PHASECHK.TRANS64.TRYWAIT P0, [R3+URZ], R2 ;  /* 0x00000002030075a7 */ /* 0x001064000800017f */
[----:B-1----:R-:W-:Y:S05]  /*245c0*/  @!P0 NANOSLEEP.SYNCS 0x989680 ;  /* 0x009896800000895d */ /* 0x002fea0003900000 */
[----:B------:R-:W1:Y:S02]  /*245d0*/  @!P0 SYNCS.PHASECHK.TRANS64 P0, [R3+URZ], R2 ;  /* 0x00000002030085a7 */ /* 0x000e64000800007f */
[----:B-1----:R-:W-:Y:S05]  /*245e0*/  @!P0 BRA `(.L_x_817) ;  /* 0xfffffffc00f08947 */ /* 0x002fea000383ffff */
[----:B------:R-:W-:Y:S05]  /*245f0*/  BRA `(.L_x_829) ;  /* 0xfffffff800dc7947 */ /* 0x000fea000383ffff */
.L_x_818:
[----:B0-----:R0:W1:Y:S02]  /*24600*/  SYNCS.PHASECHK.TRANS64.TRYWAIT P0, [R3+URZ], R2 ;  /* 0x00000002030075a7 */ /* 0x001064000800017f */
[----:B-1----:R-:W-:Y:S05]  /*24610*/  @!P0 NANOSLEEP.SYNCS 0x989680 ;  /* 0x009896800000895d */ /* 0x002fea0003900000 */
[----:B------:R-:W1:Y:S02]  /*24620*/  @!P0 SYNCS.PHASECHK.TRANS64 P0, [R3+URZ], R2 ;  /* 0x00000002030085a7 */ /* 0x000e64000800007f */
[----:B-1----:R-:W-:Y:S05]  /*24630*/  @!P0 BRA `(.L_x_818) ;  /* 0xfffffffc00f08947 */ /* 0x002fea000383ffff */
[----:B------:R-:W-:Y:S05]  /*24640*/  BRA `(.L_x_830) ;  /* 0xfffffff800ec7947 */ /* 0x000fea000383ffff */
.L_x_819:
[----:B0-----:R0:W1:Y:S02]  /*24650*/  SYNCS.PHASECHK.TRANS64.TRYWAIT P0, [R3+URZ], R2 ;  /* 0x00000002030075a7 */ /* 0x001064000800017f */
[----:B-1----:R-:W-:Y:S05]  /*24660*/  @!P0 NANOSLEEP.SYNCS 0x989680 ;  /* 0x009896800000895d */ /* 0x002fea0003900000 */
[----:B------:R-:W1:Y:S02]  /*24670*/  @!P0 SYNCS.PHASECHK.TRANS64 P0, [R3+URZ], R2 ;  /* 0x00000002030085a7 */ /* 0x000e64000800007f */
[----:B-1----:R-:W-:Y:S05]  /*24680*/  @!P0 BRA `(.L_x_819) ;  /* 0xfffffffc00f08947 */ /* 0x002fea000383ffff */
[----:B------:R-:W-:Y:S05]  /*24690*/  BRA `(.L_x_831) ;  /* 0xfffffff800fc7947 */ /* 0x000fea000383ffff */
.L_x_832:
[----:B------:R-:W-:-:S00]  /*246a0*/  BRA `(.L_x_832) ;  /* 0xfffffffc00fc7947 */ /* 0x000fc0000383ffff */
[----:B------:R-:W-:-:S00]  /*246b0*/  NOP ;  /* 0x0000000000007918 */ /* 0x000fc00000000000 */
        /* <DEDUP_REMOVED lines=12> */
.L_x_833:


//--------------------- .nv.global.init           --------------------------
	.section	.nv.global.init,"aw",@progbits
.nv.global.init:
	.type		$str$22,@object
	.size		$str$22,($str$23 - $str$22)
$str$22:
        /*0000*/ 	.byte	0x6b, 0x5f, 0x74, 0x69, 0x6c, 0x65, 0x5f, 0x63, 0x6f, 0x75, 0x6e, 0x74, 0x20, 0x3e, 0x3d, 0x20
        /*0010*/ 	.byte	0x31, 0x00
	.type		$str$23,@object
	.size		$str$23,(__unnamed_1 - $str$23)
$str$23:
        /*0012*/ 	.byte	0x2f, 0x74, 0x6d, 0x70, 0x2f, 0x63, 0x75, 0x74, 0x6c, 0x61, 0x73, 0x73, 0x5f, 0x73, 0x77, 0x65
        /*0022*/ 	.byte	0x65, 0x70, 0x5f, 0x73, 0x72, 0x63, 0x2f, 0x69, 0x6e, 0x63, 0x6c, 0x75, 0x64, 0x65, 0x2f, 0x63
        /*0032*/ 	.byte	0x75, 0x74, 0x6c, 0x61, 0x73, 0x73, 0x2f, 0x67, 0x65, 0x6d, 0x6d, 0x2f, 0x63, 0x6f, 0x6c, 0x6c
        /*0042*/ 	.byte	0x65, 0x63, 0x74, 0x69, 0x76, 0x65, 0x2f, 0x73, 0x6d, 0x39, 0x30, 0x5f, 0x6d, 0x6d, 0x61, 0x5f
        /*0052*/ 	.byte	0x74, 0x6d, 0x61, 0x5f, 0x67, 0x6d, 0x6d, 0x61, 0x5f, 0x73, 0x73, 0x5f, 0x77, 0x61, 0x72, 0x70
        /*0062*/ 	.byte	0x73, 0x70, 0x65, 0x63, 0x69, 0x61, 0x6c, 0x69, 0x7a, 0x65, 0x64, 0x2e, 0x68, 0x70, 0x70, 0x00
	.type		__unnamed_1,@object
	.size		__unnamed_1,(.L_0 - __unnamed_1)
__unnamed_1:
        /* <DEDUP_REMOVED lines=181> */
        /*0bc2*/ 	.byte	0x6e, 0x74, 0x69, 0x74, 0x79, 0x5d, 0x00
.L_0:


//--------------------- .nv.shared._ZN7cutlass13device_kernelINS_4gemm6kernel13GemmUniversalIN4cute5tupleIJiiiiEEENS1_10collective13CollectiveMmaINS1_34MainloopSm90TmaGmmaWarpSpecializedILi5ENS5_IJNS4_1CILi2EEENSA_ILi1EEESC_EEENS1_35KernelTmaWarpSpecializedCooperativeEEENS5_IJNSA_ILi512EEENSA_ILi192EEENSA_ILi32EEEEEENS_6half_tENS5_IJlSC_lEEESK_SL_NS4_8TiledMMAINS4_8MMA_AtomIJNS4_4SM904GMMA26MMA_64x192x16_F32F16F16_SSILNSP_5MajorE0ELSR_0ELNSP_7ScaleInE1ELSS_1EEEEEENS4_6LayoutISD_NS5_IJSC_NSA_ILi0EEESW_EEEEENS5_IJNS4_10UnderscoreESZ_SZ_EEEEENS4_13SM90_TMA_LOADENS4_14ComposedLayoutINS4_7SwizzleILi2ELi4ELi3EEENS4_18smem_ptr_flag_bitsILi16EEENSV_INS5_IJNSA_ILi8EEESI_EEENS5_IJSI_SC_EEEEEEEvNS4_8identityENS4_23SM90_TMA_LOAD_MULTICASTES1C_vS1D_EENS_8epilogue10collective6detail29Sm90TmaWarpSpecializedAdapterINS1H_15DefaultEpilogueISK_SL_SL_NS1G_6thread17LinearCombinationISK_Li1EffLNS1L_9ScaleType4KindE0ELNS_15FloatRoundStyleE2ESK_EENS1_15EpilogueDefaultEEEEEvvEEEEvNT_6ParamsE --------------------------
	.section	.nv.shared._ZN7cutlass13device_kernelINS_4gemm6kernel13GemmUniversalIN4cute5tupleIJiiiiEEENS1_10collective13CollectiveMmaINS1_34MainloopSm90TmaGmmaWarpSpecializedILi5ENS5_IJNS4_1CILi2EEENSA_ILi1EEESC_EEENS1_35KernelTmaWarpSpecializedCooperativeEEENS5_IJNSA_ILi512EEENSA_ILi192EEENSA_ILi32EEEEEENS_6half_tENS5_IJlSC_lEEESK_SL_NS4_8TiledMMAINS4_8MMA_AtomIJNS4_4SM904GMMA26MMA_64x192x16_F32F16F16_SSILNSP_5MajorE0ELSR_0ELNSP_7ScaleInE1ELSS_1EEEEEENS4_6LayoutISD_NS5_IJSC_NSA_ILi0EEESW_EEEEENS5_IJNS4_10UnderscoreESZ_SZ_EEEEENS4_13SM90_TMA_LOADENS4_14ComposedLayoutINS4_7SwizzleILi2ELi4ELi3EEENS4_18smem_ptr_flag_bitsILi16EEENSV_INS5_IJNSA_ILi8EEESI_EEENS5_IJSI_SC_EEEEEEEvNS4_8identityENS4_23SM90_TMA_LOAD_MULTICASTES1C_vS1D_EENS_8epilogue10collective6detail29Sm90TmaWarpSpecializedAdapterINS1H_15DefaultEpilogueISK_SL_SL_NS1G_6thread17LinearCombinationISK_Li1EffLNS1L_9ScaleType4KindE0ELNS_15FloatRoundStyleE2ESK_EENS1_15EpilogueDefaultEEEEEvvEEEEvNT_6ParamsE,"aw",@nobits
	.sectionflags	@""
	.align	16
	.zero		1024


//--------------------- .nv.shared.reserved.0     --------------------------
	.section	.nv.shared.reserved.0,"aw",@nobits
	.weak		__nv_reservedSMEM_offset_0_alias
	.size		__nv_reservedSMEM_offset_0_alias, 0, 0
	.other		__nv_reservedSMEM_offset_0_alias,@"STO_CUDA_RESERVED_SHARED STV_DEFAULT"
__nv_reservedSMEM_offset_0_alias:
	.zero		0


//--------------------- .nv.global                --------------------------
	.section	.nv.global,"aw",@nobits
.nv.global:
	.type		_ZN39_INTERNAL_f6cb04cd_4_k_cu_f73ab5e6_75854cute1_E,@object
	.size		_ZN39_INTERNAL_f6cb04cd_4_k_cu_f73ab5e6_75854cute1_E,(_ZN39_INTERNAL_f6cb04cd_4_k_cu_f73ab5e6_75854cuda3std3__45__cpo6cbeginE - _ZN39_INTERNAL_f6cb04cd_4_k_cu_f73ab5e6_75854cute1_E)
_ZN39_INTERNAL_f6cb04cd_4_k_cu_f73ab5e6_75854cute1_E:
	.zero		1
	.type		_ZN39_INTERNAL_f6cb04cd_4_k_cu_f73ab5e6_75854cuda3std3__45__cpo6cbeginE,@object
	.size		_ZN39_INTERNAL_f6cb04cd_4_k_cu_f73ab5e6_75854cuda3std3__45__cpo6cbeginE,(_ZN39_INTERNAL_f6cb04cd_4_k_cu_f73ab5e6_75854cuda3std3__48in_placeE - _ZN39_INTERNAL_f6cb04cd_4_k_cu_f73ab5e6_75854cuda3std3__45__cpo6cbeginE)
_ZN39_INTERNAL_f6cb04cd_4_k_cu_f73ab5e6_75854cuda3std3__45__cpo6cbeginE:
	.zero		1
	.type		_ZN39_INTERNAL_f6cb04cd_4_k_cu_f73ab5e6_75854cuda3std3__48in_placeE,@object
	.size		_ZN39_INTERNAL_f6cb04cd_4_k_cu_f73ab5e6_75854cuda3std3__48in_placeE,(_ZN39_INTERNAL_f6cb04cd_4_k_cu_f73ab5e6_75854cuda3std6ranges3__45__cpo9iter_moveE - _ZN39_INTERNAL_f6cb04cd_4_k_cu_f73ab5e6_75854cuda3std3__48in_placeE)
_ZN39_INTERNAL_f6cb04cd_4_k_cu_f73ab5e6_75854cuda3std3__48in_placeE:
	.zero		1
	.type		_ZN39_INTERNAL_f6cb04cd_4_k_cu_f73ab5e6_75854cuda3std6ranges3__45__cpo9iter_moveE,@object
	.size		_ZN39_INTERNAL_f6cb04cd_4_k_cu_f73ab5e6_75854cuda3std6ranges3__45__cpo9iter_moveE,(_ZN39_INTERNAL_f6cb04cd_4_k_cu_f73ab5e6_75854cuda3std3__45__cpo5beginE - _ZN39_INTERNAL_f6cb04cd_4_k_cu_f73ab5e6_75854cuda3std6ranges3__45__cpo9iter_moveE)
_ZN39_INTERNAL_f6cb04cd_4_k_cu_f73ab5e6_75854cuda3std6ranges3__45__cpo9iter_moveE:
	.zero		1
	.type		_ZN39_INTERNAL_f6cb04cd_4_k_cu_f73ab5e6_75854cuda3std3__45__cpo5beginE,@object
	.size		_ZN39_INTERNAL_f6cb04cd_4_k_cu_f73ab5e6_75854cuda3std3__45__cpo5beginE,(_ZN39_INTERNAL_f6cb04cd_4_k_cu_f73ab5e6_75854cuda3std3__441_GLOBAL__N__f6cb04cd_4_k_cu_f73ab5e6_75856ignoreE - _ZN39_INTERNAL_f6cb04cd_4_k_cu_f73ab5e6_75854cuda3std3__45__cpo5beginE)
_ZN39_INTERNAL_f6cb04cd_4_k_cu_f73ab5e6_75854cuda3std3__45__cpo5beginE:
	.zero		1
	.type		_ZN39_INTERNAL_f6cb04cd_4_k_cu_f73ab5e6_75854cuda3std3__441_GLOBAL__N__f6cb04cd_4_k_cu_f73ab5e6_75856ignoreE,@object
	.size		_ZN39_INTERNAL_f6cb04cd_4_k_cu_f73ab5e6_75854cuda3std3__441_GLOBAL__N__f6cb04cd_4_k_cu_f73ab5e6_75856ignoreE,(_ZN39_INTERNAL_f6cb04cd_4_k_cu_f73ab5e6_75854cute7productE - _ZN39_INTERNAL_f6cb04cd_4_k_cu_f73ab5e6_75854cuda3std3__441_GLOBAL__N__f6cb04cd_4_k_cu_f73ab5e6_75856ignoreE)
_ZN39_INTERNAL_f6cb04cd_4_k_cu_f73ab5e6_75854cuda3std3__441_GLOBAL__N__f6cb04cd_4_k_cu_f73ab5e6_75856ignoreE:
	.zero		1
	.type		_ZN39_INTERNAL_f6cb04cd_4_k_cu_f73ab5e6_75854cute7productE,@object
	.size		_ZN39_INTERNAL_f6cb04cd_4_k_cu_f73ab5e6_75854cute7productE,(_ZN39_INTERNAL_f6cb04cd_4_k_cu_f73ab5e6_75854cuda3std3__45__cpo3endE - _ZN39_INTERNAL_f6cb04cd_4_k_cu_f73ab5e6_75854cute7productE)
_ZN39_INTERNAL_f6cb04cd_4_k_cu_f73ab5e6_75854cute7productE:
	.zero		1
	.type		_ZN39_INTERNAL_f6cb04cd_4_k_cu_f73ab5e6_75854cuda3std3__45__cpo3endE,@object
	.size		_ZN39_INTERNAL_f6cb04cd_4_k_cu_f73ab5e6_75854cuda3std3__45__cpo3endE,(_ZN39_INTERNAL_f6cb04cd_4_k_cu_f73ab5e6_75854cuda3std3__419piecewise_constructE - _ZN39_INTERNAL_f6cb04cd_4_k_cu_f73ab5e6_75854cuda3std3__45__cpo3endE)
_ZN39_INTERNAL_f6cb04cd_4_k_cu_f73ab5e6_75854cuda3std3__45__cpo3endE:
	.zero		1
	.type		_ZN39_INTERNAL_f6cb04cd_4_k_cu_f73ab5e6_75854cuda3std3__419piecewise_constructE,@object
	.size		_ZN39_INTERNAL_f6cb04cd_4_k_cu_f73ab5e6_75854cuda3std3__419piecewise_constructE,(_ZN39_INTERNAL_f6cb04cd_4_k_cu_f73ab5e6_75854cuda3std3__45__cpo4cendE - _ZN39_INTERNAL_f6cb04cd_4_k_cu_f73ab5e6_75854cuda3std3__419piecewise_constructE)
_ZN39_INTERNAL_f6cb04cd_4_k_cu_f73ab5e6_75854cuda3std3__419piecewise_constructE:
	.zero		1
	.type		_ZN39_INTERNAL_f6cb04cd_4_k_cu_f73ab5e6_75854cuda3std3__45__cpo4cendE,@object
	.size		_ZN39_INTERNAL_f6cb04cd_4_k_cu_f73ab5e6_75854cuda3std3__45__cpo4cendE,(_ZN39_INTERNAL_f6cb04cd_4_k_cu_f73ab5e6_75854cuda3std6ranges3__45__cpo4swapE - _ZN39_INTERNAL_f6cb04cd_4_k_cu_f73ab5e6_75854cuda3std3__45__cpo4cendE)
_ZN39_INTERNAL_f6cb04cd_4_k_cu_f73ab5e6_75854cuda3std3__45__cpo4cendE:
	.zero		1
	.type		_ZN39_INTERNAL_f6cb04cd_4_k_cu_f73ab5e6_75854cuda3std6ranges3__45__cpo4swapE,@object
	.size		_ZN39_INTERNAL_f6cb04cd_4_k_cu_f73ab5e6_75854cuda3std6ranges3__45__cpo4swapE,(.L_8 - _ZN39_INTERNAL_f6cb04cd_4_k_cu_f73ab5e6_75854cuda3std6ranges3__45__cpo4swapE)
_ZN39_INTERNAL_f6cb04cd_4_k_cu_f73ab5e6_75854cuda3std6ranges3__45__cpo4swapE:
	.zero		1
.L_8:


//--------------------- .nv.constant0._ZN7cutlass13device_kernelINS_4gemm6kernel13GemmUniversalIN4cute5tupleIJiiiiEEENS1_10collective13CollectiveMmaINS1_34MainloopSm90TmaGmmaWarpSpecializedILi5ENS5_IJNS4_1CILi2EEENSA_ILi1EEESC_EEENS1_35KernelTmaWarpSpecializedCooperativeEEENS5_IJNSA_ILi512EEENSA_ILi192EEENSA_ILi32EEEEEENS_6half_tENS5_IJlSC_lEEESK_SL_NS4_8TiledMMAINS4_8MMA_AtomIJNS4_4SM904GMMA26MMA_64x192x16_F32F16F16_SSILNSP_5MajorE0ELSR_0ELNSP_7ScaleInE1ELSS_1EEEEEENS4_6LayoutISD_NS5_IJSC_NSA_ILi0EEESW_EEEEENS5_IJNS4_10UnderscoreESZ_SZ_EEEEENS4_13SM90_TMA_LOADENS4_14ComposedLayoutINS4_7SwizzleILi2ELi4ELi3EEENS4_18smem_ptr_flag_bitsILi16EEENSV_INS5_IJNSA_ILi8EEESI_EEENS5_IJSI_SC_EEEEEEEvNS4_8identityENS4_23SM90_TMA_LOAD_MULTICASTES1C_vS1D_EENS_8epilogue10collective6detail29Sm90TmaWarpSpecializedAdapterINS1H_15DefaultEpilogueISK_SL_SL_NS1G_6thread17LinearCombinationISK_Li1EffLNS1L_9ScaleType4KindE0ELNS_15FloatRoundStyleE2ESK_EENS1_15EpilogueDefaultEEEEEvvEEEEvNT_6ParamsE --------------------------
	.section	.nv.constant0._ZN7cutlass13device_kernelINS_4gemm6kernel13GemmUniversalIN4cute5tupleIJiiiiEEENS1_10collective13CollectiveMmaINS1_34MainloopSm90TmaGmmaWarpSpecializedILi5ENS5_IJNS4_1CILi2EEENSA_ILi1EEESC_EEENS1_35KernelTmaWarpSpecializedCooperativeEEENS5_IJNSA_ILi512EEENSA_ILi192EEENSA_ILi32EEEEEENS_6half_tENS5_IJlSC_lEEESK_SL_NS4_8TiledMMAINS4_8MMA_AtomIJNS4_4SM904GMMA26MMA_64x192x16_F32F16F16_SSILNSP_5MajorE0ELSR_0ELNSP_7ScaleInE1ELSS_1EEEEEENS4_6LayoutISD_NS5_IJSC_NSA_ILi0EEESW_EEEEENS5_IJNS4_10UnderscoreESZ_SZ_EEEEENS4_13SM90_TMA_LOADENS4_14ComposedLayoutINS4_7SwizzleILi2ELi4ELi3EEENS4_18smem_ptr_flag_bitsILi16EEENSV_INS5_IJNSA_ILi8EEESI_EEENS5_IJSI_SC_EEEEEEEvNS4_8identityENS4_23SM90_TMA_LOAD_MULTICASTES1C_vS1D_EENS_8epilogue10collective6detail29Sm90TmaWarpSpecializedAdapterINS1H_15DefaultEpilogueISK_SL_SL_NS1G_6thread17LinearCombinationISK_Li1EffLNS1L_9ScaleType4KindE0ELNS_15FloatRoundStyleE2ESK_EENS1_15EpilogueDefaultEEEEEvvEEEEvNT_6ParamsE,"a",@progbits
	.sectionflags	@""
	.align	4
.nv.constant0._ZN7cutlass13device_kernelINS_4gemm6kernel13GemmUniversalIN4cute5tupleIJiiiiEEENS1_10collective13CollectiveMmaINS1_34MainloopSm90TmaGmmaWarpSpecializedILi5ENS5_IJNS4_1CILi2EEENSA_ILi1EEESC_EEENS1_35KernelTmaWarpSpecializedCooperativeEEENS5_IJNSA_ILi512EEENSA_ILi192EEENSA_ILi32EEEEEENS_6half_tENS5_IJlSC_lEEESK_SL_NS4_8TiledMMAINS4_8MMA_AtomIJNS4_4SM904GMMA26MMA_64x192x16_F32F16F16_SSILNSP_5MajorE0ELSR_0ELNSP_7ScaleInE1ELSS_1EEEEEENS4_6LayoutISD_NS5_IJSC_NSA_ILi0EEESW_EEEEENS5_IJNS4_10UnderscoreESZ_SZ_EEEEENS4_13SM90_TMA_LOADENS4_14ComposedLayoutINS4_7SwizzleILi2ELi4ELi3EEENS4_18smem_ptr_flag_bitsILi16EEENSV_INS5_IJNSA_ILi8EEESI_EEENS5_IJSI_SC_EEEEEEEvNS4_8identityENS4_23SM90_TMA_LOAD_MULTICASTES1C_vS1D_EENS_8epilogue10collective6detail29Sm90TmaWarpSpecializedAdapterINS1H_15DefaultEpilogueISK_SL_SL_NS1G_6thread17LinearCombinationISK_Li1EffLNS1L_9ScaleType4KindE0ELNS_15FloatRoundStyleE2ESK_EENS1_15EpilogueDefaultEEEEEvvEEEEvNT_6ParamsE:
	.zero		1664


//--------------------- SYMBOLS --------------------------

	.type		.nv.reservedSmem.offset0,@object
	.size		.nv.reservedSmem.offset0,0x4
	.type		__assertfail,@function
